	.target	sm_90a

	.elftype	@"ET_EXEC"


//--------------------- .note.nv.tkinfo           --------------------------
	.section	.note.nv.tkinfo,"",@"SHT_NOTE"
	.sectionflags	@"SHF_NOTE_NV_TKINFO"
	.tkinfo
        /*0018*/ 	.word	0x00000002
        /*0030*/ 	.string	""
        /*0030*/ 	.string	"ptxas"
        /*0030*/ 	.string	"Cuda compilation tools, release 13.0, V13.0.88"
        /*0030*/ 	.string	"Build cuda_13.0.r13.0/compiler.36424714_0"
        /*0030*/ 	.string	"-arch sm_90a -m 64 "



//--------------------- .note.nv.cuinfo           --------------------------
	.section	.note.nv.cuinfo,"",@"SHT_NOTE"
	.sectionflags	@"SHF_NOTE_NV_CUINFO"
        /*0018*/ 	.short	0x0002
        /*001a*/ 	.short	0x005a
        /*001c*/ 	.short	0x0082
	.zero		2


//--------------------- .nv.info                  --------------------------
	.section	.nv.info,"",@"SHT_CUDA_INFO"
	.align	4


	//----- nvinfo : EIATTR_REGCOUNT
	.align		4
        /*0000*/ 	.byte	0x04, 0x2f
        /*0002*/ 	.short	(.L_20 - .L_19)
	.align		4
.L_19:
        /*0004*/ 	.word	index@(_ZN17fastertransformer10gatherTreeENS_15gatherTreeParamE)
        /*0008*/ 	.word	0x00000020


	//----- nvinfo : EIATTR_FRAME_SIZE
	.align		4
.L_20:
        /*000c*/ 	.byte	0x04, 0x11
        /*000e*/ 	.short	(.L_22 - .L_21)
	.align		4
.L_21:
        /*0010*/ 	.word	index@(_ZN17fastertransformer10gatherTreeENS_15gatherTreeParamE)
        /*0014*/ 	.word	0x00000000


	//----- nvinfo : EIATTR_REGCOUNT
	.align		4
.L_22:
        /*0018*/ 	.byte	0x04, 0x2f
        /*001a*/ 	.short	(.L_24 - .L_23)
	.align		4
.L_23:
        /*001c*/ 	.word	index@(_ZN17fastertransformer21minusUnfinishedSeqlenEPiPKbi)
        /*0020*/ 	.word	0x00000008


	//----- nvinfo : EIATTR_FRAME_SIZE
	.align		4
.L_24:
        /*0024*/ 	.byte	0x04, 0x11
        /*0026*/ 	.short	(.L_26 - .L_25)
	.align		4
.L_25:
        /*0028*/ 	.word	index@(_ZN17fastertransformer21minusUnfinishedSeqlenEPiPKbi)
        /*002c*/ 	.word	0x00000000


	//----- nvinfo : EIATTR_REGCOUNT
	.align		4
.L_26:
        /*0030*/ 	.byte	0x04, 0x2f
        /*0032*/ 	.short	(.L_28 - .L_27)
	.align		4
.L_27:
        /*0034*/ 	.word	index@(_ZN17fastertransformer20plusUnfinishedSeqlenEPiPKbi)
        /*0038*/ 	.word	0x00000008


	//----- nvinfo : EIATTR_FRAME_SIZE
	.align		4
.L_28:
        /*003c*/ 	.byte	0x04, 0x11
        /*003e*/ 	.short	(.L_30 - .L_29)
	.align		4
.L_29:
        /*0040*/ 	.word	index@(_ZN17fastertransformer20plusUnfinishedSeqlenEPiPKbi)
        /*0044*/ 	.word	0x00000000


	//----- nvinfo : EIATTR_REGCOUNT
	.align		4
.L_30:
        /*0048*/ 	.byte	0x04, 0x2f
        /*004a*/ 	.short	(.L_32 - .L_31)
	.align		4
.L_31:
        /*004c*/ 	.word	index@(_ZN17fastertransformer8finalizeEPiS0_PfS1_PKiS3_PKfS5_S5_S3_ii)
        /*0050*/ 	.word	0x0000001d


	//----- nvinfo : EIATTR_FRAME_SIZE
	.align		4
.L_32:
        /*0054*/ 	.byte	0x04, 0x11
        /*0056*/ 	.short	(.L_34 - .L_33)
	.align		4
.L_33:
        /*0058*/ 	.word	index@(_ZN17fastertransformer8finalizeEPiS0_PfS1_PKiS3_PKfS5_S5_S3_ii)
        /*005c*/ 	.word	0x00000000


	//----- nvinfo : EIATTR_REGCOUNT
	.align		4
.L_34:
        /*0060*/ 	.byte	0x04, 0x2f
        /*0062*/ 	.short	(.L_36 - .L_35)
	.align		4
.L_35:
        /*0064*/ 	.word	index@(_ZN17fastertransformer18decodingInitializeIfEEvPbPiS2_PT_PKiiii)
        /*0068*/ 	.word	0x0000001e


	//----- nvinfo : EIATTR_FRAME_SIZE
	.align		4
.L_36:
        /*006c*/ 	.byte	0x04, 0x11
        /*006e*/ 	.short	(.L_38 - .L_37)
	.align		4
.L_37:
        /*0070*/ 	.word	index@(_ZN17fastertransformer18decodingInitializeIfEEvPbPiS2_PT_PKiiii)
        /*0074*/ 	.word	0x00000000


	//----- nvinfo : EIATTR_REGCOUNT
	.align		4
.L_38:
        /*0078*/ 	.byte	0x04, 0x2f
        /*007a*/ 	.short	(.L_40 - .L_39)
	.align		4
.L_39:
        /*007c*/ 	.word	index@(_ZN17fastertransformer18decodingInitializeI6__halfEEvPbPiS3_PT_PKiiii)
        /*0080*/ 	.word	0x0000001a


	//----- nvinfo : EIATTR_FRAME_SIZE
	.align		4
.L_40:
        /*0084*/ 	.byte	0x04, 0x11
        /*0086*/ 	.short	(.L_42 - .L_41)
	.align		4
.L_41:
        /*0088*/ 	.word	index@(_ZN17fastertransformer18decodingInitializeI6__halfEEvPbPiS3_PT_PKiiii)
        /*008c*/ 	.word	0x00000000


	//----- nvinfo : EIATTR_REGCOUNT
	.align		4
.L_42:
        /*0090*/ 	.byte	0x04, 0x2f
        /*0092*/ 	.short	(.L_44 - .L_43)
	.align		4
.L_43:
        /*0094*/ 	.word	index@(_ZN17fastertransformer26embeddingLookupPosEncodingIfEEvPT_PKS1_S4_PKiS6_S6_iliiiiS1_)
        /*0098*/ 	.word	0x0000001e


	//----- nvinfo : EIATTR_FRAME_SIZE
	.align		4
.L_44:
        /*009c*/ 	.byte	0x04, 0x11
        /*009e*/ 	.short	(.L_46 - .L_45)
	.align		4
.L_45:
        /*00a0*/ 	.word	index@($__internal_14_$__cuda_sm20_div_u64)
        /*00a4*/ 	.word	0x00000000


	//----- nvinfo : EIATTR_FRAME_SIZE
	.align		4
.L_46:
        /*00a8*/ 	.byte	0x04, 0x11
        /*00aa*/ 	.short	(.L_48 - .L_47)
	.align		4
.L_47:
        /*00ac*/ 	.word	index@($__internal_13_$__cuda_sm20_div_s64)
        /*00b0*/ 	.word	0x00000000


	//----- nvinfo : EIATTR_FRAME_SIZE
	.align		4
.L_48:
        /*00b4*/ 	.byte	0x04, 0x11
        /*00b6*/ 	.short	(.L_50 - .L_49)
	.align		4
.L_49:
        /*00b8*/ 	.word	index@(_ZN17fastertransformer26embeddingLookupPosEncodingIfEEvPT_PKS1_S4_PKiS6_S6_iliiiiS1_)
        /*00bc*/ 	.word	0x00000000


	//----- nvinfo : EIATTR_REGCOUNT
	.align		4
.L_50:
        /*00c0*/ 	.byte	0x04, 0x2f
        /*00c2*/ 	.short	(.L_52 - .L_51)
	.align		4
.L_51:
        /*00c4*/ 	.word	index@(_ZN17fastertransformer15embeddingLookupIfLi2EEEvPT_PKS1_PKiNS_18pPromptTuningParamIS1_EEiliiiiS1_)
        /*00c8*/ 	.word	0x0000001a


	//----- nvinfo : EIATTR_FRAME_SIZE
	.align		4
.L_52:
        /*00cc*/ 	.byte	0x04, 0x11
        /*00ce*/ 	.short	(.L_54 - .L_53)
	.align		4
.L_53:
        /*00d0*/ 	.word	index@($__internal_12_$__cuda_sm20_div_u64)
        /*00d4*/ 	.word	0x00000000


	//----- nvinfo : EIATTR_FRAME_SIZE
	.align		4
.L_54:
        /*00d8*/ 	.byte	0x04, 0x11
        /*00da*/ 	.short	(.L_56 - .L_55)
	.align		4
.L_55:
        /*00dc*/ 	.word	index@($__internal_11_$__cuda_sm20_div_s64)
        /*00e0*/ 	.word	0x00000000


	//----- nvinfo : EIATTR_FRAME_SIZE
	.align		4
.L_56:
        /*00e4*/ 	.byte	0x04, 0x11
        /*00e6*/ 	.short	(.L_58 - .L_57)
	.align		4
.L_57:
        /*00e8*/ 	.word	index@(_ZN17fastertransformer15embeddingLookupIfLi2EEEvPT_PKS1_PKiNS_18pPromptTuningParamIS1_EEiliiiiS1_)
        /*00ec*/ 	.word	0x00000000


	//----- nvinfo : EIATTR_REGCOUNT
	.align		4
.L_58:
        /*00f0*/ 	.byte	0x04, 0x2f
        /*00f2*/ 	.short	(.L_60 - .L_59)
	.align		4
.L_59:
        /*00f4*/ 	.word	index@(_ZN17fastertransformer15embeddingLookupIfLi1EEEvPT_PKS1_PKiNS_18pPromptTuningParamIS1_EEiliiiiS1_)
        /*00f8*/ 	.word	0x0000001c


	//----- nvinfo : EIATTR_FRAME_SIZE
	.align		4
.L_60:
        /*00fc*/ 	.byte	0x04, 0x11
        /*00fe*/ 	.short	(.L_62 - .L_61)
	.align		4
.L_61:
        /*0100*/ 	.word	index@($__internal_10_$__cuda_sm20_div_u64)
        /*0104*/ 	.word	0x00000000


	//----- nvinfo : EIATTR_FRAME_SIZE
	.align		4
.L_62:
        /*0108*/ 	.byte	0x04, 0x11
        /*010a*/ 	.short	(.L_64 - .L_63)
	.align		4
.L_63:
        /*010c*/ 	.word	index@($__internal_9_$__cuda_sm20_div_s64)
        /*0110*/ 	.word	0x00000000


	//----- nvinfo : EIATTR_FRAME_SIZE
	.align		4
.L_64:
        /*0114*/ 	.byte	0x04, 0x11
        /*0116*/ 	.short	(.L_66 - .L_65)
	.align		4
.L_65:
        /*0118*/ 	.word	index@(_ZN17fastertransformer15embeddingLookupIfLi1EEEvPT_PKS1_PKiNS_18pPromptTuningParamIS1_EEiliiiiS1_)
        /*011c*/ 	.word	0x00000000


	//----- nvinfo : EIATTR_REGCOUNT
	.align		4
.L_66:
        /*0120*/ 	.byte	0x04, 0x2f
        /*0122*/ 	.short	(.L_68 - .L_67)
	.align		4
.L_67:
        /*0124*/ 	.word	index@(_ZN17fastertransformer15embeddingLookupIfLi0EEEvPT_PKS1_PKiNS_18pPromptTuningParamIS1_EEiliiiiS1_)
        /*0128*/ 	.word	0x00000016


	//----- nvinfo : EIATTR_FRAME_SIZE
	.align		4
.L_68:
        /*012c*/ 	.byte	0x04, 0x11
        /*012e*/ 	.short	(.L_70 - .L_69)
	.align		4
.L_69:
        /*0130*/ 	.word	index@($__internal_8_$__cuda_sm20_div_u64)
        /*0134*/ 	.word	0x00000000


	//----- nvinfo : EIATTR_FRAME_SIZE
	.align		4
.L_70:
        /*0138*/ 	.byte	0x04, 0x11
        /*013a*/ 	.short	(.L_72 - .L_71)
	.align		4
.L_71:
        /*013c*/ 	.word	index@($__internal_7_$__cuda_sm20_div_s64)
        /*0140*/ 	.word	0x00000000


	//----- nvinfo : EIATTR_FRAME_SIZE
	.align		4
.L_72:
        /*0144*/ 	.byte	0x04, 0x11
        /*0146*/ 	.short	(.L_74 - .L_73)
	.align		4
.L_73:
        /*0148*/ 	.word	index@(_ZN17fastertransformer15embeddingLookupIfLi0EEEvPT_PKS1_PKiNS_18pPromptTuningParamIS1_EEiliiiiS1_)
        /*014c*/ 	.word	0x00000000


	//----- nvinfo : EIATTR_REGCOUNT
	.align		4
.L_74:
        /*0150*/ 	.byte	0x04, 0x2f
        /*0152*/ 	.short	(.L_76 - .L_75)
	.align		4
.L_75:
        /*0154*/ 	.word	index@(_ZN17fastertransformer26embeddingLookupPosEncodingI6__halfEEvPT_PKS2_S5_PKiS7_S7_iliiiiS2_)
        /*0158*/ 	.word	0x0000001a


	//----- nvinfo : EIATTR_FRAME_SIZE
	.align		4
.L_76:
        /*015c*/ 	.byte	0x04, 0x11
        /*015e*/ 	.short	(.L_78 - .L_77)
	.align		4
.L_77:
        /*0160*/ 	.word	index@($__internal_6_$__cuda_sm20_div_s64)
        /*0164*/ 	.word	0x00000000


	//----- nvinfo : EIATTR_FRAME_SIZE
	.align		4
.L_78:
        /*0168*/ 	.byte	0x04, 0x11
        /*016a*/ 	.short	(.L_80 - .L_79)
	.align		4
.L_79:
        /*016c*/ 	.word	index@(_ZN17fastertransformer26embeddingLookupPosEncodingI6__halfEEvPT_PKS2_S5_PKiS7_S7_iliiiiS2_)
        /*0170*/ 	.word	0x00000000


	//----- nvinfo : EIATTR_REGCOUNT
	.align		4
.L_80:
        /*0174*/ 	.byte	0x04, 0x2f
        /*0176*/ 	.short	(.L_82 - .L_81)
	.align		4
.L_81:
        /*0178*/ 	.word	index@(_ZN17fastertransformer15embeddingLookupI6__halfLi2EEEvPT_PKS2_PKiNS_18pPromptTuningParamIS2_EEiliiiiS2_)
        /*017c*/ 	.word	0x00000014


	//----- nvinfo : EIATTR_FRAME_SIZE
	.align		4
.L_82:
        /*0180*/ 	.byte	0x04, 0x11
        /*0182*/ 	.short	(.L_84 - .L_83)
	.align		4
.L_83:
        /*0184*/ 	.word	index@($__internal_5_$__cuda_sm20_div_s64)
        /*0188*/ 	.word	0x00000000


	//----- nvinfo : EIATTR_FRAME_SIZE
	.align		4
.L_84:
        /*018c*/ 	.byte	0x04, 0x11
        /*018e*/ 	.short	(.L_86 - .L_85)
	.align		4
.L_85:
        /*0190*/ 	.word	index@(_ZN17fastertransformer15embeddingLookupI6__halfLi2EEEvPT_PKS2_PKiNS_18pPromptTuningParamIS2_EEiliiiiS2_)
        /*0194*/ 	.word	0x00000000


	//----- nvinfo : EIATTR_REGCOUNT
	.align		4
.L_86:
        /*0198*/ 	.byte	0x04, 0x2f
        /*019a*/ 	.short	(.L_88 - .L_87)
	.align		4
.L_87:
        /*019c*/ 	.word	index@(_ZN17fastertransformer15embeddingLookupI6__halfLi1EEEvPT_PKS2_PKiNS_18pPromptTuningParamIS2_EEiliiiiS2_)
        /*01a0*/ 	.word	0x00000014


	//----- nvinfo : EIATTR_FRAME_SIZE
	.align		4
.L_88:
        /*01a4*/ 	.byte	0x04, 0x11
        /*01a6*/ 	.short	(.L_90 - .L_89)
	.align		4
.L_89:
        /*01a8*/ 	.word	index@($__internal_4_$__cuda_sm20_div_s64)
        /*01ac*/ 	.word	0x00000000


	//----- nvinfo : EIATTR_FRAME_SIZE
	.align		4
.L_90:
        /*01b0*/ 	.byte	0x04, 0x11
        /*01b2*/ 	.short	(.L_92 - .L_91)
	.align		4
.L_91:
        /*01b4*/ 	.word	index@(_ZN17fastertransformer15embeddingLookupI6__halfLi1EEEvPT_PKS2_PKiNS_18pPromptTuningParamIS2_EEiliiiiS2_)
        /*01b8*/ 	.word	0x00000000


	//----- nvinfo : EIATTR_REGCOUNT
	.align		4
.L_92:
        /*01bc*/ 	.byte	0x04, 0x2f
        /*01be*/ 	.short	(.L_94 - .L_93)
	.align		4
.L_93:
        /*01c0*/ 	.word	index@(_ZN17fastertransformer15embeddingLookupI6__halfLi0EEEvPT_PKS2_PKiNS_18pPromptTuningParamIS2_EEiliiiiS2_)
        /*01c4*/ 	.word	0x00000012


	//----- nvinfo : EIATTR_FRAME_SIZE
	.align		4
.L_94:
        /*01c8*/ 	.byte	0x04, 0x11
        /*01ca*/ 	.short	(.L_96 - .L_95)
	.align		4
.L_95:
        /*01cc*/ 	.word	index@($__internal_3_$__cuda_sm20_div_s64)
        /*01d0*/ 	.word	0x00000000


	//----- nvinfo : EIATTR_FRAME_SIZE
	.align		4
.L_96:
        /*01d4*/ 	.byte	0x04, 0x11
        /*01d6*/ 	.short	(.L_98 - .L_97)
	.align		4
.L_97:
        /*01d8*/ 	.word	index@(_ZN17fastertransformer15embeddingLookupI6__halfLi0EEEvPT_PKS2_PKiNS_18pPromptTuningParamIS2_EEiliiiiS2_)
        /*01dc*/ 	.word	0x00000000


	//----- nvinfo : EIATTR_REGCOUNT
	.align		4
.L_98:
        /*01e0*/ 	.byte	0x04, 0x2f
        /*01e2*/ 	.short	(.L_100 - .L_99)
	.align		4
.L_99:
        /*01e4*/ 	.word	index@(_ZN17fastertransformer16paddingEmbeddingIfEEvPT_S2_PKS1_S4_lll)
        /*01e8*/ 	.word	0x0000001c


	//----- nvinfo : EIATTR_FRAME_SIZE
	.align		4
.L_100:
        /*01ec*/ 	.byte	0x04, 0x11
        /*01ee*/ 	.short	(.L_102 - .L_101)
	.align		4
.L_101:
        /*01f0*/ 	.word	index@($__internal_2_$__cuda_sm20_div_u64)
        /*01f4*/ 	.word	0x00000000


	//----- nvinfo : EIATTR_FRAME_SIZE
	.align		4
.L_102:
        /*01f8*/ 	.byte	0x04, 0x11
        /*01fa*/ 	.short	(.L_104 - .L_103)
	.align		4
.L_103:
        /*01fc*/ 	.word	index@($__internal_1_$__cuda_sm20_div_s64)
        /*0200*/ 	.word	0x00000000


	//----- nvinfo : EIATTR_FRAME_SIZE
	.align		4
.L_104:
        /*0204*/ 	.byte	0x04, 0x11
        /*0206*/ 	.short	(.L_106 - .L_105)
	.align		4
.L_105:
        /*0208*/ 	.word	index@(_ZN17fastertransformer16paddingEmbeddingIfEEvPT_S2_PKS1_S4_lll)
        /*020c*/ 	.word	0x00000000


	//----- nvinfo : EIATTR_REGCOUNT
	.align		4
.L_106:
        /*0210*/ 	.byte	0x04, 0x2f
        /*0212*/ 	.short	(.L_108 - .L_107)
	.align		4
.L_107:
        /*0214*/ 	.word	index@(_ZN17fastertransformer16paddingEmbeddingI6__halfEEvPT_S3_PKS2_S5_lll)
        /*0218*/ 	.word	0x00000016


	//----- nvinfo : EIATTR_FRAME_SIZE
	.align		4
.L_108:
        /*021c*/ 	.byte	0x04, 0x11
        /*021e*/ 	.short	(.L_110 - .L_109)
	.align		4
.L_109:
        /*0220*/ 	.word	index@($__internal_0_$__cuda_sm20_div_s64)
        /*0224*/ 	.word	0x00000000


	//----- nvinfo : EIATTR_FRAME_SIZE
	.align		4
.L_110:
        /*0228*/ 	.byte	0x04, 0x11
        /*022a*/ 	.short	(.L_112 - .L_111)
	.align		4
.L_111:
        /*022c*/ 	.word	index@(_ZN17fastertransformer16paddingEmbeddingI6__halfEEvPT_S3_PKS2_S5_lll)
        /*0230*/ 	.word	0x00000000


	//----- nvinfo : EIATTR_REGCOUNT
	.align		4
.L_112:
        /*0234*/ 	.byte	0x04, 0x2f
        /*0236*/ 	.short	(.L_114 - .L_113)
	.align		4
.L_113:
        /*0238*/ 	.word	index@(_ZN17fastertransformer22paddingEmbeddingKernelIfEEvPT_PKS1_iii)
        /*023c*/ 	.word	0x00000016


	//----- nvinfo : EIATTR_FRAME_SIZE
	.align		4
.L_114:
        /*0240*/ 	.byte	0x04, 0x11
        /*0242*/ 	.short	(.L_116 - .L_115)
	.align		4
.L_115:
        /*0244*/ 	.word	index@(_ZN17fastertransformer22paddingEmbeddingKernelIfEEvPT_PKS1_iii)
        /*0248*/ 	.word	0x00000000


	//----- nvinfo : EIATTR_REGCOUNT
	.align		4
.L_116:
        /*024c*/ 	.byte	0x04, 0x2f
        /*024e*/ 	.short	(.L_118 - .L_117)
	.align		4
.L_117:
        /*0250*/ 	.word	index@(_ZN17fastertransformer22paddingEmbeddingKernelI6__halfEEvPT_PKS2_iii)
        /*0254*/ 	.word	0x00000016


	//----- nvinfo : EIATTR_FRAME_SIZE
	.align		4
.L_118:
        /*0258*/ 	.byte	0x04, 0x11
        /*025a*/ 	.short	(.L_120 - .L_119)
	.align		4
.L_119:
        /*025c*/ 	.word	index@(_ZN17fastertransformer22paddingEmbeddingKernelI6__halfEEvPT_PKS2_iii)
        /*0260*/ 	.word	0x00000000


	//----- nvinfo : EIATTR_REGCOUNT
	.align		4
.L_120:
        /*0264*/ 	.byte	0x04, 0x2f
        /*0266*/ 	.short	(.L_122 - .L_121)
	.align		4
.L_121:
        /*0268*/ 	.word	index@(_ZN17fastertransformer10plusScalarIiEEvPT_S1_i)
        /*026c*/ 	.word	0x0000000a


	//----- nvinfo : EIATTR_FRAME_SIZE
	.align		4
.L_122:
        /*0270*/ 	.byte	0x04, 0x11
        /*0272*/ 	.short	(.L_124 - .L_123)
	.align		4
.L_123:
        /*0274*/ 	.word	index@(_ZN17fastertransformer10plusScalarIiEEvPT_S1_i)
        /*0278*/ 	.word	0x00000000


	//----- nvinfo : EIATTR_MIN_STACK_SIZE
	.align		4
.L_124:
        /*027c*/ 	.byte	0x04, 0x12
        /*027e*/ 	.short	(.L_126 - .L_125)
	.align		4
.L_125:
        /*0280*/ 	.word	index@(_ZN17fastertransformer10plusScalarIiEEvPT_S1_i)
        /*0284*/ 	.word	0x00000000


	//----- nvinfo : EIATTR_MIN_STACK_SIZE
	.align		4
.L_126:
        /*0288*/ 	.byte	0x04, 0x12
        /*028a*/ 	.short	(.L_128 - .L_127)
	.align		4
.L_127:
        /*028c*/ 	.word	index@(_ZN17fastertransformer22paddingEmbeddingKernelI6__halfEEvPT_PKS2_iii)
        /*0290*/ 	.word	0x00000000


	//----- nvinfo : EIATTR_MIN_STACK_SIZE
	.align		4
.L_128:
        /*0294*/ 	.byte	0x04, 0x12
        /*0296*/ 	.short	(.L_130 - .L_129)
	.align		4
.L_129:
        /*0298*/ 	.word	index@(_ZN17fastertransformer22paddingEmbeddingKernelIfEEvPT_PKS1_iii)
        /*029c*/ 	.word	0x00000000


	//----- nvinfo : EIATTR_MIN_STACK_SIZE
	.align		4
.L_130:
        /*02a0*/ 	.byte	0x04, 0x12
        /*02a2*/ 	.short	(.L_132 - .L_131)
	.align		4
.L_131:
        /*02a4*/ 	.word	index@(_ZN17fastertransformer16paddingEmbeddingI6__halfEEvPT_S3_PKS2_S5_lll)
        /*02a8*/ 	.word	0x00000000


	//----- nvinfo : EIATTR_MIN_STACK_SIZE
	.align		4
.L_132:
        /*02ac*/ 	.byte	0x04, 0x12
        /*02ae*/ 	.short	(.L_134 - .L_133)
	.align		4
.L_133:
        /*02b0*/ 	.word	index@(_ZN17fastertransformer16paddingEmbeddingIfEEvPT_S2_PKS1_S4_lll)
        /*02b4*/ 	.word	0x00000000


	//----- nvinfo : EIATTR_MIN_STACK_SIZE
	.align		4
.L_134:
        /*02b8*/ 	.byte	0x04, 0x12
        /*02ba*/ 	.short	(.L_136 - .L_135)
	.align		4
.L_135:
        /*02bc*/ 	.word	index@(_ZN17fastertransformer15embeddingLookupI6__halfLi0EEEvPT_PKS2_PKiNS_18pPromptTuningParamIS2_EEiliiiiS2_)
        /*02c0*/ 	.word	0x00000000


	//----- nvinfo : EIATTR_MIN_STACK_SIZE
	.align		4
.L_136:
        /*02c4*/ 	.byte	0x04, 0x12
        /*02c6*/ 	.short	(.L_138 - .L_137)
	.align		4
.L_137:
        /*02c8*/ 	.word	index@(_ZN17fastertransformer15embeddingLookupI6__halfLi1EEEvPT_PKS2_PKiNS_18pPromptTuningParamIS2_EEiliiiiS2_)
        /*02cc*/ 	.word	0x00000000


	//----- nvinfo : EIATTR_MIN_STACK_SIZE
	.align		4
.L_138:
        /*02d0*/ 	.byte	0x04, 0x12
        /*02d2*/ 	.short	(.L_140 - .L_139)
	.align		4
.L_139:
        /*02d4*/ 	.word	index@(_ZN17fastertransformer15embeddingLookupI6__halfLi2EEEvPT_PKS2_PKiNS_18pPromptTuningParamIS2_EEiliiiiS2_)
        /*02d8*/ 	.word	0x00000000


	//----- nvinfo : EIATTR_MIN_STACK_SIZE
	.align		4
.L_140:
        /*02dc*/ 	.byte	0x04, 0x12
        /*02de*/ 	.short	(.L_142 - .L_141)
	.align		4
.L_141:
        /*02e0*/ 	.word	index@(_ZN17fastertransformer26embeddingLookupPosEncodingI6__halfEEvPT_PKS2_S5_PKiS7_S7_iliiiiS2_)
        /*02e4*/ 	.word	0x00000000


	//----- nvinfo : EIATTR_MIN_STACK_SIZE
	.align		4
.L_142:
        /*02e8*/ 	.byte	0x04, 0x12
        /*02ea*/ 	.short	(.L_144 - .L_143)
	.align		4
.L_143:
        /*02ec*/ 	.word	index@(_ZN17fastertransformer15embeddingLookupIfLi0EEEvPT_PKS1_PKiNS_18pPromptTuningParamIS1_EEiliiiiS1_)
        /*02f0*/ 	.word	0x00000000


	//----- nvinfo : EIATTR_MIN_STACK_SIZE
	.align		4
.L_144:
        /*02f4*/ 	.byte	0x04, 0x12
        /*02f6*/ 	.short	(.L_146 - .L_145)
	.align		4
.L_145:
        /*02f8*/ 	.word	index@(_ZN17fastertransformer15embeddingLookupIfLi1EEEvPT_PKS1_PKiNS_18pPromptTuningParamIS1_EEiliiiiS1_)
        /*02fc*/ 	.word	0x00000000


	//----- nvinfo : EIATTR_MIN_STACK_SIZE
	.align		4
.L_146:
        /*0300*/ 	.byte	0x04, 0x12
        /*0302*/ 	.short	(.L_148 - .L_147)
	.align		4
.L_147:
        /*0304*/ 	.word	index@(_ZN17fastertransformer15embeddingLookupIfLi2EEEvPT_PKS1_PKiNS_18pPromptTuningParamIS1_EEiliiiiS1_)
        /*0308*/ 	.word	0x00000000


	//----- nvinfo : EIATTR_MIN_STACK_SIZE
	.align		4
.L_148:
        /*030c*/ 	.byte	0x04, 0x12
        /*030e*/ 	.short	(.L_150 - .L_149)
	.align		4
.L_149:
        /*0310*/ 	.word	index@(_ZN17fastertransformer26embeddingLookupPosEncodingIfEEvPT_PKS1_S4_PKiS6_S6_iliiiiS1_)
        /*0314*/ 	.word	0x00000000


	//----- nvinfo : EIATTR_MIN_STACK_SIZE
	.align		4
.L_150:
        /*0318*/ 	.byte	0x04, 0x12
        /*031a*/ 	.short	(.L_152 - .L_151)
	.align		4
.L_151:
        /*031c*/ 	.word	index@(_ZN17fastertransformer18decodingInitializeI6__halfEEvPbPiS3_PT_PKiiii)
        /*0320*/ 	.word	0x00000000


	//----- nvinfo : EIATTR_MIN_STACK_SIZE
	.align		4
.L_152:
        /*0324*/ 	.byte	0x04, 0x12
        /*0326*/ 	.short	(.L_154 - .L_153)
	.align		4
.L_153:
        /*0328*/ 	.word	index@(_ZN17fastertransformer18decodingInitializeIfEEvPbPiS2_PT_PKiiii)
        /*032c*/ 	.word	0x00000000


	//----- nvinfo : EIATTR_MIN_STACK_SIZE
	.align		4
.L_154:
        /*0330*/ 	.byte	0x04, 0x12
        /*0332*/ 	.short	(.L_156 - .L_155)
	.align		4
.L_155:
        /*0334*/ 	.word	index@(_ZN17fastertransformer8finalizeEPiS0_PfS1_PKiS3_PKfS5_S5_S3_ii)
        /*0338*/ 	.word	0x00000000


	//----- nvinfo : EIATTR_MIN_STACK_SIZE
	.align		4
.L_156:
        /*033c*/ 	.byte	0x04, 0x12
        /*033e*/ 	.short	(.L_158 - .L_157)
	.align		4
.L_157:
        /*0340*/ 	.word	index@(_ZN17fastertransformer20plusUnfinishedSeqlenEPiPKbi)
        /*0344*/ 	.word	0x00000000


	//----- nvinfo : EIATTR_MIN_STACK_SIZE
	.align		4
.L_158:
        /*0348*/ 	.byte	0x04, 0x12
        /*034a*/ 	.short	(.L_160 - .L_159)
	.align		4
.L_159:
        /*034c*/ 	.word	index@(_ZN17fastertransformer21minusUnfinishedSeqlenEPiPKbi)
        /*0350*/ 	.word	0x00000000


	//----- nvinfo : EIATTR_MIN_STACK_SIZE
	.align		4
.L_160:
        /*0354*/ 	.byte	0x04, 0x12
        /*0356*/ 	.short	(.L_162 - .L_161)
	.align		4
.L_161:
        /*0358*/ 	.word	index@(_ZN17fastertransformer10gatherTreeENS_15gatherTreeParamE)
        /*035c*/ 	.word	0x00000000
.L_162:


//--------------------- .nv.compat                --------------------------
	.section	.nv.compat,"",@"SHT_CUDA_COMPAT_INFO"
	.align	4
        /*0000*/ 	.byte	0x02, 0x09, 0x01, 0x00, 0x02, 0x02, 0x01, 0x00, 0x02, 0x05, 0x05, 0x00, 0x03, 0x07, 0x01, 0x01
        /*0010*/ 	.byte	0x02, 0x03, 0x00, 0x00, 0x02, 0x06, 0x01, 0x00, 0x04, 0x0b, 0x08, 0x00, 0x00, 0x00, 0x00, 0x00
        /*0020*/ 	.byte	0x00, 0x00, 0x00, 0x00


//--------------------- .nv.info._ZN17fastertransformer10plusScalarIiEEvPT_S1_i --------------------------
	.section	.nv.info._ZN17fastertransformer10plusScalarIiEEvPT_S1_i,"",@"SHT_CUDA_INFO"
	.sectionflags	@""
	.align	4


	//----- nvinfo : EIATTR_CUDA_API_VERSION
	.align		4
        /*0000*/ 	.byte	0x04, 0x37
        /*0002*/ 	.short	(.L_164 - .L_163)
.L_163:
        /*0004*/ 	.word	0x00000082


	//----- nvinfo : EIATTR_KPARAM_INFO
	.align		4
.L_164:
        /*0008*/ 	.byte	0x04, 0x17
        /*000a*/ 	.short	(.L_166 - .L_165)
.L_165:
        /*000c*/ 	.word	0x00000000
        /*0010*/ 	.short	0x0002
        /*0012*/ 	.short	0x000c
        /*0014*/ 	.byte	0x00, 0xf0, 0x11, 0x00


	//----- nvinfo : EIATTR_KPARAM_INFO
	.align		4
.L_166:
        /*0018*/ 	.byte	0x04, 0x17
        /*001a*/ 	.short	(.L_168 - .L_167)
.L_167:
        /*001c*/ 	.word	0x00000000
        /*0020*/ 	.short	0x0001
        /*0022*/ 	.short	0x0008
        /*0024*/ 	.byte	0x00, 0xf0, 0x11, 0x00


	//----- nvinfo : EIATTR_KPARAM_INFO
	.align		4
.L_168:
        /*0028*/ 	.byte	0x04, 0x17
        /*002a*/ 	.short	(.L_170 - .L_169)
.L_169:
        /*002c*/ 	.word	0x00000000
        /*0030*/ 	.short	0x0000
        /*0032*/ 	.short	0x0000
        /*0034*/ 	.byte	0x00, 0xf0, 0x21, 0x00


	//----- nvinfo : EIATTR_SPARSE_MMA_MASK
	.align		4
.L_170:
        /*0038*/ 	.byte	0x03, 0x50
        /*003a*/ 	.short	0x0000


	//----- nvinfo : EIATTR_MAXREG_COUNT
	.align		4
        /*003c*/ 	.byte	0x03, 0x1b
        /*003e*/ 	.short	0x00ff


	//----- nvinfo : EIATTR_MERCURY_ISA_VERSION
	.align		4
        /*0040*/ 	.byte	0x03, 0x5f
        /*0042*/ 	.short	0x0101


	//----- nvinfo : EIATTR_EXIT_INSTR_OFFSETS
	.align		4
        /*0044*/ 	.byte	0x04, 0x1c
        /*0046*/ 	.short	(.L_172 - .L_171)


	//   ....[0]....
.L_171:
        /*0048*/ 	.word	0x00000070


	//   ....[1]....
        /*004c*/ 	.word	0x00000140


	//----- nvinfo : EIATTR_CRS_STACK_SIZE
	.align		4
.L_172:
        /*0050*/ 	.byte	0x04, 0x1e
        /*0052*/ 	.short	(.L_174 - .L_173)
.L_173:
        /*0054*/ 	.word	0x00000000


	//----- nvinfo : EIATTR_CBANK_PARAM_SIZE
	.align		4
.L_174:
        /*0058*/ 	.byte	0x03, 0x19
        /*005a*/ 	.short	0x0010


	//----- nvinfo : EIATTR_PARAM_CBANK
	.align		4
        /*005c*/ 	.byte	0x04, 0x0a
        /*005e*/ 	.short	(.L_176 - .L_175)
	.align		4
.L_175:
        /*0060*/ 	.word	index@(.nv.constant0._ZN17fastertransformer10plusScalarIiEEvPT_S1_i)
        /*0064*/ 	.short	0x0210
        /*0066*/ 	.short	0x0010


	//----- nvinfo : EIATTR_SW_WAR
	.align		4
.L_176:
        /*0068*/ 	.byte	0x04, 0x36
        /*006a*/ 	.short	(.L_178 - .L_177)
.L_177:
        /*006c*/ 	.word	0x00000008
.L_178:


//--------------------- .nv.info._ZN17fastertransformer22paddingEmbeddingKernelI6__halfEEvPT_PKS2_iii --------------------------
	.section	.nv.info._ZN17fastertransformer22paddingEmbeddingKernelI6__halfEEvPT_PKS2_iii,"",@"SHT_CUDA_INFO"
	.sectionflags	@""
	.align	4


	//----- nvinfo : EIATTR_CUDA_API_VERSION
	.align		4
        /*0000*/ 	.byte	0x04, 0x37
        /*0002*/ 	.short	(.L_180 - .L_179)
.L_179:
        /*0004*/ 	.word	0x00000082


	//----- nvinfo : EIATTR_KPARAM_INFO
	.align		4
.L_180:
        /*0008*/ 	.byte	0x04, 0x17
        /*000a*/ 	.short	(.L_182 - .L_181)
.L_181:
        /*000c*/ 	.word	0x00000000
        /*0010*/ 	.short	0x0004
        /*0012*/ 	.short	0x0018
        /*0014*/ 	.byte	0x00, 0xf0, 0x11, 0x00


	//----- nvinfo : EIATTR_KPARAM_INFO
	.align		4
.L_182:
        /*0018*/ 	.byte	0x04, 0x17
        /*001a*/ 	.short	(.L_184 - .L_183)
.L_183:
        /*001c*/ 	.word	0x00000000
        /*0020*/ 	.short	0x0003
        /*0022*/ 	.short	0x0014
        /*0024*/ 	.byte	0x00, 0xf0, 0x11, 0x00


	//----- nvinfo : EIATTR_KPARAM_INFO
	.align		4
.L_184:
        /*0028*/ 	.byte	0x04, 0x17
        /*002a*/ 	.short	(.L_186 - .L_185)
.L_185:
        /*002c*/ 	.word	0x00000000
        /*0030*/ 	.short	0x0002
        /*0032*/ 	.short	0x0010
        /*0034*/ 	.byte	0x00, 0xf0, 0x11, 0x00


	//----- nvinfo : EIATTR_KPARAM_INFO
	.align		4
.L_186:
        /*0038*/ 	.byte	0x04, 0x17
        /*003a*/ 	.short	(.L_188 - .L_187)
.L_187:
        /*003c*/ 	.word	0x00000000
        /*0040*/ 	.short	0x0001
        /*0042*/ 	.short	0x0008
        /*0044*/ 	.byte	0x00, 0xf0, 0x21, 0x00


	//----- nvinfo : EIATTR_KPARAM_INFO
	.align		4
.L_188:
        /*0048*/ 	.byte	0x04, 0x17
        /*004a*/ 	.short	(.L_190 - .L_189)
.L_189:
        /*004c*/ 	.word	0x00000000
        /*0050*/ 	.short	0x0000
        /*0052*/ 	.short	0x0000
        /*0054*/ 	.byte	0x00, 0xf0, 0x21, 0x00


	//----- nvinfo : EIATTR_SPARSE_MMA_MASK
	.align		4
.L_190:
        /*0058*/ 	.byte	0x03, 0x50
        /*005a*/ 	.short	0x0000


	//----- nvinfo : EIATTR_MAXREG_COUNT
	.align		4
        /*005c*/ 	.byte	0x03, 0x1b
        /*005e*/ 	.short	0x00ff


	//----- nvinfo : EIATTR_MERCURY_ISA_VERSION
	.align		4
        /*0060*/ 	.byte	0x03, 0x5f
        /*0062*/ 	.short	0x0101


	//----- nvinfo : EIATTR_EXIT_INSTR_OFFSETS
	.align		4
        /*0064*/ 	.byte	0x04, 0x1c
        /*0066*/ 	.short	(.L_192 - .L_191)


	//   ....[0]....
.L_191:
        /*0068*/ 	.word	0x00000090


	//   ....[1]....
        /*006c*/ 	.word	0x00000460


	//----- nvinfo : EIATTR_CRS_STACK_SIZE
	.align		4
.L_192:
        /*0070*/ 	.byte	0x04, 0x1e
        /*0072*/ 	.short	(.L_194 - .L_193)
.L_193:
        /*0074*/ 	.word	0x00000000


	//----- nvinfo : EIATTR_CBANK_PARAM_SIZE
	.align		4
.L_194:
        /*0078*/ 	.byte	0x03, 0x19
        /*007a*/ 	.short	0x001c


	//----- nvinfo : EIATTR_PARAM_CBANK
	.align		4
        /*007c*/ 	.byte	0x04, 0x0a
        /*007e*/ 	.short	(.L_196 - .L_195)
	.align		4
.L_195:
        /*0080*/ 	.word	index@(.nv.constant0._ZN17fastertransformer22paddingEmbeddingKernelI6__halfEEvPT_PKS2_iii)
        /*0084*/ 	.short	0x0210
        /*0086*/ 	.short	0x001c


	//----- nvinfo : EIATTR_SW_WAR
	.align		4
.L_196:
        /*0088*/ 	.byte	0x04, 0x36
        /*008a*/ 	.short	(.L_198 - .L_197)
.L_197:
        /*008c*/ 	.word	0x00000008
.L_198:


//--------------------- .nv.info._ZN17fastertransformer22paddingEmbeddingKernelIfEEvPT_PKS1_iii --------------------------
	.section	.nv.info._ZN17fastertransformer22paddingEmbeddingKernelIfEEvPT_PKS1_iii,"",@"SHT_CUDA_INFO"
	.sectionflags	@""
	.align	4


	//----- nvinfo : EIATTR_CUDA_API_VERSION
	.align		4
        /*0000*/ 	.byte	0x04, 0x37
        /*0002*/ 	.short	(.L_200 - .L_199)
.L_199:
        /*0004*/ 	.word	0x00000082


	//----- nvinfo : EIATTR_KPARAM_INFO
	.align		4
.L_200:
        /*0008*/ 	.byte	0x04, 0x17
        /*000a*/ 	.short	(.L_202 - .L_201)
.L_201:
        /*000c*/ 	.word	0x00000000
        /*0010*/ 	.short	0x0004
        /*0012*/ 	.short	0x0018
        /*0014*/ 	.byte	0x00, 0xf0, 0x11, 0x00


	//----- nvinfo : EIATTR_KPARAM_INFO
	.align		4
.L_202:
        /*0018*/ 	.byte	0x04, 0x17
        /*001a*/ 	.short	(.L_204 - .L_203)
.L_203:
        /*001c*/ 	.word	0x00000000
        /*0020*/ 	.short	0x0003
        /*0022*/ 	.short	0x0014
        /*0024*/ 	.byte	0x00, 0xf0, 0x11, 0x00


	//----- nvinfo : EIATTR_KPARAM_INFO
	.align		4
.L_204:
        /*0028*/ 	.byte	0x04, 0x17
        /*002a*/ 	.short	(.L_206 - .L_205)
.L_205:
        /*002c*/ 	.word	0x00000000
        /*0030*/ 	.short	0x0002
        /*0032*/ 	.short	0x0010
        /*0034*/ 	.byte	0x00, 0xf0, 0x11, 0x00


	//----- nvinfo : EIATTR_KPARAM_INFO
	.align		4
.L_206:
        /*0038*/ 	.byte	0x04, 0x17
        /*003a*/ 	.short	(.L_208 - .L_207)
.L_207:
        /*003c*/ 	.word	0x00000000
        /*0040*/ 	.short	0x0001
        /*0042*/ 	.short	0x0008
        /*0044*/ 	.byte	0x00, 0xf0, 0x21, 0x00


	//----- nvinfo : EIATTR_KPARAM_INFO
	.align		4
.L_208:
        /*0048*/ 	.byte	0x04, 0x17
        /*004a*/ 	.short	(.L_210 - .L_209)
.L_209:
        /*004c*/ 	.word	0x00000000
        /*0050*/ 	.short	0x0000
        /*0052*/ 	.short	0x0000
        /*0054*/ 	.byte	0x00, 0xf0, 0x21, 0x00


	//----- nvinfo : EIATTR_SPARSE_MMA_MASK
	.align		4
.L_210:
        /*0058*/ 	.byte	0x03, 0x50
        /*005a*/ 	.short	0x0000


	//----- nvinfo : EIATTR_MAXREG_COUNT
	.align		4
        /*005c*/ 	.byte	0x03, 0x1b
        /*005e*/ 	.short	0x00ff


	//----- nvinfo : EIATTR_MERCURY_ISA_VERSION
	.align		4
        /*0060*/ 	.byte	0x03, 0x5f
        /*0062*/ 	.short	0x0101


	//----- nvinfo : EIATTR_EXIT_INSTR_OFFSETS
	.align		4
        /*0064*/ 	.byte	0x04, 0x1c
        /*0066*/ 	.short	(.L_212 - .L_211)


	//   ....[0]....
.L_211:
        /*0068*/ 	.word	0x00000090


	//   ....[1]....
        /*006c*/ 	.word	0x00000460


	//----- nvinfo : EIATTR_CRS_STACK_SIZE
	.align		4
.L_212:
        /*0070*/ 	.byte	0x04, 0x1e
        /*0072*/ 	.short	(.L_214 - .L_213)
.L_213:
        /*0074*/ 	.word	0x00000000


	//----- nvinfo : EIATTR_CBANK_PARAM_SIZE
	.align		4
.L_214:
        /*0078*/ 	.byte	0x03, 0x19
        /*007a*/ 	.short	0x001c


	//----- nvinfo : EIATTR_PARAM_CBANK
	.align		4
        /*007c*/ 	.byte	0x04, 0x0a
        /*007e*/ 	.short	(.L_216 - .L_215)
	.align		4
.L_215:
        /*0080*/ 	.word	index@(.nv.constant0._ZN17fastertransformer22paddingEmbeddingKernelIfEEvPT_PKS1_iii)
        /*0084*/ 	.short	0x0210
        /*0086*/ 	.short	0x001c


	//----- nvinfo : EIATTR_SW_WAR
	.align		4
.L_216:
        /*0088*/ 	.byte	0x04, 0x36
        /*008a*/ 	.short	(.L_218 - .L_217)
.L_217:
        /*008c*/ 	.word	0x00000008
.L_218:


//--------------------- .nv.info._ZN17fastertransformer16paddingEmbeddingI6__halfEEvPT_S3_PKS2_S5_lll --------------------------
	.section	.nv.info._ZN17fastertransformer16paddingEmbeddingI6__halfEEvPT_S3_PKS2_S5_lll,"",@"SHT_CUDA_INFO"
	.sectionflags	@""
	.align	4


	//----- nvinfo : EIATTR_CUDA_API_VERSION
	.align		4
        /*0000*/ 	.byte	0x04, 0x37
        /*0002*/ 	.short	(.L_220 - .L_219)
.L_219:
        /*0004*/ 	.word	0x00000082


	//----- nvinfo : EIATTR_KPARAM_INFO
	.align		4
.L_220:
        /*0008*/ 	.byte	0x04, 0x17
        /*000a*/ 	.short	(.L_222 - .L_221)
.L_221:
        /*000c*/ 	.word	0x00000000
        /*0010*/ 	.short	0x0006
        /*0012*/ 	.short	0x0030
        /*0014*/ 	.byte	0x00, 0xf0, 0x21, 0x00


	//----- nvinfo : EIATTR_KPARAM_INFO
	.align		4
.L_222:
        /*0018*/ 	.byte	0x04, 0x17
        /*001a*/ 	.short	(.L_224 - .L_223)
.L_223:
        /*001c*/ 	.word	0x00000000
        /*0020*/ 	.short	0x0005
        /*0022*/ 	.short	0x0028
        /*0024*/ 	.byte	0x00, 0xf0, 0x21, 0x00


	//----- nvinfo : EIATTR_KPARAM_INFO
	.align		4
.L_224:
        /*0028*/ 	.byte	0x04, 0x17
        /*002a*/ 	.short	(.L_226 - .L_225)
.L_225:
        /*002c*/ 	.word	0x00000000
        /*0030*/ 	.short	0x0004
        /*0032*/ 	.short	0x0020
        /*0034*/ 	.byte	0x00, 0xf0, 0x21, 0x00


	//----- nvinfo : EIATTR_KPARAM_INFO
	.align		4
.L_226:
        /*0038*/ 	.byte	0x04, 0x17
        /*003a*/ 	.short	(.L_228 - .L_227)
.L_227:
        /*003c*/ 	.word	0x00000000
        /*0040*/ 	.short	0x0003
        /*0042*/ 	.short	0x0018
        /*0044*/ 	.byte	0x00, 0xf0, 0x21, 0x00


	//----- nvinfo : EIATTR_KPARAM_INFO
	.align		4
.L_228:
        /*0048*/ 	.byte	0x04, 0x17
        /*004a*/ 	.short	(.L_230 - .L_229)
.L_229:
        /*004c*/ 	.word	0x00000000
        /*0050*/ 	.short	0x0002
        /*0052*/ 	.short	0x0010
        /*0054*/ 	.byte	0x00, 0xf0, 0x21, 0x00


	//----- nvinfo : EIATTR_KPARAM_INFO
	.align		4
.L_230:
        /*0058*/ 	.byte	0x04, 0x17
        /*005a*/ 	.short	(.L_232 - .L_231)
.L_231:
        /*005c*/ 	.word	0x00000000
        /*0060*/ 	.short	0x0001
        /*0062*/ 	.short	0x0008
        /*0064*/ 	.byte	0x00, 0xf0, 0x21, 0x00


	//----- nvinfo : EIATTR_KPARAM_INFO
	.align		4
.L_232:
        /*0068*/ 	.byte	0x04, 0x17
        /*006a*/ 	.short	(.L_234 - .L_233)
.L_233:
        /*006c*/ 	.word	0x00000000
        /*0070*/ 	.short	0x0000
        /*0072*/ 	.short	0x0000
        /*0074*/ 	.byte	0x00, 0xf0, 0x21, 0x00


	//----- nvinfo : EIATTR_SPARSE_MMA_MASK
	.align		4
.L_234:
        /*0078*/ 	.byte	0x03, 0x50
        /*007a*/ 	.short	0x0000


	//----- nvinfo : EIATTR_MAXREG_COUNT
	.align		4
        /*007c*/ 	.byte	0x03, 0x1b
        /*007e*/ 	.short	0x00ff


	//----- nvinfo : EIATTR_MERCURY_ISA_VERSION
	.align		4
        /*0080*/ 	.byte	0x03, 0x5f
        /*0082*/ 	.short	0x0101


	//----- nvinfo : EIATTR_EXIT_INSTR_OFFSETS
	.align		4
        /*0084*/ 	.byte	0x04, 0x1c
        /*0086*/ 	.short	(.L_236 - .L_235)


	//   ....[0]....
.L_235:
        /*0088*/ 	.word	0x00000530


	//   ....[1]....
        /*008c*/ 	.word	0x00000680


	//----- nvinfo : EIATTR_CRS_STACK_SIZE
	.align		4
.L_236:
        /*0090*/ 	.byte	0x04, 0x1e
        /*0092*/ 	.short	(.L_238 - .L_237)
.L_237:
        /*0094*/ 	.word	0x00000000


	//----- nvinfo : EIATTR_CBANK_PARAM_SIZE
	.align		4
.L_238:
        /*0098*/ 	.byte	0x03, 0x19
        /*009a*/ 	.short	0x0038


	//----- nvinfo : EIATTR_PARAM_CBANK
	.align		4
        /*009c*/ 	.byte	0x04, 0x0a
        /*009e*/ 	.short	(.L_240 - .L_239)
	.align		4
.L_239:
        /*00a0*/ 	.word	index@(.nv.constant0._ZN17fastertransformer16paddingEmbeddingI6__halfEEvPT_S3_PKS2_S5_lll)
        /*00a4*/ 	.short	0x0210
        /*00a6*/ 	.short	0x0038


	//----- nvinfo : EIATTR_SW_WAR
	.align		4
.L_240:
        /*00a8*/ 	.byte	0x04, 0x36
        /*00aa*/ 	.short	(.L_242 - .L_241)
.L_241:
        /*00ac*/ 	.word	0x00000008
.L_242:


//--------------------- .nv.info._ZN17fastertransformer16paddingEmbeddingIfEEvPT_S2_PKS1_S4_lll --------------------------
	.section	.nv.info._ZN17fastertransformer16paddingEmbeddingIfEEvPT_S2_PKS1_S4_lll,"",@"SHT_CUDA_INFO"
	.sectionflags	@""
	.align	4


	//----- nvinfo : EIATTR_CUDA_API_VERSION
	.align		4
        /*0000*/ 	.byte	0x04, 0x37
        /*0002*/ 	.short	(.L_244 - .L_243)
.L_243:
        /*0004*/ 	.word	0x00000082


	//----- nvinfo : EIATTR_KPARAM_INFO
	.align		4
.L_244:
        /*0008*/ 	.byte	0x04, 0x17
        /*000a*/ 	.short	(.L_246 - .L_245)
.L_245:
        /*000c*/ 	.word	0x00000000
        /*0010*/ 	.short	0x0006
        /*0012*/ 	.short	0x0030
        /*0014*/ 	.byte	0x00, 0xf0, 0x21, 0x00


	//----- nvinfo : EIATTR_KPARAM_INFO
	.align		4
.L_246:
        /*0018*/ 	.byte	0x04, 0x17
        /*001a*/ 	.short	(.L_248 - .L_247)
.L_247:
        /*001c*/ 	.word	0x00000000
        /*0020*/ 	.short	0x0005
        /*0022*/ 	.short	0x0028
        /*0024*/ 	.byte	0x00, 0xf0, 0x21, 0x00


	//----- nvinfo : EIATTR_KPARAM_INFO
	.align		4
.L_248:
        /*0028*/ 	.byte	0x04, 0x17
        /*002a*/ 	.short	(.L_250 - .L_249)
.L_249:
        /*002c*/ 	.word	0x00000000
        /*0030*/ 	.short	0x0004
        /*0032*/ 	.short	0x0020
        /*0034*/ 	.byte	0x00, 0xf0, 0x21, 0x00


	//----- nvinfo : EIATTR_KPARAM_INFO
	.align		4
.L_250:
        /*0038*/ 	.byte	0x04, 0x17
        /*003a*/ 	.short	(.L_252 - .L_251)
.L_251:
        /*003c*/ 	.word	0x00000000
        /*0040*/ 	.short	0x0003
        /*0042*/ 	.short	0x0018
        /*0044*/ 	.byte	0x00, 0xf0, 0x21, 0x00


	//----- nvinfo : EIATTR_KPARAM_INFO
	.align		4
.L_252:
        /*0048*/ 	.byte	0x04, 0x17
        /*004a*/ 	.short	(.L_254 - .L_253)
.L_253:
        /*004c*/ 	.word	0x00000000
        /*0050*/ 	.short	0x0002
        /*0052*/ 	.short	0x0010
        /*0054*/ 	.byte	0x00, 0xf0, 0x21, 0x00


	//----- nvinfo : EIATTR_KPARAM_INFO
	.align		4
.L_254:
        /*0058*/ 	.byte	0x04, 0x17
        /*005a*/ 	.short	(.L_256 - .L_255)
.L_255:
        /*005c*/ 	.word	0x00000000
        /*0060*/ 	.short	0x0001
        /*0062*/ 	.short	0x0008
        /*0064*/ 	.byte	0x00, 0xf0, 0x21, 0x00


	//----- nvinfo : EIATTR_KPARAM_INFO
	.align		4
.L_256:
        /*0068*/ 	.byte	0x04, 0x17
        /*006a*/ 	.short	(.L_258 - .L_257)
.L_257:
        /*006c*/ 	.word	0x00000000
        /*0070*/ 	.short	0x0000
        /*0072*/ 	.short	0x0000
        /*0074*/ 	.byte	0x00, 0xf0, 0x21, 0x00


	//----- nvinfo : EIATTR_SPARSE_MMA_MASK
	.align		4
.L_258:
        /*0078*/ 	.byte	0x03, 0x50
        /*007a*/ 	.short	0x0000


	//----- nvinfo : EIATTR_MAXREG_COUNT
	.align		4
        /*007c*/ 	.byte	0x03, 0x1b
        /*007e*/ 	.short	0x00ff


	//----- nvinfo : EIATTR_MERCURY_ISA_VERSION
	.align		4
        /*0080*/ 	.byte	0x03, 0x5f
        /*0082*/ 	.short	0x0101


	//----- nvinfo : EIATTR_EXIT_INSTR_OFFSETS
	.align		4
        /*0084*/ 	.byte	0x04, 0x1c
        /*0086*/ 	.short	(.L_260 - .L_259)


	//   ....[0]....
.L_259:
        /*0088*/ 	.word	0x00001540


	//   ....[1]....
        /*008c*/ 	.word	0x00001690


	//----- nvinfo : EIATTR_CRS_STACK_SIZE
	.align		4
.L_260:
        /*0090*/ 	.byte	0x04, 0x1e
        /*0092*/ 	.short	(.L_262 - .L_261)
.L_261:
        /*0094*/ 	.word	0x00000000


	//----- nvinfo : EIATTR_CBANK_PARAM_SIZE
	.align		4
.L_262:
        /*0098*/ 	.byte	0x03, 0x19
        /*009a*/ 	.short	0x0038


	//----- nvinfo : EIATTR_PARAM_CBANK
	.align		4
        /*009c*/ 	.byte	0x04, 0x0a
        /*009e*/ 	.short	(.L_264 - .L_263)
	.align		4
.L_263:
        /*00a0*/ 	.word	index@(.nv.constant0._ZN17fastertransformer16paddingEmbeddingIfEEvPT_S2_PKS1_S4_lll)
        /*00a4*/ 	.short	0x0210
        /*00a6*/ 	.short	0x0038


	//----- nvinfo : EIATTR_SW_WAR
	.align		4
.L_264:
        /*00a8*/ 	.byte	0x04, 0x36
        /*00aa*/ 	.short	(.L_266 - .L_265)
.L_265:
        /*00ac*/ 	.word	0x00000008
.L_266:


//--------------------- .nv.info._ZN17fastertransformer15embeddingLookupI6__halfLi0EEEvPT_PKS2_PKiNS_18pPromptTuningParamIS2_EEiliiiiS2_ --------------------------
	.section	.nv.info._ZN17fastertransformer15embeddingLookupI6__halfLi0EEEvPT_PKS2_PKiNS_18pPromptTuningParamIS2_EEiliiiiS2_,"",@"SHT_CUDA_INFO"
	.sectionflags	@""
	.align	4


	//----- nvinfo : EIATTR_CUDA_API_VERSION
	.align		4
        /*0000*/ 	.byte	0x04, 0x37
        /*0002*/ 	.short	(.L_268 - .L_267)
.L_267:
        /*0004*/ 	.word	0x00000082


	//----- nvinfo : EIATTR_KPARAM_INFO
	.align		4
.L_268:
        /*0008*/ 	.byte	0x04, 0x17
        /*000a*/ 	.short	(.L_270 - .L_269)
.L_269:
        /*000c*/ 	.word	0x00000000
        /*0010*/ 	.short	0x000a
        /*0012*/ 	.short	0x0058
        /*0014*/ 	.byte	0x00, 0xf0, 0x09, 0x00


	//----- nvinfo : EIATTR_KPARAM_INFO
	.align		4
.L_270:
        /*0018*/ 	.byte	0x04, 0x17
        /*001a*/ 	.short	(.L_272 - .L_271)
.L_271:
        /*001c*/ 	.word	0x00000000
        /*0020*/ 	.short	0x0009
        /*0022*/ 	.short	0x0054
        /*0024*/ 	.byte	0x00, 0xf0, 0x11, 0x00


	//----- nvinfo : EIATTR_KPARAM_INFO
	.align		4
.L_272:
        /*0028*/ 	.byte	0x04, 0x17
        /*002a*/ 	.short	(.L_274 - .L_273)
.L_273:
        /*002c*/ 	.word	0x00000000
        /*0030*/ 	.short	0x0008
        /*0032*/ 	.short	0x0050
        /*0034*/ 	.byte	0x00, 0xf0, 0x11, 0x00


	//----- nvinfo : EIATTR_KPARAM_INFO
	.align		4
.L_274:
        /*0038*/ 	.byte	0x04, 0x17
        /*003a*/ 	.short	(.L_276 - .L_275)
.L_275:
        /*003c*/ 	.word	0x00000000
        /*0040*/ 	.short	0x0007
        /*0042*/ 	.short	0x004c
        /*0044*/ 	.byte	0x00, 0xf0, 0x11, 0x00


	//----- nvinfo : EIATTR_KPARAM_INFO
	.align		4
.L_276:
        /*0048*/ 	.byte	0x04, 0x17
        /*004a*/ 	.short	(.L_278 - .L_277)
.L_277:
        /*004c*/ 	.word	0x00000000
        /*0050*/ 	.short	0x0006
        /*0052*/ 	.short	0x0048
        /*0054*/ 	.byte	0x00, 0xf0, 0x11, 0x00


	//----- nvinfo : EIATTR_KPARAM_INFO
	.align		4
.L_278:
        /*0058*/ 	.byte	0x04, 0x17
        /*005a*/ 	.short	(.L_280 - .L_279)
.L_279:
        /*005c*/ 	.word	0x00000000
        /*0060*/ 	.short	0x0005
        /*0062*/ 	.short	0x0040
        /*0064*/ 	.byte	0x00, 0xf0, 0x21, 0x00


	//----- nvinfo : EIATTR_KPARAM_INFO
	.align		4
.L_280:
        /*0068*/ 	.byte	0x04, 0x17
        /*006a*/ 	.short	(.L_282 - .L_281)
.L_281:
        /*006c*/ 	.word	0x00000000
        /*0070*/ 	.short	0x0004
        /*0072*/ 	.short	0x0038
        /*0074*/ 	.byte	0x00, 0xf0, 0x11, 0x00


	//----- nvinfo : EIATTR_KPARAM_INFO
	.align		4
.L_282:
        /*0078*/ 	.byte	0x04, 0x17
        /*007a*/ 	.short	(.L_284 - .L_283)
.L_283:
        /*007c*/ 	.word	0x00000000
        /*0080*/ 	.short	0x0003
        /*0082*/ 	.short	0x0018
        /*0084*/ 	.byte	0x00, 0xf0, 0x81, 0x00


	//----- nvinfo : EIATTR_KPARAM_INFO
	.align		4
.L_284:
        /*0088*/ 	.byte	0x04, 0x17
        /*008a*/ 	.short	(.L_286 - .L_285)
.L_285:
        /*008c*/ 	.word	0x00000000
        /*0090*/ 	.short	0x0002
        /*0092*/ 	.short	0x0010
        /*0094*/ 	.byte	0x00, 0xf0, 0x21, 0x00


	//----- nvinfo : EIATTR_KPARAM_INFO
	.align		4
.L_286:
        /*0098*/ 	.byte	0x04, 0x17
        /*009a*/ 	.short	(.L_288 - .L_287)
.L_287:
        /*009c*/ 	.word	0x00000000
        /*00a0*/ 	.short	0x0001
        /*00a2*/ 	.short	0x0008
        /*00a4*/ 	.byte	0x00, 0xf0, 0x21, 0x00


	//----- nvinfo : EIATTR_KPARAM_INFO
	.align		4
.L_288:
        /*00a8*/ 	.byte	0x04, 0x17
        /*00aa*/ 	.short	(.L_290 - .L_289)
.L_289:
        /*00ac*/ 	.word	0x00000000
        /*00b0*/ 	.short	0x0000
        /*00b2*/ 	.short	0x0000
        /*00b4*/ 	.byte	0x00, 0xf0, 0x21, 0x00


	//----- nvinfo : EIATTR_SPARSE_MMA_MASK
	.align		4
.L_290:
        /*00b8*/ 	.byte	0x03, 0x50
        /*00ba*/ 	.short	0x0000


	//----- nvinfo : EIATTR_MAXREG_COUNT
	.align		4
        /*00bc*/ 	.byte	0x03, 0x1b
        /*00be*/ 	.short	0x00ff


	//----- nvinfo : EIATTR_MERCURY_ISA_VERSION
	.align		4
        /*00c0*/ 	.byte	0x03, 0x5f
        /*00c2*/ 	.short	0x0101


	//----- nvinfo : EIATTR_EXIT_INSTR_OFFSETS
	.align		4
        /*00c4*/ 	.byte	0x04, 0x1c
        /*00c6*/ 	.short	(.L_292 - .L_291)


	//   ....[0]....
.L_291:
        /*00c8*/ 	.word	0x000000f0


	//   ....[1]....
        /*00cc*/ 	.word	0x00000600


	//   ....[2]....
        /*00d0*/ 	.word	0x00000970


	//----- nvinfo : EIATTR_CRS_STACK_SIZE
	.align		4
.L_292:
        /*00d4*/ 	.byte	0x04, 0x1e
        /*00d6*/ 	.short	(.L_294 - .L_293)
.L_293:
        /*00d8*/ 	.word	0x00000000


	//----- nvinfo : EIATTR_CBANK_PARAM_SIZE
	.align		4
.L_294:
        /*00dc*/ 	.byte	0x03, 0x19
        /*00de*/ 	.short	0x005a


	//----- nvinfo : EIATTR_PARAM_CBANK
	.align		4
        /*00e0*/ 	.byte	0x04, 0x0a
        /*00e2*/ 	.short	(.L_296 - .L_295)
	.align		4
.L_295:
        /*00e4*/ 	.word	index@(.nv.constant0._ZN17fastertransformer15embeddingLookupI6__halfLi0EEEvPT_PKS2_PKiNS_18pPromptTuningParamIS2_EEiliiiiS2_)
        /*00e8*/ 	.short	0x0210
        /*00ea*/ 	.short	0x005a


	//----- nvinfo : EIATTR_SW_WAR
	.align		4
.L_296:
        /*00ec*/ 	.byte	0x04, 0x36
        /*00ee*/ 	.short	(.L_298 - .L_297)
.L_297:
        /*00f0*/ 	.word	0x00000008
.L_298:


//--------------------- .nv.info._ZN17fastertransformer15embeddingLookupI6__halfLi1EEEvPT_PKS2_PKiNS_18pPromptTuningParamIS2_EEiliiiiS2_ --------------------------
	.section	.nv.info._ZN17fastertransformer15embeddingLookupI6__halfLi1EEEvPT_PKS2_PKiNS_18pPromptTuningParamIS2_EEiliiiiS2_,"",@"SHT_CUDA_INFO"
	.sectionflags	@""
	.align	4


	//----- nvinfo : EIATTR_CUDA_API_VERSION
	.align		4
        /*0000*/ 	.byte	0x04, 0x37
        /*0002*/ 	.short	(.L_300 - .L_299)
.L_299:
        /*0004*/ 	.word	0x00000082


	//----- nvinfo : EIATTR_KPARAM_INFO
	.align		4
.L_300:
        /*0008*/ 	.byte	0x04, 0x17
        /*000a*/ 	.short	(.L_302 - .L_301)
.L_301:
        /*000c*/ 	.word	0x00000000
        /*0010*/ 	.short	0x000a
        /*0012*/ 	.short	0x0058
        /*0014*/ 	.byte	0x00, 0xf0, 0x09, 0x00


	//----- nvinfo : EIATTR_KPARAM_INFO
	.align		4
.L_302:
        /*0018*/ 	.byte	0x04, 0x17
        /*001a*/ 	.short	(.L_304 - .L_303)
.L_303:
        /*001c*/ 	.word	0x00000000
        /*0020*/ 	.short	0x0009
        /*0022*/ 	.short	0x0054
        /*0024*/ 	.byte	0x00, 0xf0, 0x11, 0x00


	//----- nvinfo : EIATTR_KPARAM_INFO
	.align		4
.L_304:
        /*0028*/ 	.byte	0x04, 0x17
        /*002a*/ 	.short	(.L_306 - .L_305)
.L_305:
        /*002c*/ 	.word	0x00000000
        /*0030*/ 	.short	0x0008
        /*0032*/ 	.short	0x0050
        /*0034*/ 	.byte	0x00, 0xf0, 0x11, 0x00


	//----- nvinfo : EIATTR_KPARAM_INFO
	.align		4
.L_306:
        /*0038*/ 	.byte	0x04, 0x17
        /*003a*/ 	.short	(.L_308 - .L_307)
.L_307:
        /*003c*/ 	.word	0x00000000
        /*0040*/ 	.short	0x0007
        /*0042*/ 	.short	0x004c
        /*0044*/ 	.byte	0x00, 0xf0, 0x11, 0x00


	//----- nvinfo : EIATTR_KPARAM_INFO
	.align		4
.L_308:
        /*0048*/ 	.byte	0x04, 0x17
        /*004a*/ 	.short	(.L_310 - .L_309)
.L_309:
        /*004c*/ 	.word	0x00000000
        /*0050*/ 	.short	0x0006
        /*0052*/ 	.short	0x0048
        /*0054*/ 	.byte	0x00, 0xf0, 0x11, 0x00


	//----- nvinfo : EIATTR_KPARAM_INFO
	.align		4
.L_310:
        /*0058*/ 	.byte	0x04, 0x17
        /*005a*/ 	.short	(.L_312 - .L_311)
.L_311:
        /*005c*/ 	.word	0x00000000
        /*0060*/ 	.short	0x0005
        /*0062*/ 	.short	0x0040
        /*0064*/ 	.byte	0x00, 0xf0, 0x21, 0x00


	//----- nvinfo : EIATTR_KPARAM_INFO
	.align		4
.L_312:
        /*0068*/ 	.byte	0x04, 0x17
        /*006a*/ 	.short	(.L_314 - .L_313)
.L_313:
        /*006c*/ 	.word	0x00000000
        /*0070*/ 	.short	0x0004
        /*0072*/ 	.short	0x0038
        /*0074*/ 	.byte	0x00, 0xf0, 0x11, 0x00


	//----- nvinfo : EIATTR_KPARAM_INFO
	.align		4
.L_314:
        /*0078*/ 	.byte	0x04, 0x17
        /*007a*/ 	.short	(.L_316 - .L_315)
.L_315:
        /*007c*/ 	.word	0x00000000
        /*0080*/ 	.short	0x0003
        /*0082*/ 	.short	0x0018
        /*0084*/ 	.byte	0x00, 0xf0, 0x81, 0x00


	//----- nvinfo : EIATTR_KPARAM_INFO
	.align		4
.L_316:
        /*0088*/ 	.byte	0x04, 0x17
        /*008a*/ 	.short	(.L_318 - .L_317)
.L_317:
        /*008c*/ 	.word	0x00000000
        /*0090*/ 	.short	0x0002
        /*0092*/ 	.short	0x0010
        /*0094*/ 	.byte	0x00, 0xf0, 0x21, 0x00


	//----- nvinfo : EIATTR_KPARAM_INFO
	.align		4
.L_318:
        /*0098*/ 	.byte	0x04, 0x17
        /*009a*/ 	.short	(.L_320 - .L_319)
.L_319:
        /*009c*/ 	.word	0x00000000
        /*00a0*/ 	.short	0x0001
        /*00a2*/ 	.short	0x0008
        /*00a4*/ 	.byte	0x00, 0xf0, 0x21, 0x00


	//----- nvinfo : EIATTR_KPARAM_INFO
	.align		4
.L_320:
        /*00a8*/ 	.byte	0x04, 0x17
        /*00aa*/ 	.short	(.L_322 - .L_321)
.L_321:
        /*00ac*/ 	.word	0x00000000
        /*00b0*/ 	.short	0x0000
        /*00b2*/ 	.short	0x0000
        /*00b4*/ 	.byte	0x00, 0xf0, 0x21, 0x00


	//----- nvinfo : EIATTR_SPARSE_MMA_MASK
	.align		4
.L_322:
        /*00b8*/ 	.byte	0x03, 0x50
        /*00ba*/ 	.short	0x0000


	//----- nvinfo : EIATTR_MAXREG_COUNT
	.align		4
        /*00bc*/ 	.byte	0x03, 0x1b
        /*00be*/ 	.short	0x00ff


	//----- nvinfo : EIATTR_MERCURY_ISA_VERSION
	.align		4
        /*00c0*/ 	.byte	0x03, 0x5f
        /*00c2*/ 	.short	0x0101


	//----- nvinfo : EIATTR_EXIT_INSTR_OFFSETS
	.align		4
        /*00c4*/ 	.byte	0x04, 0x1c
        /*00c6*/ 	.short	(.L_324 - .L_323)


	//   ....[0]....
.L_323:
        /*00c8*/ 	.word	0x000000f0


	//   ....[1]....
        /*00cc*/ 	.word	0x000008f0


	//   ....[2]....
        /*00d0*/ 	.word	0x00000f00


	//----- nvinfo : EIATTR_CRS_STACK_SIZE
	.align		4
.L_324:
        /*00d4*/ 	.byte	0x04, 0x1e
        /*00d6*/ 	.short	(.L_326 - .L_325)
.L_325:
        /*00d8*/ 	.word	0x00000000


	//----- nvinfo : EIATTR_CBANK_PARAM_SIZE
	.align		4
.L_326:
        /*00dc*/ 	.byte	0x03, 0x19
        /*00de*/ 	.short	0x005a


	//----- nvinfo : EIATTR_PARAM_CBANK
	.align		4
        /*00e0*/ 	.byte	0x04, 0x0a
        /*00e2*/ 	.short	(.L_328 - .L_327)
	.align		4
.L_327:
        /*00e4*/ 	.word	index@(.nv.constant0._ZN17fastertransformer15embeddingLookupI6__halfLi1EEEvPT_PKS2_PKiNS_18pPromptTuningParamIS2_EEiliiiiS2_)
        /*00e8*/ 	.short	0x0210
        /*00ea*/ 	.short	0x005a


	//----- nvinfo : EIATTR_SW_WAR
	.align		4
.L_328:
        /*00ec*/ 	.byte	0x04, 0x36
        /*00ee*/ 	.short	(.L_330 - .L_329)
.L_329:
        /*00f0*/ 	.word	0x00000008
.L_330:


//--------------------- .nv.info._ZN17fastertransformer15embeddingLookupI6__halfLi2EEEvPT_PKS2_PKiNS_18pPromptTuningParamIS2_EEiliiiiS2_ --------------------------
	.section	.nv.info._ZN17fastertransformer15embeddingLookupI6__halfLi2EEEvPT_PKS2_PKiNS_18pPromptTuningParamIS2_EEiliiiiS2_,"",@"SHT_CUDA_INFO"
	.sectionflags	@""
	.align	4


	//----- nvinfo : EIATTR_CUDA_API_VERSION
	.align		4
        /*0000*/ 	.byte	0x04, 0x37
        /*0002*/ 	.short	(.L_332 - .L_331)
.L_331:
        /*0004*/ 	.word	0x00000082


	//----- nvinfo : EIATTR_KPARAM_INFO
	.align		4
.L_332:
        /*0008*/ 	.byte	0x04, 0x17
        /*000a*/ 	.short	(.L_334 - .L_333)
.L_333:
        /*000c*/ 	.word	0x00000000
        /*0010*/ 	.short	0x000a
        /*0012*/ 	.short	0x0058
        /*0014*/ 	.byte	0x00, 0xf0, 0x09, 0x00


	//----- nvinfo : EIATTR_KPARAM_INFO
	.align		4
.L_334:
        /*0018*/ 	.byte	0x04, 0x17
        /*001a*/ 	.short	(.L_336 - .L_335)
.L_335:
        /*001c*/ 	.word	0x00000000
        /*0020*/ 	.short	0x0009
        /*0022*/ 	.short	0x0054
        /*0024*/ 	.byte	0x00, 0xf0, 0x11, 0x00


	//----- nvinfo : EIATTR_KPARAM_INFO
	.align		4
.L_336:
        /*0028*/ 	.byte	0x04, 0x17
        /*002a*/ 	.short	(.L_338 - .L_337)
.L_337:
        /*002c*/ 	.word	0x00000000
        /*0030*/ 	.short	0x0008
        /*0032*/ 	.short	0x0050
        /*0034*/ 	.byte	0x00, 0xf0, 0x11, 0x00


	//----- nvinfo : EIATTR_KPARAM_INFO
	.align		4
.L_338:
        /*0038*/ 	.byte	0x04, 0x17
        /*003a*/ 	.short	(.L_340 - .L_339)
.L_339:
        /*003c*/ 	.word	0x00000000
        /*0040*/ 	.short	0x0007
        /*0042*/ 	.short	0x004c
        /*0044*/ 	.byte	0x00, 0xf0, 0x11, 0x00


	//----- nvinfo : EIATTR_KPARAM_INFO
	.align		4
.L_340:
        /*0048*/ 	.byte	0x04, 0x17
        /*004a*/ 	.short	(.L_342 - .L_341)
.L_341:
        /*004c*/ 	.word	0x00000000
        /*0050*/ 	.short	0x0006
        /*0052*/ 	.short	0x0048
        /*0054*/ 	.byte	0x00, 0xf0, 0x11, 0x00


	//----- nvinfo : EIATTR_KPARAM_INFO
	.align		4
.L_342:
        /*0058*/ 	.byte	0x04, 0x17
        /*005a*/ 	.short	(.L_344 - .L_343)
.L_343:
        /*005c*/ 	.word	0x00000000
        /*0060*/ 	.short	0x0005
        /*0062*/ 	.short	0x0040
        /*0064*/ 	.byte	0x00, 0xf0, 0x21, 0x00


	//----- nvinfo : EIATTR_KPARAM_INFO
	.align		4
.L_344:
        /*0068*/ 	.byte	0x04, 0x17
        /*006a*/ 	.short	(.L_346 - .L_345)
.L_345:
        /*006c*/ 	.word	0x00000000
        /*0070*/ 	.short	0x0004
        /*0072*/ 	.short	0x0038
        /*0074*/ 	.byte	0x00, 0xf0, 0x11, 0x00


	//----- nvinfo : EIATTR_KPARAM_INFO
	.align		4
.L_346:
        /*0078*/ 	.byte	0x04, 0x17
        /*007a*/ 	.short	(.L_348 - .L_347)
.L_347:
        /*007c*/ 	.word	0x00000000
        /*0080*/ 	.short	0x0003
        /*0082*/ 	.short	0x0018
        /*0084*/ 	.byte	0x00, 0xf0, 0x81, 0x00


	//----- nvinfo : EIATTR_KPARAM_INFO
	.align		4
.L_348:
        /*0088*/ 	.byte	0x04, 0x17
        /*008a*/ 	.short	(.L_350 - .L_349)
.L_349:
        /*008c*/ 	.word	0x00000000
        /*0090*/ 	.short	0x0002
        /*0092*/ 	.short	0x0010
        /*0094*/ 	.byte	0x00, 0xf0, 0x21, 0x00


	//----- nvinfo : EIATTR_KPARAM_INFO
	.align		4
.L_350:
        /*0098*/ 	.byte	0x04, 0x17
        /*009a*/ 	.short	(.L_352 - .L_351)
.L_351:
        /*009c*/ 	.word	0x00000000
        /*00a0*/ 	.short	0x0001
        /*00a2*/ 	.short	0x0008
        /*00a4*/ 	.byte	0x00, 0xf0, 0x21, 0x00


	//----- nvinfo : EIATTR_KPARAM_INFO
	.align		4
.L_352:
        /*00a8*/ 	.byte	0x04, 0x17
        /*00aa*/ 	.short	(.L_354 - .L_353)
.L_353:
        /*00ac*/ 	.word	0x00000000
        /*00b0*/ 	.short	0x0000
        /*00b2*/ 	.short	0x0000
        /*00b4*/ 	.byte	0x00, 0xf0, 0x21, 0x00


	//----- nvinfo : EIATTR_SPARSE_MMA_MASK
	.align		4
.L_354:
        /*00b8*/ 	.byte	0x03, 0x50
        /*00ba*/ 	.short	0x0000


	//----- nvinfo : EIATTR_MAXREG_COUNT
	.align		4
        /*00bc*/ 	.byte	0x03, 0x1b
        /*00be*/ 	.short	0x00ff


	//----- nvinfo : EIATTR_MERCURY_ISA_VERSION
	.align		4
        /*00c0*/ 	.byte	0x03, 0x5f
        /*00c2*/ 	.short	0x0101


	//----- nvinfo : EIATTR_EXIT_INSTR_OFFSETS
	.align		4
        /*00c4*/ 	.byte	0x04, 0x1c
        /*00c6*/ 	.short	(.L_356 - .L_355)


	//   ....[0]....
.L_355:
        /*00c8*/ 	.word	0x000000f0


	//   ....[1]....
        /*00cc*/ 	.word	0x00000920


	//   ....[2]....
        /*00d0*/ 	.word	0x00000f40


	//----- nvinfo : EIATTR_CRS_STACK_SIZE
	.align		4
.L_356:
        /*00d4*/ 	.byte	0x04, 0x1e
        /*00d6*/ 	.short	(.L_358 - .L_357)
.L_357:
        /*00d8*/ 	.word	0x00000000


	//----- nvinfo : EIATTR_CBANK_PARAM_SIZE
	.align		4
.L_358:
        /*00dc*/ 	.byte	0x03, 0x19
        /*00de*/ 	.short	0x005a


	//----- nvinfo : EIATTR_PARAM_CBANK
	.align		4
        /*00e0*/ 	.byte	0x04, 0x0a
        /*00e2*/ 	.short	(.L_360 - .L_359)
	.align		4
.L_359:
        /*00e4*/ 	.word	index@(.nv.constant0._ZN17fastertransformer15embeddingLookupI6__halfLi2EEEvPT_PKS2_PKiNS_18pPromptTuningParamIS2_EEiliiiiS2_)
        /*00e8*/ 	.short	0x0210
        /*00ea*/ 	.short	0x005a


	//----- nvinfo : EIATTR_SW_WAR
	.align		4
.L_360:
        /*00ec*/ 	.byte	0x04, 0x36
        /*00ee*/ 	.short	(.L_362 - .L_361)
.L_361:
        /*00f0*/ 	.word	0x00000008
.L_362:


//--------------------- .nv.info._ZN17fastertransformer26embeddingLookupPosEncodingI6__halfEEvPT_PKS2_S5_PKiS7_S7_iliiiiS2_ --------------------------
	.section	.nv.info._ZN17fastertransformer26embeddingLookupPosEncodingI6__halfEEvPT_PKS2_S5_PKiS7_S7_iliiiiS2_,"",@"SHT_CUDA_INFO"
	.sectionflags	@""
	.align	4


	//----- nvinfo : EIATTR_CUDA_API_VERSION
	.align		4
        /*0000*/ 	.byte	0x04, 0x37
        /*0002*/ 	.short	(.L_364 - .L_363)
.L_363:
        /*0004*/ 	.word	0x00000082


	//----- nvinfo : EIATTR_KPARAM_INFO
	.align		4
.L_364:
        /*0008*/ 	.byte	0x04, 0x17
        /*000a*/ 	.short	(.L_366 - .L_365)
.L_365:
        /*000c*/ 	.word	0x00000000
        /*0010*/ 	.short	0x000c
        /*0012*/ 	.short	0x0050
        /*0014*/ 	.byte	0x00, 0xf0, 0x09, 0x00


	//----- nvinfo : EIATTR_KPARAM_INFO
	.align		4
.L_366:
        /*0018*/ 	.byte	0x04, 0x17
        /*001a*/ 	.short	(.L_368 - .L_367)
.L_367:
        /*001c*/ 	.word	0x00000000
        /*0020*/ 	.short	0x000b
        /*0022*/ 	.short	0x004c
        /*0024*/ 	.byte	0x00, 0xf0, 0x11, 0x00


	//----- nvinfo : EIATTR_KPARAM_INFO
	.align		4
.L_368:
        /*0028*/ 	.byte	0x04, 0x17
        /*002a*/ 	.short	(.L_370 - .L_369)
.L_369:
        /*002c*/ 	.word	0x00000000
        /*0030*/ 	.short	0x000a
        /*0032*/ 	.short	0x0048
        /*0034*/ 	.byte	0x00, 0xf0, 0x11, 0x00


	//----- nvinfo : EIATTR_KPARAM_INFO
	.align		4
.L_370:
        /*0038*/ 	.byte	0x04, 0x17
        /*003a*/ 	.short	(.L_372 - .L_371)
.L_371:
        /*003c*/ 	.word	0x00000000
        /*0040*/ 	.short	0x0009
        /*0042*/ 	.short	0x0044
        /*0044*/ 	.byte	0x00, 0xf0, 0x11, 0x00


	//----- nvinfo : EIATTR_KPARAM_INFO
	.align		4
.L_372:
        /*0048*/ 	.byte	0x04, 0x17
        /*004a*/ 	.short	(.L_374 - .L_373)
.L_373:
        /*004c*/ 	.word	0x00000000
        /*0050*/ 	.short	0x0008
        /*0052*/ 	.short	0x0040
        /*0054*/ 	.byte	0x00, 0xf0, 0x11, 0x00


	//----- nvinfo : EIATTR_KPARAM_INFO
	.align		4
.L_374:
        /*0058*/ 	.byte	0x04, 0x17
        /*005a*/ 	.short	(.L_376 - .L_375)
.L_375:
        /*005c*/ 	.word	0x00000000
        /*0060*/ 	.short	0x0007
        /*0062*/ 	.short	0x0038
        /*0064*/ 	.byte	0x00, 0xf0, 0x21, 0x00


	//----- nvinfo : EIATTR_KPARAM_INFO
	.align		4
.L_376:
        /*0068*/ 	.byte	0x04, 0x17
        /*006a*/ 	.short	(.L_378 - .L_377)
.L_377:
        /*006c*/ 	.word	0x00000000
        /*0070*/ 	.short	0x0006
        /*0072*/ 	.short	0x0030
        /*0074*/ 	.byte	0x00, 0xf0, 0x11, 0x00


	//----- nvinfo : EIATTR_KPARAM_INFO
	.align		4
.L_378:
        /*0078*/ 	.byte	0x04, 0x17
        /*007a*/ 	.short	(.L_380 - .L_379)
.L_379:
        /*007c*/ 	.word	0x00000000
        /*0080*/ 	.short	0x0005
        /*0082*/ 	.short	0x0028
        /*0084*/ 	.byte	0x00, 0xf0, 0x21, 0x00


	//----- nvinfo : EIATTR_KPARAM_INFO
	.align		4
.L_380:
        /*0088*/ 	.byte	0x04, 0x17
        /*008a*/ 	.short	(.L_382 - .L_381)
.L_381:
        /*008c*/ 	.word	0x00000000
        /*0090*/ 	.short	0x0004
        /*0092*/ 	.short	0x0020
        /*0094*/ 	.byte	0x00, 0xf0, 0x21, 0x00


	//----- nvinfo : EIATTR_KPARAM_INFO
	.align		4
.L_382:
        /*0098*/ 	.byte	0x04, 0x17
        /*009a*/ 	.short	(.L_384 - .L_383)
.L_383:
        /*009c*/ 	.word	0x00000000
        /*00a0*/ 	.short	0x0003
        /*00a2*/ 	.short	0x0018
        /*00a4*/ 	.byte	0x00, 0xf0, 0x21, 0x00


	//----- nvinfo : EIATTR_KPARAM_INFO
	.align		4
.L_384:
        /*00a8*/ 	.byte	0x04, 0x17
        /*00aa*/ 	.short	(.L_386 - .L_385)
.L_385:
        /*00ac*/ 	.word	0x00000000
        /*00b0*/ 	.short	0x0002
        /*00b2*/ 	.short	0x0010
        /*00b4*/ 	.byte	0x00, 0xf0, 0x21, 0x00


	//----- nvinfo : EIATTR_KPARAM_INFO
	.align		4
.L_386:
        /*00b8*/ 	.byte	0x04, 0x17
        /*00ba*/ 	.short	(.L_388 - .L_387)
.L_387:
        /*00bc*/ 	.word	0x00000000
        /*00c0*/ 	.short	0x0001
        /*00c2*/ 	.short	0x0008
        /*00c4*/ 	.byte	0x00, 0xf0, 0x21, 0x00


	//----- nvinfo : EIATTR_KPARAM_INFO
	.align		4
.L_388:
        /*00c8*/ 	.byte	0x04, 0x17
        /*00ca*/ 	.short	(.L_390 - .L_389)
.L_389:
        /*00cc*/ 	.word	0x00000000
        /*00d0*/ 	.short	0x0000
        /*00d2*/ 	.short	0x0000
        /*00d4*/ 	.byte	0x00, 0xf0, 0x21, 0x00


	//----- nvinfo : EIATTR_SPARSE_MMA_MASK
	.align		4
.L_390:
        /*00d8*/ 	.byte	0x03, 0x50
        /*00da*/ 	.short	0x0000


	//----- nvinfo : EIATTR_MAXREG_COUNT
	.align		4
        /*00dc*/ 	.byte	0x03, 0x1b
        /*00de*/ 	.short	0x00ff


	//----- nvinfo : EIATTR_MERCURY_ISA_VERSION
	.align		4
        /*00e0*/ 	.byte	0x03, 0x5f
        /*00e2*/ 	.short	0x0101


	//----- nvinfo : EIATTR_EXIT_INSTR_OFFSETS
	.align		4
        /*00e4*/ 	.byte	0x04, 0x1c
        /*00e6*/ 	.short	(.L_392 - .L_391)


	//   ....[0]....
.L_391:
        /*00e8*/ 	.word	0x000000f0


	//   ....[1]....
        /*00ec*/ 	.word	0x00000670


	//   ....[2]....
        /*00f0*/ 	.word	0x00000be0


	//   ....[3]....
        /*00f4*/ 	.word	0x00000fb0


	//----- nvinfo : EIATTR_CRS_STACK_SIZE
	.align		4
.L_392:
        /*00f8*/ 	.byte	0x04, 0x1e
        /*00fa*/ 	.short	(.L_394 - .L_393)
.L_393:
        /*00fc*/ 	.word	0x00000000


	//----- nvinfo : EIATTR_CBANK_PARAM_SIZE
	.align		4
.L_394:
        /*0100*/ 	.byte	0x03, 0x19
        /*0102*/ 	.short	0x0052


	//----- nvinfo : EIATTR_PARAM_CBANK
	.align		4
        /*0104*/ 	.byte	0x04, 0x0a
        /*0106*/ 	.short	(.L_396 - .L_395)
	.align		4
.L_395:
        /*0108*/ 	.word	index@(.nv.constant0._ZN17fastertransformer26embeddingLookupPosEncodingI6__halfEEvPT_PKS2_S5_PKiS7_S7_iliiiiS2_)
        /*010c*/ 	.short	0x0210
        /*010e*/ 	.short	0x0052


	//----- nvinfo : EIATTR_SW_WAR
	.align		4
.L_396:
        /*0110*/ 	.byte	0x04, 0x36
        /*0112*/ 	.short	(.L_398 - .L_397)
.L_397:
        /*0114*/ 	.word	0x00000008
.L_398:


//--------------------- .nv.info._ZN17fastertransformer15embeddingLookupIfLi0EEEvPT_PKS1_PKiNS_18pPromptTuningParamIS1_EEiliiiiS1_ --------------------------
	.section	.nv.info._ZN17fastertransformer15embeddingLookupIfLi0EEEvPT_PKS1_PKiNS_18pPromptTuningParamIS1_EEiliiiiS1_,"",@"SHT_CUDA_INFO"
	.sectionflags	@""
	.align	4


	//----- nvinfo : EIATTR_CUDA_API_VERSION
	.align		4
        /*0000*/ 	.byte	0x04, 0x37
        /*0002*/ 	.short	(.L_400 - .L_399)
.L_399:
        /*0004*/ 	.word	0x00000082


	//----- nvinfo : EIATTR_KPARAM_INFO
	.align		4
.L_400:
        /*0008*/ 	.byte	0x04, 0x17
        /*000a*/ 	.short	(.L_402 - .L_401)
.L_401:
        /*000c*/ 	.word	0x00000000
        /*0010*/ 	.short	0x000a
        /*0012*/ 	.short	0x0058
        /*0014*/ 	.byte	0x00, 0xf0, 0x11, 0x00


	//----- nvinfo : EIATTR_KPARAM_INFO
	.align		4
.L_402:
        /*0018*/ 	.byte	0x04, 0x17
        /*001a*/ 	.short	(.L_404 - .L_403)
.L_403:
        /*001c*/ 	.word	0x00000000
        /*0020*/ 	.short	0x0009
        /*0022*/ 	.short	0x0054
        /*0024*/ 	.byte	0x00, 0xf0, 0x11, 0x00


	//----- nvinfo : EIATTR_KPARAM_INFO
	.align		4
.L_404:
        /*0028*/ 	.byte	0x04, 0x17
        /*002a*/ 	.short	(.L_406 - .L_405)
.L_405:
        /*002c*/ 	.word	0x00000000
        /*0030*/ 	.short	0x0008
        /*0032*/ 	.short	0x0050
        /*0034*/ 	.byte	0x00, 0xf0, 0x11, 0x00


	//----- nvinfo : EIATTR_KPARAM_INFO
	.align		4
.L_406:
        /*0038*/ 	.byte	0x04, 0x17
        /*003a*/ 	.short	(.L_408 - .L_407)
.L_407:
        /*003c*/ 	.word	0x00000000
        /*0040*/ 	.short	0x0007
        /*0042*/ 	.short	0x004c
        /*0044*/ 	.byte	0x00, 0xf0, 0x11, 0x00


	//----- nvinfo : EIATTR_KPARAM_INFO
	.align		4
.L_408:
        /*0048*/ 	.byte	0x04, 0x17
        /*004a*/ 	.short	(.L_410 - .L_409)
.L_409:
        /*004c*/ 	.word	0x00000000
        /*0050*/ 	.short	0x0006
        /*0052*/ 	.short	0x0048
        /*0054*/ 	.byte	0x00, 0xf0, 0x11, 0x00


	//----- nvinfo : EIATTR_KPARAM_INFO
	.align		4
.L_410:
        /*0058*/ 	.byte	0x04, 0x17
        /*005a*/ 	.short	(.L_412 - .L_411)
.L_411:
        /*005c*/ 	.word	0x00000000
        /*0060*/ 	.short	0x0005
        /*0062*/ 	.short	0x0040
        /*0064*/ 	.byte	0x00, 0xf0, 0x21, 0x00


	//----- nvinfo : EIATTR_KPARAM_INFO
	.align		4
.L_412:
        /*0068*/ 	.byte	0x04, 0x17
        /*006a*/ 	.short	(.L_414 - .L_413)
.L_413:
        /*006c*/ 	.word	0x00000000
        /*0070*/ 	.short	0x0004
        /*0072*/ 	.short	0x0038
        /*0074*/ 	.byte	0x00, 0xf0, 0x11, 0x00


	//----- nvinfo : EIATTR_KPARAM_INFO
	.align		4
.L_414:
        /*0078*/ 	.byte	0x04, 0x17
        /*007a*/ 	.short	(.L_416 - .L_415)
.L_415:
        /*007c*/ 	.word	0x00000000
        /*0080*/ 	.short	0x0003
        /*0082*/ 	.short	0x0018
        /*0084*/ 	.byte	0x00, 0xf0, 0x81, 0x00


	//----- nvinfo : EIATTR_KPARAM_INFO
	.align		4
.L_416:
        /*0088*/ 	.byte	0x04, 0x17
        /*008a*/ 	.short	(.L_418 - .L_417)
.L_417:
        /*008c*/ 	.word	0x00000000
        /*0090*/ 	.short	0x0002
        /*0092*/ 	.short	0x0010
        /*0094*/ 	.byte	0x00, 0xf0, 0x21, 0x00


	//----- nvinfo : EIATTR_KPARAM_INFO
	.align		4
.L_418:
        /*0098*/ 	.byte	0x04, 0x17
        /*009a*/ 	.short	(.L_420 - .L_419)
.L_419:
        /*009c*/ 	.word	0x00000000
        /*00a0*/ 	.short	0x0001
        /*00a2*/ 	.short	0x0008
        /*00a4*/ 	.byte	0x00, 0xf0, 0x21, 0x00


	//----- nvinfo : EIATTR_KPARAM_INFO
	.align		4
.L_420:
        /*00a8*/ 	.byte	0x04, 0x17
        /*00aa*/ 	.short	(.L_422 - .L_421)
.L_421:
        /*00ac*/ 	.word	0x00000000
        /*00b0*/ 	.short	0x0000
        /*00b2*/ 	.short	0x0000
        /*00b4*/ 	.byte	0x00, 0xf0, 0x21, 0x00


	//----- nvinfo : EIATTR_SPARSE_MMA_MASK
	.align		4
.L_422:
        /*00b8*/ 	.byte	0x03, 0x50
        /*00ba*/ 	.short	0x0000


	//----- nvinfo : EIATTR_MAXREG_COUNT
	.align		4
        /*00bc*/ 	.byte	0x03, 0x1b
        /*00be*/ 	.short	0x00ff


	//----- nvinfo : EIATTR_MERCURY_ISA_VERSION
	.align		4
        /*00c0*/ 	.byte	0x03, 0x5f
        /*00c2*/ 	.short	0x0101


	//----- nvinfo : EIATTR_EXIT_INSTR_OFFSETS
	.align		4
        /*00c4*/ 	.byte	0x04, 0x1c
        /*00c6*/ 	.short	(.L_424 - .L_423)


	//   ....[0]....
.L_423:
        /*00c8*/ 	.word	0x000000f0


	//   ....[1]....
        /*00cc*/ 	.word	0x000008d0


	//   ....[2]....
        /*00d0*/ 	.word	0x000015a0


	//   ....[3]....
        /*00d4*/ 	.word	0x00001a40


	//   ....[4]....
        /*00d8*/ 	.word	0x00002650


	//----- nvinfo : EIATTR_CRS_STACK_SIZE
	.align		4
.L_424:
        /*00dc*/ 	.byte	0x04, 0x1e
        /*00de*/ 	.short	(.L_426 - .L_425)
.L_425:
        /*00e0*/ 	.word	0x00000000


	//----- nvinfo : EIATTR_CBANK_PARAM_SIZE
	.align		4
.L_426:
        /*00e4*/ 	.byte	0x03, 0x19
        /*00e6*/ 	.short	0x005c


	//----- nvinfo : EIATTR_PARAM_CBANK
	.align		4
        /*00e8*/ 	.byte	0x04, 0x0a
        /*00ea*/ 	.short	(.L_428 - .L_427)
	.align		4
.L_427:
        /*00ec*/ 	.word	index@(.nv.constant0._ZN17fastertransformer15embeddingLookupIfLi0EEEvPT_PKS1_PKiNS_18pPromptTuningParamIS1_EEiliiiiS1_)
        /*00f0*/ 	.short	0x0210
        /*00f2*/ 	.short	0x005c


	//----- nvinfo : EIATTR_SW_WAR
	.align		4
.L_428:
        /*00f4*/ 	.byte	0x04, 0x36
        /*00f6*/ 	.short	(.L_430 - .L_429)
.L_429:
        /*00f8*/ 	.word	0x00000008
.L_430:


//--------------------- .nv.info._ZN17fastertransformer15embeddingLookupIfLi1EEEvPT_PKS1_PKiNS_18pPromptTuningParamIS1_EEiliiiiS1_ --------------------------
	.section	.nv.info._ZN17fastertransformer15embeddingLookupIfLi1EEEvPT_PKS1_PKiNS_18pPromptTuningParamIS1_EEiliiiiS1_,"",@"SHT_CUDA_INFO"
	.sectionflags	@""
	.align	4


	//----- nvinfo : EIATTR_CUDA_API_VERSION
	.align		4
        /*0000*/ 	.byte	0x04, 0x37
        /*0002*/ 	.short	(.L_432 - .L_431)
.L_431:
        /*0004*/ 	.word	0x00000082


	//----- nvinfo : EIATTR_KPARAM_INFO
	.align		4
.L_432:
        /*0008*/ 	.byte	0x04, 0x17
        /*000a*/ 	.short	(.L_434 - .L_433)
.L_433:
        /*000c*/ 	.word	0x00000000
        /*0010*/ 	.short	0x000a
        /*0012*/ 	.short	0x0058
        /*0014*/ 	.byte	0x00, 0xf0, 0x11, 0x00


	//----- nvinfo : EIATTR_KPARAM_INFO
	.align		4
.L_434:
        /*0018*/ 	.byte	0x04, 0x17
        /*001a*/ 	.short	(.L_436 - .L_435)
.L_435:
        /*001c*/ 	.word	0x00000000
        /*0020*/ 	.short	0x0009
        /*0022*/ 	.short	0x0054
        /*0024*/ 	.byte	0x00, 0xf0, 0x11, 0x00


	//----- nvinfo : EIATTR_KPARAM_INFO
	.align		4
.L_436:
        /*0028*/ 	.byte	0x04, 0x17
        /*002a*/ 	.short	(.L_438 - .L_437)
.L_437:
        /*002c*/ 	.word	0x00000000
        /*0030*/ 	.short	0x0008
        /*0032*/ 	.short	0x0050
        /*0034*/ 	.byte	0x00, 0xf0, 0x11, 0x00


	//----- nvinfo : EIATTR_KPARAM_INFO
	.align		4
.L_438:
        /*0038*/ 	.byte	0x04, 0x17
        /*003a*/ 	.short	(.L_440 - .L_439)
.L_439:
        /*003c*/ 	.word	0x00000000
        /*0040*/ 	.short	0x0007
        /*0042*/ 	.short	0x004c
        /*0044*/ 	.byte	0x00, 0xf0, 0x11, 0x00


	//----- nvinfo : EIATTR_KPARAM_INFO
	.align		4
.L_440:
        /*0048*/ 	.byte	0x04, 0x17
        /*004a*/ 	.short	(.L_442 - .L_441)
.L_441:
        /*004c*/ 	.word	0x00000000
        /*0050*/ 	.short	0x0006
        /*0052*/ 	.short	0x0048
        /*0054*/ 	.byte	0x00, 0xf0, 0x11, 0x00


	//----- nvinfo : EIATTR_KPARAM_INFO
	.align		4
.L_442:
        /*0058*/ 	.byte	0x04, 0x17
        /*005a*/ 	.short	(.L_444 - .L_443)
.L_443:
        /*005c*/ 	.word	0x00000000
        /*0060*/ 	.short	0x0005
        /*0062*/ 	.short	0x0040
        /*0064*/ 	.byte	0x00, 0xf0, 0x21, 0x00


	//----- nvinfo : EIATTR_KPARAM_INFO
	.align		4
.L_444:
        /*0068*/ 	.byte	0x04, 0x17
        /*006a*/ 	.short	(.L_446 - .L_445)
.L_445:
        /*006c*/ 	.word	0x00000000
        /*0070*/ 	.short	0x0004
        /*0072*/ 	.short	0x0038
        /*0074*/ 	.byte	0x00, 0xf0, 0x11, 0x00


	//----- nvinfo : EIATTR_KPARAM_INFO
	.align		4
.L_446:
        /*0078*/ 	.byte	0x04, 0x17
        /*007a*/ 	.short	(.L_448 - .L_447)
.L_447:
        /*007c*/ 	.word	0x00000000
        /*0080*/ 	.short	0x0003
        /*0082*/ 	.short	0x0018
        /*0084*/ 	.byte	0x00, 0xf0, 0x81, 0x00


	//----- nvinfo : EIATTR_KPARAM_INFO
	.align		4
.L_448:
        /*0088*/ 	.byte	0x04, 0x17
        /*008a*/ 	.short	(.L_450 - .L_449)
.L_449:
        /*008c*/ 	.word	0x00000000
        /*0090*/ 	.short	0x0002
        /*0092*/ 	.short	0x0010
        /*0094*/ 	.byte	0x00, 0xf0, 0x21, 0x00


	//----- nvinfo : EIATTR_KPARAM_INFO
	.align		4
.L_450:
        /*0098*/ 	.byte	0x04, 0x17
        /*009a*/ 	.short	(.L_452 - .L_451)
.L_451:
        /*009c*/ 	.word	0x00000000
        /*00a0*/ 	.short	0x0001
        /*00a2*/ 	.short	0x0008
        /*00a4*/ 	.byte	0x00, 0xf0, 0x21, 0x00


	//----- nvinfo : EIATTR_KPARAM_INFO
	.align		4
.L_452:
        /*00a8*/ 	.byte	0x04, 0x17
        /*00aa*/ 	.short	(.L_454 - .L_453)
.L_453:
        /*00ac*/ 	.word	0x00000000
        /*00b0*/ 	.short	0x0000
        /*00b2*/ 	.short	0x0000
        /*00b4*/ 	.byte	0x00, 0xf0, 0x21, 0x00


	//----- nvinfo : EIATTR_SPARSE_MMA_MASK
	.align		4
.L_454:
        /*00b8*/ 	.byte	0x03, 0x50
        /*00ba*/ 	.short	0x0000


	//----- nvinfo : EIATTR_MAXREG_COUNT
	.align		4
        /*00bc*/ 	.byte	0x03, 0x1b
        /*00be*/ 	.short	0x00ff


	//----- nvinfo : EIATTR_MERCURY_ISA_VERSION
	.align		4
        /*00c0*/ 	.byte	0x03, 0x5f
        /*00c2*/ 	.short	0x0101


	//----- nvinfo : EIATTR_EXIT_INSTR_OFFSETS
	.align		4
        /*00c4*/ 	.byte	0x04, 0x1c
        /*00c6*/ 	.short	(.L_456 - .L_455)


	//   ....[0]....
.L_455:
        /*00c8*/ 	.word	0x000000f0


	//   ....[1]....
        /*00cc*/ 	.word	0x00000b20


	//   ....[2]....
        /*00d0*/ 	.word	0x00002320


	//   ....[3]....
        /*00d4*/ 	.word	0x00002a30


	//   ....[4]....
        /*00d8*/ 	.word	0x000041a0


	//----- nvinfo : EIATTR_CRS_STACK_SIZE
	.align		4
.L_456:
        /*00dc*/ 	.byte	0x04, 0x1e
        /*00de*/ 	.short	(.L_458 - .L_457)
.L_457:
        /*00e0*/ 	.word	0x00000000


	//----- nvinfo : EIATTR_CBANK_PARAM_SIZE
	.align		4
.L_458:
        /*00e4*/ 	.byte	0x03, 0x19
        /*00e6*/ 	.short	0x005c


	//----- nvinfo : EIATTR_PARAM_CBANK
	.align		4
        /*00e8*/ 	.byte	0x04, 0x0a
        /*00ea*/ 	.short	(.L_460 - .L_459)
	.align		4
.L_459:
        /*00ec*/ 	.word	index@(.nv.constant0._ZN17fastertransformer15embeddingLookupIfLi1EEEvPT_PKS1_PKiNS_18pPromptTuningParamIS1_EEiliiiiS1_)
        /*00f0*/ 	.short	0x0210
        /*00f2*/ 	.short	0x005c


	//----- nvinfo : EIATTR_SW_WAR
	.align		4
.L_460:
        /*00f4*/ 	.byte	0x04, 0x36
        /*00f6*/ 	.short	(.L_462 - .L_461)
.L_461:
        /*00f8*/ 	.word	0x00000008
.L_462:


//--------------------- .nv.info._ZN17fastertransformer15embeddingLookupIfLi2EEEvPT_PKS1_PKiNS_18pPromptTuningParamIS1_EEiliiiiS1_ --------------------------
	.section	.nv.info._ZN17fastertransformer15embeddingLookupIfLi2EEEvPT_PKS1_PKiNS_18pPromptTuningParamIS1_EEiliiiiS1_,"",@"SHT_CUDA_INFO"
	.sectionflags	@""
	.align	4


	//----- nvinfo : EIATTR_CUDA_API_VERSION
	.align		4
        /*0000*/ 	.byte	0x04, 0x37
        /*0002*/ 	.short	(.L_464 - .L_463)
.L_463:
        /*0004*/ 	.word	0x00000082


	//----- nvinfo : EIATTR_KPARAM_INFO
	.align		4
.L_464:
        /*0008*/ 	.byte	0x04, 0x17
        /*000a*/ 	.short	(.L_466 - .L_465)
.L_465:
        /*000c*/ 	.word	0x00000000
        /*0010*/ 	.short	0x000a
        /*0012*/ 	.short	0x0058
        /*0014*/ 	.byte	0x00, 0xf0, 0x11, 0x00


	//----- nvinfo : EIATTR_KPARAM_INFO
	.align		4
.L_466:
        /*0018*/ 	.byte	0x04, 0x17
        /*001a*/ 	.short	(.L_468 - .L_467)
.L_467:
        /*001c*/ 	.word	0x00000000
        /*0020*/ 	.short	0x0009
        /*0022*/ 	.short	0x0054
        /*0024*/ 	.byte	0x00, 0xf0, 0x11, 0x00


	//----- nvinfo : EIATTR_KPARAM_INFO
	.align		4
.L_468:
        /*0028*/ 	.byte	0x04, 0x17
        /*002a*/ 	.short	(.L_470 - .L_469)
.L_469:
        /*002c*/ 	.word	0x00000000
        /*0030*/ 	.short	0x0008
        /*0032*/ 	.short	0x0050
        /*0034*/ 	.byte	0x00, 0xf0, 0x11, 0x00


	//----- nvinfo : EIATTR_KPARAM_INFO
	.align		4
.L_470:
        /*0038*/ 	.byte	0x04, 0x17
        /*003a*/ 	.short	(.L_472 - .L_471)
.L_471:
        /*003c*/ 	.word	0x00000000
        /*0040*/ 	.short	0x0007
        /*0042*/ 	.short	0x004c
        /*0044*/ 	.byte	0x00, 0xf0, 0x11, 0x00


	//----- nvinfo : EIATTR_KPARAM_INFO
	.align		4
.L_472:
        /*0048*/ 	.byte	0x04, 0x17
        /*004a*/ 	.short	(.L_474 - .L_473)
.L_473:
        /*004c*/ 	.word	0x00000000
        /*0050*/ 	.short	0x0006
        /*0052*/ 	.short	0x0048
        /*0054*/ 	.byte	0x00, 0xf0, 0x11, 0x00


	//----- nvinfo : EIATTR_KPARAM_INFO
	.align		4
.L_474:
        /*0058*/ 	.byte	0x04, 0x17
        /*005a*/ 	.short	(.L_476 - .L_475)
.L_475:
        /*005c*/ 	.word	0x00000000
        /*0060*/ 	.short	0x0005
        /*0062*/ 	.short	0x0040
        /*0064*/ 	.byte	0x00, 0xf0, 0x21, 0x00


	//----- nvinfo : EIATTR_KPARAM_INFO
	.align		4
.L_476:
        /*0068*/ 	.byte	0x04, 0x17
        /*006a*/ 	.short	(.L_478 - .L_477)
.L_477:
        /*006c*/ 	.word	0x00000000
        /*0070*/ 	.short	0x0004
        /*0072*/ 	.short	0x0038
        /*0074*/ 	.byte	0x00, 0xf0, 0x11, 0x00


	//----- nvinfo : EIATTR_KPARAM_INFO
	.align		4
.L_478:
        /*0078*/ 	.byte	0x04, 0x17
        /*007a*/ 	.short	(.L_480 - .L_479)
.L_479:
        /*007c*/ 	.word	0x00000000
        /*0080*/ 	.short	0x0003
        /*0082*/ 	.short	0x0018
        /*0084*/ 	.byte	0x00, 0xf0, 0x81, 0x00


	//----- nvinfo : EIATTR_KPARAM_INFO
	.align		4
.L_480:
        /*0088*/ 	.byte	0x04, 0x17
        /*008a*/ 	.short	(.L_482 - .L_481)
.L_481:
        /*008c*/ 	.word	0x00000000
        /*0090*/ 	.short	0x0002
        /*0092*/ 	.short	0x0010
        /*0094*/ 	.byte	0x00, 0xf0, 0x21, 0x00


	//----- nvinfo : EIATTR_KPARAM_INFO
	.align		4
.L_482:
        /*0098*/ 	.byte	0x04, 0x17
        /*009a*/ 	.short	(.L_484 - .L_483)
.L_483:
        /*009c*/ 	.word	0x00000000
        /*00a0*/ 	.short	0x0001
        /*00a2*/ 	.short	0x0008
        /*00a4*/ 	.byte	0x00, 0xf0, 0x21, 0x00


	//----- nvinfo : EIATTR_KPARAM_INFO
	.align		4
.L_484:
        /*00a8*/ 	.byte	0x04, 0x17
        /*00aa*/ 	.short	(.L_486 - .L_485)
.L_485:
        /*00ac*/ 	.word	0x00000000
        /*00b0*/ 	.short	0x0000
        /*00b2*/ 	.short	0x0000
        /*00b4*/ 	.byte	0x00, 0xf0, 0x21, 0x00


	//----- nvinfo : EIATTR_SPARSE_MMA_MASK
	.align		4
.L_486:
        /*00b8*/ 	.byte	0x03, 0x50
        /*00ba*/ 	.short	0x0000


	//----- nvinfo : EIATTR_MAXREG_COUNT
	.align		4
        /*00bc*/ 	.byte	0x03, 0x1b
        /*00be*/ 	.short	0x00ff


	//----- nvinfo : EIATTR_MERCURY_ISA_VERSION
	.align		4
        /*00c0*/ 	.byte	0x03, 0x5f
        /*00c2*/ 	.short	0x0101


	//----- nvinfo : EIATTR_EXIT_INSTR_OFFSETS
	.align		4
        /*00c4*/ 	.byte	0x04, 0x1c
        /*00c6*/ 	.short	(.L_488 - .L_487)


	//   ....[0]....
.L_487:
        /*00c8*/ 	.word	0x000000f0


	//   ....[1]....
        /*00cc*/ 	.word	0x00000b70


	//   ....[2]....
        /*00d0*/ 	.word	0x000024b0


	//   ....[3]....
        /*00d4*/ 	.word	0x00002bf0


	//   ....[4]....
        /*00d8*/ 	.word	0x000043b0


	//----- nvinfo : EIATTR_CRS_STACK_SIZE
	.align		4
.L_488:
        /*00dc*/ 	.byte	0x04, 0x1e
        /*00de*/ 	.short	(.L_490 - .L_489)
.L_489:
        /*00e0*/ 	.word	0x00000000


	//----- nvinfo : EIATTR_CBANK_PARAM_SIZE
	.align		4
.L_490:
        /*00e4*/ 	.byte	0x03, 0x19
        /*00e6*/ 	.short	0x005c


	//----- nvinfo : EIATTR_PARAM_CBANK
	.align		4
        /*00e8*/ 	.byte	0x04, 0x0a
        /*00ea*/ 	.short	(.L_492 - .L_491)
	.align		4
.L_491:
        /*00ec*/ 	.word	index@(.nv.constant0._ZN17fastertransformer15embeddingLookupIfLi2EEEvPT_PKS1_PKiNS_18pPromptTuningParamIS1_EEiliiiiS1_)
        /*00f0*/ 	.short	0x0210
        /*00f2*/ 	.short	0x005c


	//----- nvinfo : EIATTR_SW_WAR
	.align		4
.L_492:
        /*00f4*/ 	.byte	0x04, 0x36
        /*00f6*/ 	.short	(.L_494 - .L_493)
.L_493:
        /*00f8*/ 	.word	0x00000008
.L_494:


//--------------------- .nv.info._ZN17fastertransformer26embeddingLookupPosEncodingIfEEvPT_PKS1_S4_PKiS6_S6_iliiiiS1_ --------------------------
	.section	.nv.info._ZN17fastertransformer26embeddingLookupPosEncodingIfEEvPT_PKS1_S4_PKiS6_S6_iliiiiS1_,"",@"SHT_CUDA_INFO"
	.sectionflags	@""
	.align	4


	//----- nvinfo : EIATTR_CUDA_API_VERSION
	.align		4
        /*0000*/ 	.byte	0x04, 0x37
        /*0002*/ 	.short	(.L_496 - .L_495)
.L_495:
        /*0004*/ 	.word	0x00000082


	//----- nvinfo : EIATTR_KPARAM_INFO
	.align		4
.L_496:
        /*0008*/ 	.byte	0x04, 0x17
        /*000a*/ 	.short	(.L_498 - .L_497)
.L_497:
        /*000c*/ 	.word	0x00000000
        /*0010*/ 	.short	0x000c
        /*0012*/ 	.short	0x0050
        /*0014*/ 	.byte	0x00, 0xf0, 0x11, 0x00


	//----- nvinfo : EIATTR_KPARAM_INFO
	.align		4
.L_498:
        /*0018*/ 	.byte	0x04, 0x17
        /*001a*/ 	.short	(.L_500 - .L_499)
.L_499:
        /*001c*/ 	.word	0x00000000
        /*0020*/ 	.short	0x000b
        /*0022*/ 	.short	0x004c
        /*0024*/ 	.byte	0x00, 0xf0, 0x11, 0x00


	//----- nvinfo : EIATTR_KPARAM_INFO
	.align		4
.L_500:
        /*0028*/ 	.byte	0x04, 0x17
        /*002a*/ 	.short	(.L_502 - .L_501)
.L_501:
        /*002c*/ 	.word	0x00000000
        /*0030*/ 	.short	0x000a
        /*0032*/ 	.short	0x0048
        /*0034*/ 	.byte	0x00, 0xf0, 0x11, 0x00


	//----- nvinfo : EIATTR_KPARAM_INFO
	.align		4
.L_502:
        /*0038*/ 	.byte	0x04, 0x17
        /*003a*/ 	.short	(.L_504 - .L_503)
.L_503:
        /*003c*/ 	.word	0x00000000
        /*0040*/ 	.short	0x0009
        /*0042*/ 	.short	0x0044
        /*0044*/ 	.byte	0x00, 0xf0, 0x11, 0x00


	//----- nvinfo : EIATTR_KPARAM_INFO
	.align		4
.L_504:
        /*0048*/ 	.byte	0x04, 0x17
        /*004a*/ 	.short	(.L_506 - .L_505)
.L_505:
        /*004c*/ 	.word	0x00000000
        /*0050*/ 	.short	0x0008
        /*0052*/ 	.short	0x0040
        /*0054*/ 	.byte	0x00, 0xf0, 0x11, 0x00


	//----- nvinfo : EIATTR_KPARAM_INFO
	.align		4
.L_506:
        /*0058*/ 	.byte	0x04, 0x17
        /*005a*/ 	.short	(.L_508 - .L_507)
.L_507:
        /*005c*/ 	.word	0x00000000
        /*0060*/ 	.short	0x0007
        /*0062*/ 	.short	0x0038
        /*0064*/ 	.byte	0x00, 0xf0, 0x21, 0x00


	//----- nvinfo : EIATTR_KPARAM_INFO
	.align		4
.L_508:
        /*0068*/ 	.byte	0x04, 0x17
        /*006a*/ 	.short	(.L_510 - .L_509)
.L_509:
        /*006c*/ 	.word	0x00000000
        /*0070*/ 	.short	0x0006
        /*0072*/ 	.short	0x0030
        /*0074*/ 	.byte	0x00, 0xf0, 0x11, 0x00


	//----- nvinfo : EIATTR_KPARAM_INFO
	.align		4
.L_510:
        /*0078*/ 	.byte	0x04, 0x17
        /*007a*/ 	.short	(.L_512 - .L_511)
.L_511:
        /*007c*/ 	.word	0x00000000
        /*0080*/ 	.short	0x0005
        /*0082*/ 	.short	0x0028
        /*0084*/ 	.byte	0x00, 0xf0, 0x21, 0x00


	//----- nvinfo : EIATTR_KPARAM_INFO
	.align		4
.L_512:
        /*0088*/ 	.byte	0x04, 0x17
        /*008a*/ 	.short	(.L_514 - .L_513)
.L_513:
        /*008c*/ 	.word	0x00000000
        /*0090*/ 	.short	0x0004
        /*0092*/ 	.short	0x0020
        /*0094*/ 	.byte	0x00, 0xf0, 0x21, 0x00


	//----- nvinfo : EIATTR_KPARAM_INFO
	.align		4
.L_514:
        /*0098*/ 	.byte	0x04, 0x17
        /*009a*/ 	.short	(.L_516 - .L_515)
.L_515:
        /*009c*/ 	.word	0x00000000
        /*00a0*/ 	.short	0x0003
        /*00a2*/ 	.short	0x0018
        /*00a4*/ 	.byte	0x00, 0xf0, 0x21, 0x00


	//----- nvinfo : EIATTR_KPARAM_INFO
	.align		4
.L_516:
        /*00a8*/ 	.byte	0x04, 0x17
        /*00aa*/ 	.short	(.L_518 - .L_517)
.L_517:
        /*00ac*/ 	.word	0x00000000
        /*00b0*/ 	.short	0x0002
        /*00b2*/ 	.short	0x0010
        /*00b4*/ 	.byte	0x00, 0xf0, 0x21, 0x00


	//----- nvinfo : EIATTR_KPARAM_INFO
	.align		4
.L_518:
        /*00b8*/ 	.byte	0x04, 0x17
        /*00ba*/ 	.short	(.L_520 - .L_519)
.L_519:
        /*00bc*/ 	.word	0x00000000
        /*00c0*/ 	.short	0x0001
        /*00c2*/ 	.short	0x0008
        /*00c4*/ 	.byte	0x00, 0xf0, 0x21, 0x00


	//----- nvinfo : EIATTR_KPARAM_INFO
	.align		4
.L_520:
        /*00c8*/ 	.byte	0x04, 0x17
        /*00ca*/ 	.short	(.L_522 - .L_521)
.L_521:
        /*00cc*/ 	.word	0x00000000
        /*00d0*/ 	.short	0x0000
        /*00d2*/ 	.short	0x0000
        /*00d4*/ 	.byte	0x00, 0xf0, 0x21, 0x00


	//----- nvinfo : EIATTR_SPARSE_MMA_MASK
	.align		4
.L_522:
        /*00d8*/ 	.byte	0x03, 0x50
        /*00da*/ 	.short	0x0000


	//----- nvinfo : EIATTR_MAXREG_COUNT
	.align		4
        /*00dc*/ 	.byte	0x03, 0x1b
        /*00de*/ 	.short	0x00ff


	//----- nvinfo : EIATTR_MERCURY_ISA_VERSION
	.align		4
        /*00e0*/ 	.byte	0x03, 0x5f
        /*00e2*/ 	.short	0x0101


	//----- nvinfo : EIATTR_EXIT_INSTR_OFFSETS
	.align		4
        /*00e4*/ 	.byte	0x04, 0x1c
        /*00e6*/ 	.short	(.L_524 - .L_523)


	//   ....[0]....
.L_523:
        /*00e8*/ 	.word	0x000000f0


	//   ....[1]....
        /*00ec*/ 	.word	0x000009c0


	//   ....[2]....
        /*00f0*/ 	.word	0x000018d0


	//   ....[3]....
        /*00f4*/ 	.word	0x00001ef0


	//   ....[4]....
        /*00f8*/ 	.word	0x00002e00


	//   ....[5]....
        /*00fc*/ 	.word	0x000032f0


	//   ....[6]....
        /*0100*/ 	.word	0x00004160


	//----- nvinfo : EIATTR_CRS_STACK_SIZE
	.align		4
.L_524:
        /*0104*/ 	.byte	0x04, 0x1e
        /*0106*/ 	.short	(.L_526 - .L_525)
.L_525:
        /*0108*/ 	.word	0x00000000


	//----- nvinfo : EIATTR_CBANK_PARAM_SIZE
	.align		4
.L_526:
        /*010c*/ 	.byte	0x03, 0x19
        /*010e*/ 	.short	0x0054


	//----- nvinfo : EIATTR_PARAM_CBANK
	.align		4
        /*0110*/ 	.byte	0x04, 0x0a
        /*0112*/ 	.short	(.L_528 - .L_527)
	.align		4
.L_527:
        /*0114*/ 	.word	index@(.nv.constant0._ZN17fastertransformer26embeddingLookupPosEncodingIfEEvPT_PKS1_S4_PKiS6_S6_iliiiiS1_)
        /*0118*/ 	.short	0x0210
        /*011a*/ 	.short	0x0054


	//----- nvinfo : EIATTR_SW_WAR
	.align		4
.L_528:
        /*011c*/ 	.byte	0x04, 0x36
        /*011e*/ 	.short	(.L_530 - .L_529)
.L_529:
        /*0120*/ 	.word	0x00000008
.L_530:


//--------------------- .nv.info._ZN17fastertransformer18decodingInitializeI6__halfEEvPbPiS3_PT_PKiiii --------------------------
	.section	.nv.info._ZN17fastertransformer18decodingInitializeI6__halfEEvPbPiS3_PT_PKiiii,"",@"SHT_CUDA_INFO"
	.sectionflags	@""
	.align	4


	//----- nvinfo : EIATTR_CUDA_API_VERSION
	.align		4
        /*0000*/ 	.byte	0x04, 0x37
        /*0002*/ 	.short	(.L_532 - .L_531)
.L_531:
        /*0004*/ 	.word	0x00000082


	//----- nvinfo : EIATTR_KPARAM_INFO
	.align		4
.L_532:
        /*0008*/ 	.byte	0x04, 0x17
        /*000a*/ 	.short	(.L_534 - .L_533)
.L_533:
        /*000c*/ 	.word	0x00000000
        /*0010*/ 	.short	0x0007
        /*0012*/ 	.short	0x0030
        /*0014*/ 	.byte	0x00, 0xf0, 0x11, 0x00


	//----- nvinfo : EIATTR_KPARAM_INFO
	.align		4
.L_534:
        /*0018*/ 	.byte	0x04, 0x17
        /*001a*/ 	.short	(.L_536 - .L_535)
.L_535:
        /*001c*/ 	.word	0x00000000
        /*0020*/ 	.short	0x0006
        /*0022*/ 	.short	0x002c
        /*0024*/ 	.byte	0x00, 0xf0, 0x11, 0x00


	//----- nvinfo : EIATTR_KPARAM_INFO
	.align		4
.L_536:
        /*0028*/ 	.byte	0x04, 0x17
        /*002a*/ 	.short	(.L_538 - .L_537)
.L_537:
        /*002c*/ 	.word	0x00000000
        /*0030*/ 	.short	0x0005
        /*0032*/ 	.short	0x0028
        /*0034*/ 	.byte	0x00, 0xf0, 0x11, 0x00


	//----- nvinfo : EIATTR_KPARAM_INFO
	.align		4
.L_538:
        /*0038*/ 	.byte	0x04, 0x17
        /*003a*/ 	.short	(.L_540 - .L_539)
.L_539:
        /*003c*/ 	.word	0x00000000
        /*0040*/ 	.short	0x0004
        /*0042*/ 	.short	0x0020
        /*0044*/ 	.byte	0x00, 0xf0, 0x21, 0x00


	//----- nvinfo : EIATTR_KPARAM_INFO
	.align		4
.L_540:
        /*0048*/ 	.byte	0x04, 0x17
        /*004a*/ 	.short	(.L_542 - .L_541)
.L_541:
        /*004c*/ 	.word	0x00000000
        /*0050*/ 	.short	0x0003
        /*0052*/ 	.short	0x0018
        /*0054*/ 	.byte	0x00, 0xf0, 0x21, 0x00


	//----- nvinfo : EIATTR_KPARAM_INFO
	.align		4
.L_542:
        /*0058*/ 	.byte	0x04, 0x17
        /*005a*/ 	.short	(.L_544 - .L_543)
.L_543:
        /*005c*/ 	.word	0x00000000
        /*0060*/ 	.short	0x0002
        /*0062*/ 	.short	0x0010
        /*0064*/ 	.byte	0x00, 0xf0, 0x21, 0x00


	//----- nvinfo : EIATTR_KPARAM_INFO
	.align		4
.L_544:
        /*0068*/ 	.byte	0x04, 0x17
        /*006a*/ 	.short	(.L_546 - .L_545)
.L_545:
        /*006c*/ 	.word	0x00000000
        /*0070*/ 	.short	0x0001
        /*0072*/ 	.short	0x0008
        /*0074*/ 	.byte	0x00, 0xf0, 0x21, 0x00


	//----- nvinfo : EIATTR_KPARAM_INFO
	.align		4
.L_546:
        /*0078*/ 	.byte	0x04, 0x17
        /*007a*/ 	.short	(.L_548 - .L_547)
.L_547:
        /*007c*/ 	.word	0x00000000
        /*0080*/ 	.short	0x0000
        /*0082*/ 	.short	0x0000
        /*0084*/ 	.byte	0x00, 0xf0, 0x21, 0x00


	//----- nvinfo : EIATTR_SPARSE_MMA_MASK
	.align		4
.L_548:
        /*0088*/ 	.byte	0x03, 0x50
        /*008a*/ 	.short	0x0000


	//----- nvinfo : EIATTR_MAXREG_COUNT
	.align		4
        /*008c*/ 	.byte	0x03, 0x1b
        /*008e*/ 	.short	0x00ff


	//----- nvinfo : EIATTR_MERCURY_ISA_VERSION
	.align		4
        /*0090*/ 	.byte	0x03, 0x5f
        /*0092*/ 	.short	0x0101


	//----- nvinfo : EIATTR_EXIT_INSTR_OFFSETS
	.align		4
        /*0094*/ 	.byte	0x04, 0x1c
        /*0096*/ 	.short	(.L_550 - .L_549)


	//   ....[0]....
.L_549:
        /*0098*/ 	.word	0x00000080


	//   ....[1]....
        /*009c*/ 	.word	0x00000430


	//   ....[2]....
        /*00a0*/ 	.word	0x000006d0


	//----- nvinfo : EIATTR_CRS_STACK_SIZE
	.align		4
.L_550:
        /*00a4*/ 	.byte	0x04, 0x1e
        /*00a6*/ 	.short	(.L_552 - .L_551)
.L_551:
        /*00a8*/ 	.word	0x00000000


	//----- nvinfo : EIATTR_CBANK_PARAM_SIZE
	.align		4
.L_552:
        /*00ac*/ 	.byte	0x03, 0x19
        /*00ae*/ 	.short	0x0034


	//----- nvinfo : EIATTR_PARAM_CBANK
	.align		4
        /*00b0*/ 	.byte	0x04, 0x0a
        /*00b2*/ 	.short	(.L_554 - .L_553)
	.align		4
.L_553:
        /*00b4*/ 	.word	index@(.nv.constant0._ZN17fastertransformer18decodingInitializeI6__halfEEvPbPiS3_PT_PKiiii)
        /*00b8*/ 	.short	0x0210
        /*00ba*/ 	.short	0x0034


	//----- nvinfo : EIATTR_SW_WAR
	.align		4
.L_554:
        /*00bc*/ 	.byte	0x04, 0x36
        /*00be*/ 	.short	(.L_556 - .L_555)
.L_555:
        /*00c0*/ 	.word	0x00000008
.L_556:


//--------------------- .nv.info._ZN17fastertransformer18decodingInitializeIfEEvPbPiS2_PT_PKiiii --------------------------
	.section	.nv.info._ZN17fastertransformer18decodingInitializeIfEEvPbPiS2_PT_PKiiii,"",@"SHT_CUDA_INFO"
	.sectionflags	@""
	.align	4


	//----- nvinfo : EIATTR_CUDA_API_VERSION
	.align		4
        /*0000*/ 	.byte	0x04, 0x37
        /*0002*/ 	.short	(.L_558 - .L_557)
.L_557:
        /*0004*/ 	.word	0x00000082


	//----- nvinfo : EIATTR_KPARAM_INFO
	.align		4
.L_558:
        /*0008*/ 	.byte	0x04, 0x17
        /*000a*/ 	.short	(.L_560 - .L_559)
.L_559:
        /*000c*/ 	.word	0x00000000
        /*0010*/ 	.short	0x0007
        /*0012*/ 	.short	0x0030
        /*0014*/ 	.byte	0x00, 0xf0, 0x11, 0x00


	//----- nvinfo : EIATTR_KPARAM_INFO
	.align		4
.L_560:
        /*0018*/ 	.byte	0x04, 0x17
        /*001a*/ 	.short	(.L_562 - .L_561)
.L_561:
        /*001c*/ 	.word	0x00000000
        /*0020*/ 	.short	0x0006
        /*0022*/ 	.short	0x002c
        /*0024*/ 	.byte	0x00, 0xf0, 0x11, 0x00


	//----- nvinfo : EIATTR_KPARAM_INFO
	.align		4
.L_562:
        /*0028*/ 	.byte	0x04, 0x17
        /*002a*/ 	.short	(.L_564 - .L_563)
.L_563:
        /*002c*/ 	.word	0x00000000
        /*0030*/ 	.short	0x0005
        /*0032*/ 	.short	0x0028
        /*0034*/ 	.byte	0x00, 0xf0, 0x11, 0x00


	//----- nvinfo : EIATTR_KPARAM_INFO
	.align		4
.L_564:
        /*0038*/ 	.byte	0x04, 0x17
        /*003a*/ 	.short	(.L_566 - .L_565)
.L_565:
        /*003c*/ 	.word	0x00000000
        /*0040*/ 	.short	0x0004
        /*0042*/ 	.short	0x0020
        /*0044*/ 	.byte	0x00, 0xf0, 0x21, 0x00


	//----- nvinfo : EIATTR_KPARAM_INFO
	.align		4
.L_566:
        /*0048*/ 	.byte	0x04, 0x17
        /*004a*/ 	.short	(.L_568 - .L_567)
.L_567:
        /*004c*/ 	.word	0x00000000
        /*0050*/ 	.short	0x0003
        /*0052*/ 	.short	0x0018
        /*0054*/ 	.byte	0x00, 0xf0, 0x21, 0x00


	//----- nvinfo : EIATTR_KPARAM_INFO
	.align		4
.L_568:
        /*0058*/ 	.byte	0x04, 0x17
        /*005a*/ 	.short	(.L_570 - .L_569)
.L_569:
        /*005c*/ 	.word	0x00000000
        /*0060*/ 	.short	0x0002
        /*0062*/ 	.short	0x0010
        /*0064*/ 	.byte	0x00, 0xf0, 0x21, 0x00


	//----- nvinfo : EIATTR_KPARAM_INFO
	.align		4
.L_570:
        /*0068*/ 	.byte	0x04, 0x17
        /*006a*/ 	.short	(.L_572 - .L_571)
.L_571:
        /*006c*/ 	.word	0x00000000
        /*0070*/ 	.short	0x0001
        /*0072*/ 	.short	0x0008
        /*0074*/ 	.byte	0x00, 0xf0, 0x21, 0x00


	//----- nvinfo : EIATTR_KPARAM_INFO
	.align		4
.L_572:
        /*0078*/ 	.byte	0x04, 0x17
        /*007a*/ 	.short	(.L_574 - .L_573)
.L_573:
        /*007c*/ 	.word	0x00000000
        /*0080*/ 	.short	0x0000
        /*0082*/ 	.short	0x0000
        /*0084*/ 	.byte	0x00, 0xf0, 0x21, 0x00


	//----- nvinfo : EIATTR_SPARSE_MMA_MASK
	.align		4
.L_574:
        /*0088*/ 	.byte	0x03, 0x50
        /*008a*/ 	.short	0x0000


	//----- nvinfo : EIATTR_MAXREG_COUNT
	.align		4
        /*008c*/ 	.byte	0x03, 0x1b
        /*008e*/ 	.short	0x00ff


	//----- nvinfo : EIATTR_MERCURY_ISA_VERSION
	.align		4
        /*0090*/ 	.byte	0x03, 0x5f
        /*0092*/ 	.short	0x0101


	//----- nvinfo : EIATTR_EXIT_INSTR_OFFSETS
	.align		4
        /*0094*/ 	.byte	0x04, 0x1c
        /*0096*/ 	.short	(.L_576 - .L_575)


	//   ....[0]....
.L_575:
        /*0098*/ 	.word	0x00000080


	//   ....[1]....
        /*009c*/ 	.word	0x00000430


	//   ....[2]....
        /*00a0*/ 	.word	0x000006c0


	//----- nvinfo : EIATTR_CRS_STACK_SIZE
	.align		4
.L_576:
        /*00a4*/ 	.byte	0x04, 0x1e
        /*00a6*/ 	.short	(.L_578 - .L_577)
.L_577:
        /*00a8*/ 	.word	0x00000000


	//----- nvinfo : EIATTR_CBANK_PARAM_SIZE
	.align		4
.L_578:
        /*00ac*/ 	.byte	0x03, 0x19
        /*00ae*/ 	.short	0x0034


	//----- nvinfo : EIATTR_PARAM_CBANK
	.align		4
        /*00b0*/ 	.byte	0x04, 0x0a
        /*00b2*/ 	.short	(.L_580 - .L_579)
	.align		4
.L_579:
        /*00b4*/ 	.word	index@(.nv.constant0._ZN17fastertransformer18decodingInitializeIfEEvPbPiS2_PT_PKiiii)
        /*00b8*/ 	.short	0x0210
        /*00ba*/ 	.short	0x0034


	//----- nvinfo : EIATTR_SW_WAR
	.align		4
.L_580:
        /*00bc*/ 	.byte	0x04, 0x36
        /*00be*/ 	.short	(.L_582 - .L_581)
.L_581:
        /*00c0*/ 	.word	0x00000008
.L_582:


//--------------------- .nv.info._ZN17fastertransformer8finalizeEPiS0_PfS1_PKiS3_PKfS5_S5_S3_ii --------------------------
	.section	.nv.info._ZN17fastertransformer8finalizeEPiS0_PfS1_PKiS3_PKfS5_S5_S3_ii,"",@"SHT_CUDA_INFO"
	.sectionflags	@""
	.align	4


	//----- nvinfo : EIATTR_CUDA_API_VERSION
	.align		4
        /*0000*/ 	.byte	0x04, 0x37
        /*0002*/ 	.short	(.L_584 - .L_583)
.L_583:
        /*0004*/ 	.word	0x00000082


	//----- nvinfo : EIATTR_KPARAM_INFO
	.align		4
.L_584:
        /*0008*/ 	.byte	0x04, 0x17
        /*000a*/ 	.short	(.L_586 - .L_585)
.L_585:
        /*000c*/ 	.word	0x00000000
        /*0010*/ 	.short	0x000b
        /*0012*/ 	.short	0x0054
        /*0014*/ 	.byte	0x00, 0xf0, 0x11, 0x00


	//----- nvinfo : EIATTR_KPARAM_INFO
	.align		4
.L_586:
        /*0018*/ 	.byte	0x04, 0x17
        /*001a*/ 	.short	(.L_588 - .L_587)
.L_587:
        /*001c*/ 	.word	0x00000000
        /*0020*/ 	.short	0x000a
        /*0022*/ 	.short	0x0050
        /*0024*/ 	.byte	0x00, 0xf0, 0x11, 0x00


	//----- nvinfo : EIATTR_KPARAM_INFO
	.align		4
.L_588:
        /*0028*/ 	.byte	0x04, 0x17
        /*002a*/ 	.short	(.L_590 - .L_589)
.L_589:
        /*002c*/ 	.word	0x00000000
        /*0030*/ 	.short	0x0009
        /*0032*/ 	.short	0x0048
        /*0034*/ 	.byte	0x00, 0xf0, 0x21, 0x00


	//----- nvinfo : EIATTR_KPARAM_INFO
	.align		4
.L_590:
        /*0038*/ 	.byte	0x04, 0x17
        /*003a*/ 	.short	(.L_592 - .L_591)
.L_591:
        /*003c*/ 	.word	0x00000000
        /*0040*/ 	.short	0x0008
        /*0042*/ 	.short	0x0040
        /*0044*/ 	.byte	0x00, 0xf0, 0x21, 0x00


	//----- nvinfo : EIATTR_KPARAM_INFO
	.align		4
.L_592:
        /*0048*/ 	.byte	0x04, 0x17
        /*004a*/ 	.short	(.L_594 - .L_593)
.L_593:
        /*004c*/ 	.word	0x00000000
        /*0050*/ 	.short	0x0007
        /*0052*/ 	.short	0x0038
        /*0054*/ 	.byte	0x00, 0xf0, 0x21, 0x00


	//----- nvinfo : EIATTR_KPARAM_INFO
	.align		4
.L_594:
        /*0058*/ 	.byte	0x04, 0x17
        /*005a*/ 	.short	(.L_596 - .L_595)
.L_595:
        /*005c*/ 	.word	0x00000000
        /*0060*/ 	.short	0x0006
        /*0062*/ 	.short	0x0030
        /*0064*/ 	.byte	0x00, 0xf0, 0x21, 0x00


	//----- nvinfo : EIATTR_KPARAM_INFO
	.align		4
.L_596:
        /*0068*/ 	.byte	0x04, 0x17
        /*006a*/ 	.short	(.L_598 - .L_597)
.L_597:
        /*006c*/ 	.word	0x00000000
        /*0070*/ 	.short	0x0005
        /*0072*/ 	.short	0x0028
        /*0074*/ 	.byte	0x00, 0xf0, 0x21, 0x00


	//----- nvinfo : EIATTR_KPARAM_INFO
	.align		4
.L_598:
        /*0078*/ 	.byte	0x04, 0x17
        /*007a*/ 	.short	(.L_600 - .L_599)
.L_599:
        /*007c*/ 	.word	0x00000000
        /*0080*/ 	.short	0x0004
        /*0082*/ 	.short	0x0020
        /*0084*/ 	.byte	0x00, 0xf0, 0x21, 0x00


	//----- nvinfo : EIATTR_KPARAM_INFO
	.align		4
.L_600:
        /*0088*/ 	.byte	0x04, 0x17
        /*008a*/ 	.short	(.L_602 - .L_601)
.L_601:
        /*008c*/ 	.word	0x00000000
        /*0090*/ 	.short	0x0003
        /*0092*/ 	.short	0x0018
        /*0094*/ 	.byte	0x00, 0xf0, 0x21, 0x00


	//----- nvinfo : EIATTR_KPARAM_INFO
	.align		4
.L_602:
        /*0098*/ 	.byte	0x04, 0x17
        /*009a*/ 	.short	(.L_604 - .L_603)
.L_603:
        /*009c*/ 	.word	0x00000000
        /*00a0*/ 	.short	0x0002
        /*00a2*/ 	.short	0x0010
        /*00a4*/ 	.byte	0x00, 0xf0, 0x21, 0x00


	//----- nvinfo : EIATTR_KPARAM_INFO
	.align		4
.L_604:
        /*00a8*/ 	.byte	0x04, 0x17
        /*00aa*/ 	.short	(.L_606 - .L_605)
.L_605:
        /*00ac*/ 	.word	0x00000000
        /*00b0*/ 	.short	0x0001
        /*00b2*/ 	.short	0x0008
        /*00b4*/ 	.byte	0x00, 0xf0, 0x21, 0x00


	//----- nvinfo : EIATTR_KPARAM_INFO
	.align		4
.L_606:
        /*00b8*/ 	.byte	0x04, 0x17
        /*00ba*/ 	.short	(.L_608 - .L_607)
.L_607:
        /*00bc*/ 	.word	0x00000000
        /*00c0*/ 	.short	0x0000
        /*00c2*/ 	.short	0x0000
        /*00c4*/ 	.byte	0x00, 0xf0, 0x21, 0x00


	//----- nvinfo : EIATTR_SPARSE_MMA_MASK
	.align		4
.L_608:
        /*00c8*/ 	.byte	0x03, 0x50
        /*00ca*/ 	.short	0x0000


	//----- nvinfo : EIATTR_MAXREG_COUNT
	.align		4
        /*00cc*/ 	.byte	0x03, 0x1b
        /*00ce*/ 	.short	0x00ff


	//----- nvinfo : EIATTR_NUM_BARRIERS
	.align		4
        /*00d0*/ 	.byte	0x02, 0x4c
        /*00d2*/ 	.byte	0x01
	.zero		1


	//----- nvinfo : EIATTR_MERCURY_ISA_VERSION
	.align		4
        /*00d4*/ 	.byte	0x03, 0x5f
        /*00d6*/ 	.short	0x0101


	//----- nvinfo : EIATTR_COOP_GROUP_MASK_REGIDS
	.align		4
        /*00d8*/ 	.byte	0x04, 0x29
        /*00da*/ 	.short	(.L_610 - .L_609)


	//   ....[0]....
.L_609:
        /*00dc*/ 	.word	0xffffffff


	//   ....[1]....
        /*00e0*/ 	.word	0xffffffff


	//   ....[2]....
        /*00e4*/ 	.word	0xffffffff


	//   ....[3]....
        /*00e8*/ 	.word	0xffffffff


	//   ....[4]....
        /*00ec*/ 	.word	0xffffffff


	//   ....[5]....
        /*00f0*/ 	.word	0xffffffff


	//   ....[6]....
        /*00f4*/ 	.word	0xffffffff


	//   ....[7]....
        /*00f8*/ 	.word	0xffffffff


	//   ....[8]....
        /*00fc*/ 	.word	0xffffffff


	//   ....[9]....
        /*0100*/ 	.word	0xffffffff


	//----- nvinfo : EIATTR_COOP_GROUP_INSTR_OFFSETS
	.align		4
.L_610:
        /*0104*/ 	.byte	0x04, 0x28
        /*0106*/ 	.short	(.L_612 - .L_611)


	//   ....[0]....
.L_611:
        /*0108*/ 	.word	0x000002b0


	//   ....[1]....
        /*010c*/ 	.word	0x000002e0


	//   ....[2]....
        /*0110*/ 	.word	0x00000300


	//   ....[3]....
        /*0114*/ 	.word	0x00000320


	//   ....[4]....
        /*0118*/ 	.word	0x00000340


	//   ....[5]....
        /*011c*/ 	.word	0x000003a0


	//   ....[6]....
        /*0120*/ 	.word	0x000003c0


	//   ....[7]....
        /*0124*/ 	.word	0x000003e0


	//   ....[8]....
        /*0128*/ 	.word	0x00000400


	//   ....[9]....
        /*012c*/ 	.word	0x00000420


	//----- nvinfo : EIATTR_EXIT_INSTR_OFFSETS
	.align		4
.L_612:
        /*0130*/ 	.byte	0x04, 0x1c
        /*0132*/ 	.short	(.L_614 - .L_613)


	//   ....[0]....
.L_613:
        /*0134*/ 	.word	0x00000740


	//   ....[1]....
        /*0138*/ 	.word	0x00000a30


	//   ....[2]....
        /*013c*/ 	.word	0x00000c30


	//----- nvinfo : EIATTR_CRS_STACK_SIZE
	.align		4
.L_614:
        /*0140*/ 	.byte	0x04, 0x1e
        /*0142*/ 	.short	(.L_616 - .L_615)
.L_615:
        /*0144*/ 	.word	0x00000000


	//----- nvinfo : EIATTR_CBANK_PARAM_SIZE
	.align		4
.L_616:
        /*0148*/ 	.byte	0x03, 0x19
        /*014a*/ 	.short	0x0058


	//----- nvinfo : EIATTR_PARAM_CBANK
	.align		4
        /*014c*/ 	.byte	0x04, 0x0a
        /*014e*/ 	.short	(.L_618 - .L_617)
	.align		4
.L_617:
        /*0150*/ 	.word	index@(.nv.constant0._ZN17fastertransformer8finalizeEPiS0_PfS1_PKiS3_PKfS5_S5_S3_ii)
        /*0154*/ 	.short	0x0210
        /*0156*/ 	.short	0x0058


	//----- nvinfo : EIATTR_SW_WAR
	.align		4
.L_618:
        /*0158*/ 	.byte	0x04, 0x36
        /*015a*/ 	.short	(.L_620 - .L_619)
.L_619:
        /*015c*/ 	.word	0x00000008
.L_620:


//--------------------- .nv.info._ZN17fastertransformer20plusUnfinishedSeqlenEPiPKbi --------------------------
	.section	.nv.info._ZN17fastertransformer20plusUnfinishedSeqlenEPiPKbi,"",@"SHT_CUDA_INFO"
	.sectionflags	@""
	.align	4


	//----- nvinfo : EIATTR_CUDA_API_VERSION
	.align		4
        /*0000*/ 	.byte	0x04, 0x37
        /*0002*/ 	.short	(.L_622 - .L_621)
.L_621:
        /*0004*/ 	.word	0x00000082


	//----- nvinfo : EIATTR_KPARAM_INFO
	.align		4
.L_622:
        /*0008*/ 	.byte	0x04, 0x17
        /*000a*/ 	.short	(.L_624 - .L_623)
.L_623:
        /*000c*/ 	.word	0x00000000
        /*0010*/ 	.short	0x0002
        /*0012*/ 	.short	0x0010
        /*0014*/ 	.byte	0x00, 0xf0, 0x11, 0x00


	//----- nvinfo : EIATTR_KPARAM_INFO
	.align		4
.L_624:
        /*0018*/ 	.byte	0x04, 0x17
        /*001a*/ 	.short	(.L_626 - .L_625)
.L_625:
        /*001c*/ 	.word	0x00000000
        /*0020*/ 	.short	0x0001
        /*0022*/ 	.short	0x0008
        /*0024*/ 	.byte	0x00, 0xf0, 0x21, 0x00


	//----- nvinfo : EIATTR_KPARAM_INFO
	.align		4
.L_626:
        /*0028*/ 	.byte	0x04, 0x17
        /*002a*/ 	.short	(.L_628 - .L_627)
.L_627:
        /*002c*/ 	.word	0x00000000
        /*0030*/ 	.short	0x0000
        /*0032*/ 	.short	0x0000
        /*0034*/ 	.byte	0x00, 0xf0, 0x21, 0x00


	//----- nvinfo : EIATTR_SPARSE_MMA_MASK
	.align		4
.L_628:
        /*0038*/ 	.byte	0x03, 0x50
        /*003a*/ 	.short	0x0000


	//----- nvinfo : EIATTR_MAXREG_COUNT
	.align		4
        /*003c*/ 	.byte	0x03, 0x1b
        /*003e*/ 	.short	0x00ff


	//----- nvinfo : EIATTR_MERCURY_ISA_VERSION
	.align		4
        /*0040*/ 	.byte	0x03, 0x5f
        /*0042*/ 	.short	0x0101


	//----- nvinfo : EIATTR_EXIT_INSTR_OFFSETS
	.align		4
        /*0044*/ 	.byte	0x04, 0x1c
        /*0046*/ 	.short	(.L_630 - .L_629)


	//   ....[0]....
.L_629:
        /*0048*/ 	.word	0x00000070


	//   ....[1]....
        /*004c*/ 	.word	0x000001e0


	//----- nvinfo : EIATTR_CRS_STACK_SIZE
	.align		4
.L_630:
        /*0050*/ 	.byte	0x04, 0x1e
        /*0052*/ 	.short	(.L_632 - .L_631)
.L_631:
        /*0054*/ 	.word	0x00000000


	//----- nvinfo : EIATTR_CBANK_PARAM_SIZE
	.align		4
.L_632:
        /*0058*/ 	.byte	0x03, 0x19
        /*005a*/ 	.short	0x0014


	//----- nvinfo : EIATTR_PARAM_CBANK
	.align		4
        /*005c*/ 	.byte	0x04, 0x0a
        /*005e*/ 	.short	(.L_634 - .L_633)
	.align		4
.L_633:
        /*0060*/ 	.word	index@(.nv.constant0._ZN17fastertransformer20plusUnfinishedSeqlenEPiPKbi)
        /*0064*/ 	.short	0x0210
        /*0066*/ 	.short	0x0014


	//----- nvinfo : EIATTR_SW_WAR
	.align		4
.L_634:
        /*0068*/ 	.byte	0x04, 0x36
        /*006a*/ 	.short	(.L_636 - .L_635)
.L_635:
        /*006c*/ 	.word	0x00000008
.L_636:


//--------------------- .nv.info._ZN17fastertransformer21minusUnfinishedSeqlenEPiPKbi --------------------------
	.section	.nv.info._ZN17fastertransformer21minusUnfinishedSeqlenEPiPKbi,"",@"SHT_CUDA_INFO"
	.sectionflags	@""
	.align	4


	//----- nvinfo : EIATTR_CUDA_API_VERSION
	.align		4
        /*0000*/ 	.byte	0x04, 0x37
        /*0002*/ 	.short	(.L_638 - .L_637)
.L_637:
        /*0004*/ 	.word	0x00000082


	//----- nvinfo : EIATTR_KPARAM_INFO
	.align		4
.L_638:
        /*0008*/ 	.byte	0x04, 0x17
        /*000a*/ 	.short	(.L_640 - .L_639)
.L_639:
        /*000c*/ 	.word	0x00000000
        /*0010*/ 	.short	0x0002
        /*0012*/ 	.short	0x0010
        /*0014*/ 	.byte	0x00, 0xf0, 0x11, 0x00


	//----- nvinfo : EIATTR_KPARAM_INFO
	.align		4
.L_640:
        /*0018*/ 	.byte	0x04, 0x17
        /*001a*/ 	.short	(.L_642 - .L_641)
.L_641:
        /*001c*/ 	.word	0x00000000
        /*0020*/ 	.short	0x0001
        /*0022*/ 	.short	0x0008
        /*0024*/ 	.byte	0x00, 0xf0, 0x21, 0x00


	//----- nvinfo : EIATTR_KPARAM_INFO
	.align		4
.L_642:
        /*0028*/ 	.byte	0x04, 0x17
        /*002a*/ 	.short	(.L_644 - .L_643)
.L_643:
        /*002c*/ 	.word	0x00000000
        /*0030*/ 	.short	0x0000
        /*0032*/ 	.short	0x0000
        /*0034*/ 	.byte	0x00, 0xf0, 0x21, 0x00


	//----- nvinfo : EIATTR_SPARSE_MMA_MASK
	.align		4
.L_644:
        /*0038*/ 	.byte	0x03, 0x50
        /*003a*/ 	.short	0x0000


	//----- nvinfo : EIATTR_MAXREG_COUNT
	.align		4
        /*003c*/ 	.byte	0x03, 0x1b
        /*003e*/ 	.short	0x00ff


	//----- nvinfo : EIATTR_MERCURY_ISA_VERSION
	.align		4
        /*0040*/ 	.byte	0x03, 0x5f
        /*0042*/ 	.short	0x0101


	//----- nvinfo : EIATTR_EXIT_INSTR_OFFSETS
	.align		4
        /*0044*/ 	.byte	0x04, 0x1c
        /*0046*/ 	.short	(.L_646 - .L_645)


	//   ....[0]....
.L_645:
        /*0048*/ 	.word	0x00000070


	//   ....[1]....
        /*004c*/ 	.word	0x000001e0


	//----- nvinfo : EIATTR_CRS_STACK_SIZE
	.align		4
.L_646:
        /*0050*/ 	.byte	0x04, 0x1e
        /*0052*/ 	.short	(.L_648 - .L_647)
.L_647:
        /*0054*/ 	.word	0x00000000


	//----- nvinfo : EIATTR_CBANK_PARAM_SIZE
	.align		4
.L_648:
        /*0058*/ 	.byte	0x03, 0x19
        /*005a*/ 	.short	0x0014


	//----- nvinfo : EIATTR_PARAM_CBANK
	.align		4
        /*005c*/ 	.byte	0x04, 0x0a
        /*005e*/ 	.short	(.L_650 - .L_649)
	.align		4
.L_649:
        /*0060*/ 	.word	index@(.nv.constant0._ZN17fastertransformer21minusUnfinishedSeqlenEPiPKbi)
        /*0064*/ 	.short	0x0210
        /*0066*/ 	.short	0x0014


	//----- nvinfo : EIATTR_SW_WAR
	.align		4
.L_650:
        /*0068*/ 	.byte	0x04, 0x36
        /*006a*/ 	.short	(.L_652 - .L_651)
.L_651:
        /*006c*/ 	.word	0x00000008
.L_652:


//--------------------- .nv.info._ZN17fastertransformer10gatherTreeENS_15gatherTreeParamE --------------------------
	.section	.nv.info._ZN17fastertransformer10gatherTreeENS_15gatherTreeParamE,"",@"SHT_CUDA_INFO"
	.sectionflags	@""
	.align	4


	//----- nvinfo : EIATTR_CUDA_API_VERSION
	.align		4
        /*0000*/ 	.byte	0x04, 0x37
        /*0002*/ 	.short	(.L_654 - .L_653)
.L_653:
        /*0004*/ 	.word	0x00000082


	//----- nvinfo : EIATTR_KPARAM_INFO
	.align		4
.L_654:
        /*0008*/ 	.byte	0x04, 0x17
        /*000a*/ 	.short	(.L_656 - .L_655)
.L_655:
        /*000c*/ 	.word	0x00000000
        /*0010*/ 	.short	0x0000
        /*0012*/ 	.short	0x0000
        /*0014*/ 	.byte	0x00, 0xf0, 0x01, 0x02


	//----- nvinfo : EIATTR_SPARSE_MMA_MASK
	.align		4
.L_656:
        /*0018*/ 	.byte	0x03, 0x50
        /*001a*/ 	.short	0x0000


	//----- nvinfo : EIATTR_MAXREG_COUNT
	.align		4
        /*001c*/ 	.byte	0x03, 0x1b
        /*001e*/ 	.short	0x00ff


	//----- nvinfo : EIATTR_MERCURY_ISA_VERSION
	.align		4
        /*0020*/ 	.byte	0x03, 0x5f
        /*0022*/ 	.short	0x0101


	//----- nvinfo : EIATTR_EXIT_INSTR_OFFSETS
	.align		4
        /*0024*/ 	.byte	0x04, 0x1c
        /*0026*/ 	.short	(.L_658 - .L_657)


	//   ....[0]....
.L_657:
        /*0028*/ 	.word	0x000000c0


	//   ....[1]....
        /*002c*/ 	.word	0x00005190


	//----- nvinfo : EIATTR_CRS_STACK_SIZE
	.align		4
.L_658:
        /*0030*/ 	.byte	0x04, 0x1e
        /*0032*/ 	.short	(.L_660 - .L_659)
.L_659:
        /*0034*/ 	.word	0x00000000


	//----- nvinfo : EIATTR_CBANK_PARAM_SIZE
	.align		4
.L_660:
        /*0038*/ 	.byte	0x03, 0x19
        /*003a*/ 	.short	0x0080


	//----- nvinfo : EIATTR_PARAM_CBANK
	.align		4
        /*003c*/ 	.byte	0x04, 0x0a
        /*003e*/ 	.short	(.L_662 - .L_661)
	.align		4
.L_661:
        /*0040*/ 	.word	index@(.nv.constant0._ZN17fastertransformer10gatherTreeENS_15gatherTreeParamE)
        /*0044*/ 	.short	0x0210
        /*0046*/ 	.short	0x0080


	//----- nvinfo : EIATTR_SW_WAR
	.align		4
.L_662:
        /*0048*/ 	.byte	0x04, 0x36
        /*004a*/ 	.short	(.L_664 - .L_663)
.L_663:
        /*004c*/ 	.word	0x00000008
.L_664:


//--------------------- .nv.callgraph             --------------------------
	.section	.nv.callgraph,"",@"SHT_CUDA_CALLGRAPH"
	.align	4
	.sectionentsize	8
	.align		4
        /*0000*/ 	.word	0x00000000
	.align		4
        /*0004*/ 	.word	0xffffffff
	.align		4
        /*0008*/ 	.word	0x00000000
	.align		4
        /*000c*/ 	.word	0xfffffffe
	.align		4
        /*0010*/ 	.word	0x00000000
	.align		4
        /*0014*/ 	.word	0xfffffffd
	.align		4
        /*0018*/ 	.word	0x00000000
	.align		4
        /*001c*/ 	.word	0xfffffffc


//--------------------- .nv.constant4             --------------------------
	.section	.nv.constant4,"a",@progbits
	.align	8
	.align		8
.nv.constant4:
        /*0000*/ 	.dword	precalc_xorwow_matrix
	.align		8
        /*0008*/ 	.dword	precalc_xorwow_offset_matrix
	.align		8
        /*0010*/ 	.dword	mrg32k3aM1
	.align		8
        /*0018*/ 	.dword	mrg32k3aM2
	.align		8
        /*0020*/ 	.dword	mrg32k3aM1SubSeq
	.align		8
        /*0028*/ 	.dword	mrg32k3aM2SubSeq
	.align		8
        /*0030*/ 	.dword	mrg32k3aM1Seq
	.align		8
        /*0038*/ 	.dword	mrg32k3aM2Seq
	.align		8
        /*0040*/ 	.dword	_ZN50_INTERNAL_233ab3cb_19_decoding_kernels_cu_4b0352164cuda3std3__452_GLOBAL__N__233ab3cb_19_decoding_kernels_cu_4b0352166ignoreE
	.align		8
        /*0048*/ 	.dword	_ZN50_INTERNAL_233ab3cb_19_decoding_kernels_cu_4b0352164cuda3std3__45__cpo5beginE
	.align		8
        /*0050*/ 	.dword	_ZN50_INTERNAL_233ab3cb_19_decoding_kernels_cu_4b0352164cuda3std3__45__cpo3endE
	.align		8
        /*0058*/ 	.dword	_ZN50_INTERNAL_233ab3cb_19_decoding_kernels_cu_4b0352164cuda3std3__45__cpo6cbeginE
	.align		8
        /*0060*/ 	.dword	_ZN50_INTERNAL_233ab3cb_19_decoding_kernels_cu_4b0352164cuda3std3__45__cpo4cendE
	.align		8
        /*0068*/ 	.dword	_ZN50_INTERNAL_233ab3cb_19_decoding_kernels_cu_4b0352164cuda3std3__419piecewise_constructE
	.align		8
        /*0070*/ 	.dword	_ZN50_INTERNAL_233ab3cb_19_decoding_kernels_cu_4b0352164cuda3std3__48in_placeE
	.align		8
        /*0078*/ 	.dword	_ZN50_INTERNAL_233ab3cb_19_decoding_kernels_cu_4b0352164cuda3std6ranges3__45__cpo4swapE
	.align		8
        /*0080*/ 	.dword	_ZN50_INTERNAL_233ab3cb_19_decoding_kernels_cu_4b0352164cuda3std6ranges3__45__cpo9iter_moveE
	.align		8
        /*0088*/ 	.dword	_ZN50_INTERNAL_233ab3cb_19_decoding_kernels_cu_4b0352164cuda3std6ranges3__45__cpo7advanceE


//--------------------- .nv.constant3             --------------------------
	.section	.nv.constant3,"a",@progbits
	.align	8
.nv.constant3:
	.type		__cr_lgamma_table,@object
	.size		__cr_lgamma_table,(.L_8 - __cr_lgamma_table)
__cr_lgamma_table:
        /*0000*/ 	.byte	0x00, 0x00, 0x00, 0x00, 0x00, 0x00, 0x00, 0x00, 0x00, 0x00, 0x00, 0x00, 0x00, 0x00, 0x00, 0x00
        /*0010*/ 	.byte	0xef, 0x39, 0xfa, 0xfe, 0x42, 0x2e, 0xe6, 0x3f, 0x02, 0x20, 0x2a, 0xfa, 0x0b, 0xab, 0xfc, 0x3f
        /*0020*/ 	.byte	0xf9, 0x2c, 0x92, 0x7c, 0xa7, 0x6c, 0x09, 0x40, 0xc9, 0x79, 0x44, 0x3c, 0x64, 0x26, 0x13, 0x40
        /*0030*/ 	.byte	0xca, 0x01, 0xcf, 0x3a, 0x27, 0x51, 0x1a, 0x40, 0x30, 0xcc, 0x2d, 0xf3, 0xe1, 0x0c, 0x21, 0x40
        /*0040*/ 	.byte	0x0d, 0xb7, 0xfc, 0x82, 0x8e, 0x35, 0x25, 0x40
.L_8:


//--------------------- .text._ZN17fastertransformer10plusScalarIiEEvPT_S1_i --------------------------
	.section	.text._ZN17fastertransformer10plusScalarIiEEvPT_S1_i,"ax",@progbits
	.align	128
        .global         _ZN17fastertransformer10plusScalarIiEEvPT_S1_i
        .type           _ZN17fastertransformer10plusScalarIiEEvPT_S1_i,@function
        .size           _ZN17fastertransformer10plusScalarIiEEvPT_S1_i,(.L_x_475 - _ZN17fastertransformer10plusScalarIiEEvPT_S1_i)
        .other          _ZN17fastertransformer10plusScalarIiEEvPT_S1_i,@"STO_CUDA_ENTRY STV_DEFAULT"
_ZN17fastertransformer10plusScalarIiEEvPT_S1_i:
.text._ZN17fastertransformer10plusScalarIiEEvPT_S1_i:
[----:B------:R-:W-:Y:S01]  /*0000*/  LDC R1, c[0x0][0x28] ;  /* 0x00000a00ff017b82 */ /* 0x000fe20000000800 */
[----:B------:R-:W0:Y:S01]  /*0010*/  S2R R0, SR_CTAID.X ;  /* 0x0000000000007919 */ /* 0x000e220000002500 */
[----:B------:R-:W-:Y:S01]  /*0020*/  ULDC UR4, c[0x0][0x0] ;  /* 0x0000000000047ab9 */ /* 0x000fe20000000800 */
[----:B------:R-:W-:Y:S01]  /*0030*/  ULDC UR8, c[0x0][0x21c] ;  /* 0x0000870000087ab9 */ /* 0x000fe20000000800 */
[----:B------:R-:W0:Y:S02]  /*0040*/  S2R R3, SR_TID.X ;  /* 0x0000000000037919 */ /* 0x000e240000002100 */
[----:B0-----:R-:W-:-:S05]  /*0050*/  IMAD R0, R0, UR4, R3 ;  /* 0x0000000400007c24 */ /* 0x001fca000f8e0203 */
[----:B------:R-:W-:-:S13]  /*0060*/  ISETP.GE.AND P0, PT, R0, UR8, PT ;  /* 0x0000000800007c0c */ /* 0x000fda000bf06270 */
[----:B------:R-:W-:Y:S05]  /*0070*/  @P0 EXIT ;  /* 0x000000000000094d */ /* 0x000fea0003800000 */
[----:B------:R-:W0:Y:S01]  /*0080*/  LDC.64 R4, c[0x0][0x210] ;  /* 0x00008400ff047b82 */ /* 0x000e220000000a00 */
[----:B------:R-:W-:Y:S01]  /*0090*/  ULDC UR5, c[0x0][0xc] ;  /* 0x0000030000057ab9 */ /* 0x000fe20000000800 */
[----:B------:R-:W-:Y:S01]  /*00a0*/  ULDC.64 UR6, c[0x0][0x208] ;  /* 0x0000820000067ab9 */ /* 0x000fe20000000a00 */
[----:B------:R-:W-:-:S03]  /*00b0*/  UIMAD UR4, UR4, UR5, URZ ;  /* 0x00000005040472a4 */ /* 0x000fc6000f8e023f */
[----:B------:R-:W-:-:S09]  /*00c0*/  ULDC UR5, c[0x0][0x218] ;  /* 0x0000860000057ab9 */ /* 0x000fd20000000800 */
.L_x_0:
[----:B01----:R-:W-:-:S05]  /*00d0*/  IMAD.WIDE R2, R0, 0x4, R4 ;  /* 0x0000000400027825 */ /* 0x003fca00078e0204 */
[----:B------:R-:W2:Y:S01]  /*00e0*/  LDG.E R6, desc[UR6][R2.64] ;  /* 0x0000000602067981 */ /* 0x000ea2000c1e1900 */
[----:B------:R-:W-:-:S04]  /*00f0*/  IADD3 R0, R0, UR4, RZ ;  /* 0x0000000400007c10 */ /* 0x000fc8000fffe0ff */
[----:B------:R-:W-:Y:S02]  /*0100*/  ISETP.GE.AND P0, PT, R0, UR8, PT ;  /* 0x0000000800007c0c */ /* 0x000fe4000bf06270 */
[----:B--2---:R-:W-:-:S05]  /*0110*/  IADD3 R7, R6, UR5, RZ ;  /* 0x0000000506077c10 */ /* 0x004fca000fffe0ff */
[----:B------:R1:W-:Y:S06]  /*0120*/  STG.E desc[UR6][R2.64], R7 ;  /* 0x0000000702007986 */ /* 0x0003ec000c101906 */
[----:B------:R-:W-:Y:S05]  /*0130*/  @!P0 BRA `(.L_x_0) ;  /* 0xfffffffc00e48947 */ /* 0x000fea000383ffff */
[----:B------:R-:W-:Y:S05]  /*0140*/  EXIT ;  /* 0x000000000000794d */ /* 0x000fea0003800000 */
.L_x_1:
[----:B------:R-:W-:-:S00]  /*0150*/  BRA `(.L_x_1) ;  /* 0xfffffffc00fc7947 */ /* 0x000fc0000383ffff */
[----:B------:R-:W-:-:S00]  /*0160*/  NOP ;  /* 0x0000000000007918 */ /* 0x000fc00000000000 */
        /* <DEDUP_REMOVED lines=9> */
.L_x_475:


//--------------------- .text._ZN17fastertransformer22paddingEmbeddingKernelI6__halfEEvPT_PKS2_iii --------------------------
	.section	.text._ZN17fastertransformer22paddingEmbeddingKernelI6__halfEEvPT_PKS2_iii,"ax",@progbits
	.align	128
        .global         _ZN17fastertransformer22paddingEmbeddingKernelI6__halfEEvPT_PKS2_iii
        .type           _ZN17fastertransformer22paddingEmbeddingKernelI6__halfEEvPT_PKS2_iii,@function
        .size           _ZN17fastertransformer22paddingEmbeddingKernelI6__halfEEvPT_PKS2_iii,(.L_x_476 - _ZN17fastertransformer22paddingEmbeddingKernelI6__halfEEvPT_PKS2_iii)
        .other          _ZN17fastertransformer22paddingEmbeddingKernelI6__halfEEvPT_PKS2_iii,@"STO_CUDA_ENTRY STV_DEFAULT"
_ZN17fastertransformer22paddingEmbeddingKernelI6__halfEEvPT_PKS2_iii:
.text._ZN17fastertransformer22paddingEmbeddingKernelI6__halfEEvPT_PKS2_iii:
[----:B------:R-:W-:Y:S01]  /*0000*/  LDC R1, c[0x0][0x28] ;  /* 0x00000a00ff017b82 */ /* 0x000fe20000000800 */
[----:B------:R-:W0:Y:S07]  /*0010*/  S2R R11, SR_CTAID.X ;  /* 0x00000000000b7919 */ /* 0x000e2e0000002500 */
[----:B------:R-:W1:Y:S01]  /*0020*/  LDC R2, c[0x0][0x220] ;  /* 0x00008800ff027b82 */ /* 0x000e620000000800 */
[----:B------:R-:W-:Y:S01]  /*0030*/  ULDC UR4, c[0x0][0x0] ;  /* 0x0000000000047ab9 */ /* 0x000fe20000000800 */
[----:B------:R-:W-:Y:S01]  /*0040*/  ULDC UR5, c[0x0][0x228] ;  /* 0x00008a0000057ab9 */ /* 0x000fe20000000800 */
[----:B------:R-:W0:Y:S02]  /*0050*/  S2R R0, SR_TID.X ;  /* 0x0000000000007919 */ /* 0x000e240000002100 */
[----:B0-----:R-:W-:-:S02]  /*0060*/  IMAD R11, R11, UR4, R0 ;  /* 0x000000040b0b7c24 */ /* 0x001fc4000f8e0200 */
[----:B-1----:R-:W-:-:S05]  /*0070*/  IMAD R0, R2, UR5, RZ ;  /* 0x0000000502007c24 */ /* 0x002fca000f8e02ff */
[----:B------:R-:W-:-:S13]  /*0080*/  ISETP.GE.AND P0, PT, R11, R0, PT ;  /* 0x000000000b00720c */ /* 0x000fda0003f06270 */
[----:B------:R-:W-:Y:S05]  /*0090*/  @P0 EXIT ;  /* 0x000000000000094d */ /* 0x000fea0003800000 */
[----:B------:R-:W-:Y:S01]  /*00a0*/  IABS R8, R2 ;  /* 0x0000000200087213 */ /* 0x000fe20000000000 */
[----:B------:R-:W0:Y:S01]  /*00b0*/  LDC R9, c[0x0][0x220] ;  /* 0x00008800ff097b82 */ /* 0x000e220000000800 */
[----:B------:R-:W-:Y:S01]  /*00c0*/  ULDC UR5, c[0x0][0xc] ;  /* 0x0000030000057ab9 */ /* 0x000fe20000000800 */
[----:B------:R-:W-:Y:S01]  /*00d0*/  ULDC.64 UR6, c[0x0][0x208] ;  /* 0x0000820000067ab9 */ /* 0x000fe20000000a00 */
[----:B------:R-:W1:Y:S01]  /*00e0*/  I2F.RP R10, R8 ;  /* 0x00000008000a7306 */ /* 0x000e620000209400 */
[----:B------:R-:W-:-:S03]  /*00f0*/  UIMAD UR4, UR4, UR5, URZ ;  /* 0x00000005040472a4 */ /* 0x000fc6000f8e023f */
[----:B------:R-:W-:Y:S01]  /*0100*/  ULDC UR5, c[0x0][0x224] ;  /* 0x0000890000057ab9 */ /* 0x000fe20000000800 */
[----:B------:R-:W2:Y:S08]  /*0110*/  LDC.64 R4, c[0x0][0x218] ;  /* 0x00008600ff047b82 */ /* 0x000eb00000000a00 */
[----:B------:R-:W3:Y:S01]  /*0120*/  LDC.64 R2, c[0x0][0x210] ;  /* 0x00008400ff027b82 */ /* 0x000ee20000000a00 */
[----:B-1----:R-:W1:Y:S02]  /*0130*/  MUFU.RCP R10, R10 ;  /* 0x0000000a000a7308 */ /* 0x002e640000001000 */
[----:B-1----:R-:W-:-:S06]  /*0140*/  VIADD R6, R10, 0xffffffe ;  /* 0x0ffffffe0a067836 */ /* 0x002fcc0000000000 */
[----:B------:R1:W4:Y:S02]  /*0150*/  F2I.FTZ.U32.TRUNC.NTZ R7, R6 ;  /* 0x0000000600077305 */ /* 0x000324000021f000 */
[----:B-1----:R-:W-:Y:S02]  /*0160*/  IMAD.MOV.U32 R6, RZ, RZ, RZ ;  /* 0x000000ffff067224 */ /* 0x002fe400078e00ff */
[----:B----4-:R-:W-:-:S04]  /*0170*/  IMAD.MOV R13, RZ, RZ, -R7 ;  /* 0x000000ffff0d7224 */ /* 0x010fc800078e0a07 */
[----:B------:R-:W-:-:S04]  /*0180*/  IMAD R13, R13, R8, RZ ;  /* 0x000000080d0d7224 */ /* 0x000fc800078e02ff */
[----:B0-23--:R-:W-:-:S07]  /*0190*/  IMAD.HI.U32 R14, R7, R13, R6 ;  /* 0x0000000d070e7227 */ /* 0x00dfce00078e0006 */
.L_x_4:
[----:B------:R-:W-:Y:S01]  /*01a0*/  IABS R13, R11 ;  /* 0x0000000b000d7213 */ /* 0x000fe20000000000 */
[----:B------:R-:W-:Y:S01]  /*01b0*/  BSSY B0, `(.L_x_2) ;  /* 0x0000026000007945 */ /* 0x000fe20003800000 */
[-C--:B------:R-:W-:Y:S02]  /*01c0*/  IABS R10, R9.reuse ;  /* 0x00000009000a7213 */ /* 0x080fe40000000000 */
[----:B------:R-:W-:Y:S01]  /*01d0*/  LOP3.LUT R15, RZ, R9, RZ, 0x33, !PT ;  /* 0x00000009ff0f7212 */ /* 0x000fe200078e33ff */
[----:B------:R-:W-:-:S05]  /*01e0*/  IMAD.HI.U32 R6, R14, R13, RZ ;  /* 0x0000000d0e067227 */ /* 0x000fca00078e00ff */
[----:B------:R-:W-:-:S05]  /*01f0*/  IADD3 R7, -R6, RZ, RZ ;  /* 0x000000ff06077210 */ /* 0x000fca0007ffe1ff */
[----:B------:R-:W-:Y:S01]  /*0200*/  IMAD R13, R10, R7, R13 ;  /* 0x000000070a0d7224 */ /* 0x000fe200078e020d */
[----:B------:R-:W-:-:S04]  /*0210*/  LOP3.LUT R7, R11, R9, RZ, 0x3c, !PT ;  /* 0x000000090b077212 */ /* 0x000fc800078e3cff */
[----:B------:R-:W-:Y:S02]  /*0220*/  ISETP.GT.U32.AND P2, PT, R8, R13, PT ;  /* 0x0000000d0800720c */ /* 0x000fe40003f44070 */
[----:B------:R-:W-:-:S11]  /*0230*/  ISETP.GE.AND P0, PT, R7, RZ, PT ;  /* 0x000000ff0700720c */ /* 0x000fd60003f06270 */
[----:B------:R-:W-:Y:S02]  /*0240*/  @!P2 IMAD.IADD R13, R13, 0x1, -R10 ;  /* 0x000000010d0da824 */ /* 0x000fe400078e0a0a */
[----:B------:R-:W-:-:S03]  /*0250*/  @!P2 VIADD R6, R6, 0x1 ;  /* 0x000000010606a836 */ /* 0x000fc60000000000 */
[----:B------:R-:W-:-:S13]  /*0260*/  ISETP.GE.U32.AND P1, PT, R13, R8, PT ;  /* 0x000000080d00720c */ /* 0x000fda0003f26070 */
[----:B------:R-:W-:Y:S02]  /*0270*/  @P1 IADD3 R6, R6, 0x1, RZ ;  /* 0x0000000106061810 */ /* 0x000fe40007ffe0ff */
[----:B------:R-:W-:-:S03]  /*0280*/  ISETP.NE.AND P1, PT, R9, RZ, PT ;  /* 0x000000ff0900720c */ /* 0x000fc60003f25270 */
[----:B------:R-:W-:-:S05]  /*0290*/  @!P0 IMAD.MOV R6, RZ, RZ, -R6 ;  /* 0x000000ffff068224 */ /* 0x000fca00078e0a06 */
[----:B------:R-:W-:Y:S01]  /*02a0*/  SEL R16, R15, R6, !P1 ;  /* 0x000000060f107207 */ /* 0x000fe20004800000 */
[----:B------:R-:W-:-:S03]  /*02b0*/  IMAD.WIDE R6, R11, 0x2, R2 ;  /* 0x000000020b067825 */ /* 0x000fc600078e0202 */
[----:B------:R-:W-:-:S13]  /*02c0*/  ISETP.GE.AND P0, PT, R16, UR5, PT ;  /* 0x0000000510007c0c */ /* 0x000fda000bf06270 */
[----:B------:R-:W-:Y:S01]  /*02d0*/  @P0 PRMT R17, RZ, 0x7610, R17 ;  /* 0x00007610ff110816 */ /* 0x000fe20000000011 */
[----:B------:R-:W-:Y:S06]  /*02e0*/  @P0 BRA `(.L_x_3) ;  /* 0x0000000000480947 */ /* 0x000fec0003800000 */
[----:B------:R-:W-:Y:S01]  /*02f0*/  IMAD.MOV.U32 R8, RZ, RZ, R10 ;  /* 0x000000ffff087224 */ /* 0x000fe200078e000a */
[----:B------:R-:W-:Y:S02]  /*0300*/  ISETP.GE.AND P2, PT, R11, RZ, PT ;  /* 0x000000ff0b00720c */ /* 0x000fe40003f46270 */
[----:B------:R-:W-:Y:S02]  /*0310*/  IADD3 R12, R13, -R10, RZ ;  /* 0x8000000a0d0c7210 */ /* 0x000fe40007ffe0ff */
[----:B------:R-:W-:-:S04]  /*0320*/  ISETP.GT.U32.AND P0, PT, R8, R13, PT ;  /* 0x0000000d0800720c */ /* 0x000fc80003f04070 */
[----:B------:R-:W-:-:S05]  /*0330*/  SEL R12, R12, R13, !P0 ;  /* 0x0000000d0c0c7207 */ /* 0x000fca0004000000 */
[----:B------:R-:W-:-:S05]  /*0340*/  @!P2 IMAD.MOV R12, RZ, RZ, -R12 ;  /* 0x000000ffff0ca224 */ /* 0x000fca00078e0a0c */
[----:B------:R-:W-:-:S05]  /*0350*/  SEL R12, R15, R12, !P1 ;  /* 0x0000000c0f0c7207 */ /* 0x000fca0004800000 */
[----:B------:R-:W-:-:S04]  /*0360*/  IMAD R13, R16, R9, R12 ;  /* 0x00000009100d7224 */ /* 0x000fc800078e020c */
[----:B------:R-:W-:-:S05]  /*0370*/  IMAD.WIDE R12, R13, 0x2, R4 ;  /* 0x000000020d0c7825 */ /* 0x000fca00078e0204 */
[----:B------:R0:W5:Y:S01]  /*0380*/  LDG.E.U16 R17, desc[UR6][R12.64] ;  /* 0x000000060c117981 */ /* 0x000162000c1e1500 */
[----:B------:R-:W1:Y:S01]  /*0390*/  I2F.RP R16, R10 ;  /* 0x0000000a00107306 */ /* 0x000e620000209400 */
[----:B------:R-:W-:-:S07]  /*03a0*/  IMAD.MOV.U32 R14, RZ, RZ, RZ ;  /* 0x000000ffff0e7224 */ /* 0x000fce00078e00ff */
[----:B-1----:R-:W1:Y:S02]  /*03b0*/  MUFU.RCP R16, R16 ;  /* 0x0000001000107308 */ /* 0x002e640000001000 */
[----:B-1----:R-:W-:-:S06]  /*03c0*/  VIADD R15, R16, 0xffffffe ;  /* 0x0ffffffe100f7836 */ /* 0x002fcc0000000000 */
[----:B------:R-:W1:Y:S02]  /*03d0*/  F2I.FTZ.U32.TRUNC.NTZ R15, R15 ;  /* 0x0000000f000f7305 */ /* 0x000e64000021f000 */
[----:B-1----:R-:W-:-:S05]  /*03e0*/  IADD3 R19, RZ, -R15, RZ ;  /* 0x8000000fff137210 */ /* 0x002fca0007ffe0ff */
[----:B------:R-:W-:-:S04]  /*03f0*/  IMAD R19, R19, R10, RZ ;  /* 0x0000000a13137224 */ /* 0x000fc800078e02ff */
[----:B0-----:R-:W-:-:S07]  /*0400*/  IMAD.HI.U32 R14, R15, R19, R14 ;  /* 0x000000130f0e7227 */ /* 0x001fce00078e000e */
.L_x_3:
[----:B------:R-:W-:Y:S05]  /*0410*/  BSYNC B0 ;  /* 0x0000000000007941 */ /* 0x000fea0003800000 */
.L_x_2:
[----:B-----5:R0:W-:Y:S01]  /*0420*/  STG.E.U16 desc[UR6][R6.64], R17 ;  /* 0x0000001106007986 */ /* 0x0201e2000c101506 */
[----:B------:R-:W-:-:S04]  /*0430*/  IADD3 R11, R11, UR4, RZ ;  /* 0x000000040b0b7c10 */ /* 0x000fc8000fffe0ff */
[----:B------:R-:W-:-:S13]  /*0440*/  ISETP.GE.AND P0, PT, R11, R0, PT ;  /* 0x000000000b00720c */ /* 0x000fda0003f06270 */
[----:B0-----:R-:W-:Y:S05]  /*0450*/  @!P0 BRA `(.L_x_4) ;  /* 0xfffffffc00508947 */ /* 0x001fea000383ffff */
[----:B------:R-:W-:Y:S05]  /*0460*/  EXIT ;  /* 0x000000000000794d */ /* 0x000fea0003800000 */
.L_x_5:
        /* <DEDUP_REMOVED lines=9> */
.L_x_476:


//--------------------- .text._ZN17fastertransformer22paddingEmbeddingKernelIfEEvPT_PKS1_iii --------------------------
	.section	.text._ZN17fastertransformer22paddingEmbeddingKernelIfEEvPT_PKS1_iii,"ax",@progbits
	.align	128
        .global         _ZN17fastertransformer22paddingEmbeddingKernelIfEEvPT_PKS1_iii
        .type           _ZN17fastertransformer22paddingEmbeddingKernelIfEEvPT_PKS1_iii,@function
        .size           _ZN17fastertransformer22paddingEmbeddingKernelIfEEvPT_PKS1_iii,(.L_x_477 - _ZN17fastertransformer22paddingEmbeddingKernelIfEEvPT_PKS1_iii)
        .other          _ZN17fastertransformer22paddingEmbeddingKernelIfEEvPT_PKS1_iii,@"STO_CUDA_ENTRY STV_DEFAULT"
_ZN17fastertransformer22paddingEmbeddingKernelIfEEvPT_PKS1_iii:
.text._ZN17fastertransformer22paddingEmbeddingKernelIfEEvPT_PKS1_iii:
        /* <DEDUP_REMOVED lines=22> */
[----:B-1----:R-:W-:Y:S01]  /*0160*/  HFMA2.MMA R6, -RZ, RZ, 0, 0 ;  /* 0x00000000ff067435 */ /* 0x002fe200000001ff */
[----:B----4-:R-:W-:-:S04]  /*0170*/  IMAD.MOV R13, RZ, RZ, -R7 ;  /* 0x000000ffff0d7224 */ /* 0x010fc800078e0a07 */
[----:B------:R-:W-:-:S05]  /*0180*/  IMAD R13, R13, R8, RZ ;  /* 0x000000080d0d7224 */ /* 0x000fca00078e02ff */
[----:B0-23--:R-:W-:-:S07]  /*0190*/  IMAD.HI.U32 R14, R7, R13, R6 ;  /* 0x0000000d070e7227 */ /* 0x00dfce00078e0006 */
.L_x_8:
[----:B------:R-:W-:Y:S01]  /*01a0*/  IABS R13, R11 ;  /* 0x0000000b000d7213 */ /* 0x000fe20000000000 */
[----:B------:R-:W-:Y:S01]  /*01b0*/  BSSY B0, `(.L_x_6) ;  /* 0x0000026000007945 */ /* 0x000fe20003800000 */
[-C--:B------:R-:W-:Y:S02]  /*01c0*/  IABS R10, R9.reuse ;  /* 0x00000009000a7213 */ /* 0x080fe40000000000 */
[----:B------:R-:W-:Y:S01]  /*01d0*/  LOP3.LUT R15, RZ, R9, RZ, 0x33, !PT ;  /* 0x00000009ff0f7212 */ /* 0x000fe200078e33ff */
[----:B------:R-:W-:Y:S01]  /*01e0*/  IMAD.HI.U32 R6, R14, R13, RZ ;  /* 0x0000000d0e067227 */ /* 0x000fe200078e00ff */
[----:B------:R-:W-:-:S03]  /*01f0*/  MOV R17, RZ ;  /* 0x000000ff00117202 */ /* 0x000fc60000000f00 */
[----:B------:R-:W-:-:S04]  /*0200*/  IMAD.MOV R7, RZ, RZ, -R6 ;  /* 0x000000ffff077224 */ /* 0x000fc800078e0a06 */
[----:B------:R-:W-:Y:S01]  /*0210*/  IMAD R13, R10, R7, R13 ;  /* 0x000000070a0d7224 */ /* 0x000fe200078e020d */
[----:B------:R-:W-:-:S04]  /*0220*/  LOP3.LUT R7, R11, R9, RZ, 0x3c, !PT ;  /* 0x000000090b077212 */ /* 0x000fc800078e3cff */
[----:B------:R-:W-:Y:S02]  /*0230*/  ISETP.GT.U32.AND P2, PT, R8, R13, PT ;  /* 0x0000000d0800720c */ /* 0x000fe40003f44070 */
[----:B------:R-:W-:-:S11]  /*0240*/  ISETP.GE.AND P0, PT, R7, RZ, PT ;  /* 0x000000ff0700720c */ /* 0x000fd60003f06270 */
[----:B------:R-:W-:Y:S01]  /*0250*/  @!P2 IMAD.IADD R13, R13, 0x1, -R10 ;  /* 0x000000010d0da824 */ /* 0x000fe200078e0a0a */
[----:B------:R-:W-:-:S04]  /*0260*/  @!P2 IADD3 R6, R6, 0x1, RZ ;  /* 0x000000010606a810 */ /* 0x000fc80007ffe0ff */
[----:B------:R-:W-:-:S13]  /*0270*/  ISETP.GE.U32.AND P1, PT, R13, R8, PT ;  /* 0x000000080d00720c */ /* 0x000fda0003f26070 */
[----:B------:R-:W-:Y:S01]  /*0280*/  @P1 VIADD R6, R6, 0x1 ;  /* 0x0000000106061836 */ /* 0x000fe20000000000 */
[----:B------:R-:W-:-:S03]  /*0290*/  ISETP.NE.AND P1, PT, R9, RZ, PT ;  /* 0x000000ff0900720c */ /* 0x000fc60003f25270 */
[----:B------:R-:W-:-:S05]  /*02a0*/  @!P0 IMAD.MOV R6, RZ, RZ, -R6 ;  /* 0x000000ffff068224 */ /* 0x000fca00078e0a06 */
[----:B------:R-:W-:Y:S01]  /*02b0*/  SEL R16, R15, R6, !P1 ;  /* 0x000000060f107207 */ /* 0x000fe20004800000 */
[----:B------:R-:W-:-:S03]  /*02c0*/  IMAD.WIDE R6, R11, 0x4, R2 ;  /* 0x000000040b067825 */ /* 0x000fc600078e0202 */
[----:B------:R-:W-:-:S13]  /*02d0*/  ISETP.GE.AND P0, PT, R16, UR5, PT ;  /* 0x0000000510007c0c */ /* 0x000fda000bf06270 */
[----:B------:R-:W-:Y:S05]  /*02e0*/  @P0 BRA `(.L_x_7) ;  /* 0x0000000000480947 */ /* 0x000fea0003800000 */
[----:B------:R-:W-:Y:S01]  /*02f0*/  ISETP.GE.AND P2, PT, R11, RZ, PT ;  /* 0x000000ff0b00720c */ /* 0x000fe20003f46270 */
[--C-:B------:R-:W-:Y:S02]  /*0300*/  IMAD.MOV.U32 R8, RZ, RZ, R10.reuse ;  /* 0x000000ffff087224 */ /* 0x100fe400078e000a */
[----:B------:R-:W-:-:S03]  /*0310*/  IMAD.IADD R12, R13, 0x1, -R10 ;  /* 0x000000010d0c7824 */ /* 0x000fc600078e0a0a */
[----:B------:R-:W-:-:S04]  /*0320*/  ISETP.GT.U32.AND P0, PT, R8, R13, PT ;  /* 0x0000000d0800720c */ /* 0x000fc80003f04070 */
[----:B------:R-:W-:-:S04]  /*0330*/  SEL R12, R12, R13, !P0 ;  /* 0x0000000d0c0c7207 */ /* 0x000fc80004000000 */
[----:B------:R-:W-:-:S04]  /*0340*/  @!P2 IADD3 R12, -R12, RZ, RZ ;  /* 0x000000ff0c0ca210 */ /* 0x000fc80007ffe1ff */
[----:B------:R-:W-:-:S05]  /*0350*/  SEL R12, R15, R12, !P1 ;  /* 0x0000000c0f0c7207 */ /* 0x000fca0004800000 */
[----:B------:R-:W-:-:S04]  /*0360*/  IMAD R13, R16, R9, R12 ;  /* 0x00000009100d7224 */ /* 0x000fc800078e020c */
[----:B------:R-:W-:-:S05]  /*0370*/  IMAD.WIDE R12, R13, 0x4, R4 ;  /* 0x000000040d0c7825 */ /* 0x000fca00078e0204 */
[----:B------:R0:W5:Y:S01]  /*0380*/  LDG.E R17, desc[UR6][R12.64] ;  /* 0x000000060c117981 */ /* 0x000162000c1e1900 */
        /* <DEDUP_REMOVED lines=8> */
.L_x_7:
[----:B------:R-:W-:Y:S05]  /*0410*/  BSYNC B0 ;  /* 0x0000000000007941 */ /* 0x000fea0003800000 */
.L_x_6:
[----:B-----5:R0:W-:Y:S01]  /*0420*/  STG.E desc[UR6][R6.64], R17 ;  /* 0x0000001106007986 */ /* 0x0201e2000c101906 */
[----:B------:R-:W-:-:S04]  /*0430*/  IADD3 R11, R11, UR4, RZ ;  /* 0x000000040b0b7c10 */ /* 0x000fc8000fffe0ff */
[----:B------:R-:W-:-:S13]  /*0440*/  ISETP.GE.AND P0, PT, R11, R0, PT ;  /* 0x000000000b00720c */ /* 0x000fda0003f06270 */
[----:B0-----:R-:W-:Y:S05]  /*0450*/  @!P0 BRA `(.L_x_8) ;  /* 0xfffffffc00508947 */ /* 0x001fea000383ffff */
[----:B------:R-:W-:Y:S05]  /*0460*/  EXIT ;  /* 0x000000000000794d */ /* 0x000fea0003800000 */
.L_x_9:
        /* <DEDUP_REMOVED lines=9> */
.L_x_477:


//--------------------- .text._ZN17fastertransformer16paddingEmbeddingI6__halfEEvPT_S3_PKS2_S5_lll --------------------------
	.section	.text._ZN17fastertransformer16paddingEmbeddingI6__halfEEvPT_S3_PKS2_S5_lll,"ax",@progbits
	.align	128
        .global         _ZN17fastertransformer16paddingEmbeddingI6__halfEEvPT_S3_PKS2_S5_lll
        .type           _ZN17fastertransformer16paddingEmbeddingI6__halfEEvPT_S3_PKS2_S5_lll,@function
        .size           _ZN17fastertransformer16paddingEmbeddingI6__halfEEvPT_S3_PKS2_S5_lll,(.L_x_460 - _ZN17fastertransformer16paddingEmbeddingI6__halfEEvPT_S3_PKS2_S5_lll)
        .other          _ZN17fastertransformer16paddingEmbeddingI6__halfEEvPT_S3_PKS2_S5_lll,@"STO_CUDA_ENTRY STV_DEFAULT"
_ZN17fastertransformer16paddingEmbeddingI6__halfEEvPT_S3_PKS2_S5_lll:
.text._ZN17fastertransformer16paddingEmbeddingI6__halfEEvPT_S3_PKS2_S5_lll:
[----:B------:R-:W-:Y:S01]  /*0000*/  LDC R1, c[0x0][0x28] ;  /* 0x00000a00ff017b82 */ /* 0x000fe20000000800 */
[----:B------:R-:W0:Y:S07]  /*0010*/  S2R R4, SR_CTAID.X ;  /* 0x0000000000047919 */ /* 0x000e2e0000002500 */
[----:B------:R-:W1:Y:S01]  /*0020*/  LDC.64 R6, c[0x0][0x230] ;  /* 0x00008c00ff067b82 */ /* 0x000e620000000a00 */
[----:B------:R-:W-:Y:S01]  /*0030*/  ULDC.64 UR4, c[0x0][0x240] ;  /* 0x0000900000047ab9 */ /* 0x000fe20000000a00 */
[----:B------:R-:W-:Y:S01]  /*0040*/  ULDC UR6, c[0x0][0x0] ;  /* 0x0000000000067ab9 */ /* 0x000fe20000000800 */
[----:B------:R-:W0:Y:S01]  /*0050*/  S2R R5, SR_TID.X ;  /* 0x0000000000057919 */ /* 0x000e220000002100 */
[----:B------:R-:W-:Y:S01]  /*0060*/  IMAD.U32 R9, RZ, RZ, UR4 ;  /* 0x00000004ff097e24 */ /* 0x000fe2000f8e00ff */
[----:B------:R-:W-:Y:S01]  /*0070*/  ULDC.64 UR8, c[0x0][0x208] ;  /* 0x0000820000087ab9 */ /* 0x000fe20000000a00 */
[----:B------:R-:W-:Y:S01]  /*0080*/  ULDC UR7, c[0x0][0x244] ;  /* 0x0000910000077ab9 */ /* 0x000fe20000000800 */
[----:B------:R-:W-:Y:S01]  /*0090*/  ULDC UR16, c[0x0][0x240] ;  /* 0x0000900000107ab9 */ /* 0x000fe20000000800 */
[----:B------:R-:W-:Y:S01]  /*00a0*/  ULDC.64 UR10, c[0x0][0x238] ;  /* 0x00008e00000a7ab9 */ /* 0x000fe20000000a00 */
[----:B------:R-:W-:Y:S01]  /*00b0*/  ULDC.64 UR12, c[0x0][0x210] ;  /* 0x00008400000c7ab9 */ /* 0x000fe20000000a00 */
[----:B------:R-:W-:Y:S01]  /*00c0*/  BSSY B0, `(.L_x_10) ;  /* 0x0000042000007945 */ /* 0x000fe20003800000 */
[----:B-1----:R-:W-:-:S02]  /*00d0*/  IMAD R0, R6, UR5, RZ ;  /* 0x0000000506007c24 */ /* 0x002fc4000f8e02ff */
[----:B------:R-:W-:-:S04]  /*00e0*/  IMAD.WIDE.U32 R2, R9, R6, RZ ;  /* 0x0000000609027225 */ /* 0x000fc800078e00ff */
[----:B------:R-:W-:-:S04]  /*00f0*/  IMAD R7, R9, R7, R0 ;  /* 0x0000000709077224 */ /* 0x000fc800078e0200 */
[----:B------:R-:W-:Y:S02]  /*0100*/  IMAD.IADD R0, R3, 0x1, R7 ;  /* 0x0000000103007824 */ /* 0x000fe400078e0207 */
[----:B0-----:R-:W-:-:S05]  /*0110*/  IMAD R4, R4, UR6, R5 ;  /* 0x0000000604047c24 */ /* 0x001fca000f8e0205 */
[----:B------:R-:W-:-:S04]  /*0120*/  ISETP.GT.U32.AND P0, PT, R2, R4, PT ;  /* 0x000000040200720c */ /* 0x000fc80003f04070 */
[----:B------:R-:W-:-:S13]  /*0130*/  ISETP.GT.AND.EX P0, PT, R0, RZ, PT, P0 ;  /* 0x000000ff0000720c */ /* 0x000fda0003f04300 */
[----:B------:R-:W-:Y:S05]  /*0140*/  @!P0 BRA `(.L_x_11) ;  /* 0x0000000000e48947 */ /* 0x000fea0003800000 */
[----:B------:R-:W0:Y:S01]  /*0150*/  LDC R5, c[0x0][0xc] ;  /* 0x00000300ff057b82 */ /* 0x000e220000000800 */
[----:B------:R-:W-:Y:S02]  /*0160*/  IMAD.MOV.U32 R6, RZ, RZ, R4 ;  /* 0x000000ffff067224 */ /* 0x000fe400078e0004 */
[----:B------:R-:W-:Y:S02]  /*0170*/  IMAD.MOV.U32 R7, RZ, RZ, RZ ;  /* 0x000000ffff077224 */ /* 0x000fe400078e00ff */
[----:B0-----:R-:W-:-:S07]  /*0180*/  IMAD R5, R5, UR6, RZ ;  /* 0x0000000605057c24 */ /* 0x001fce000f8e02ff */
.L_x_15:
[----:B------:R-:W-:Y:S01]  /*0190*/  LOP3.LUT R8, R7, UR7, RZ, 0xfc, !PT ;  /* 0x0000000707087c12 */ /* 0x000fe2000f8efcff */
[----:B------:R-:W-:Y:S03]  /*01a0*/  BSSY B1, `(.L_x_12) ;  /* 0x000001e000017945 */ /* 0x000fe60003800000 */
[----:B------:R-:W-:-:S13]  /*01b0*/  ISETP.NE.U32.AND P0, PT, R8, RZ, PT ;  /* 0x000000ff0800720c */ /* 0x000fda0003f05070 */
[----:B0-----:R-:W-:Y:S05]  /*01c0*/  @!P0 BRA `(.L_x_13) ;  /* 0x0000000000188947 */ /* 0x001fea0003800000 */
[----:B------:R-:W-:-:S07]  /*01d0*/  MOV R8, 0x1f0 ;  /* 0x000001f000087802 */ /* 0x000fce0000000f00 */
[----:B------:R-:W-:Y:S05]  /*01e0*/  CALL.REL.NOINC `($__internal_0_$__cuda_sm20_div_s64) ;  /* 0x0000000400287944 */ /* 0x000fea0003c00000 */
[----:B------:R-:W-:Y:S01]  /*01f0*/  MOV R9, UR16 ;  /* 0x0000001000097c02 */ /* 0x000fe20008000f00 */
[----:B------:R-:W-:-:S04]  /*0200*/  IMAD.MOV R12, RZ, RZ, -R15 ;  /* 0x000000ffff0c7224 */ /* 0x000fc800078e0a0f */
[----:B------:R-:W-:Y:S01]  /*0210*/  IMAD R12, R12, R9, R6 ;  /* 0x000000090c0c7224 */ /* 0x000fe200078e0206 */
[----:B------:R-:W-:Y:S06]  /*0220*/  BRA `(.L_x_14) ;  /* 0x0000000000547947 */ /* 0x000fec0003800000 */
.L_x_13:
[----:B------:R-:W-:-:S04]  /*0230*/  IMAD.U32 R9, RZ, RZ, UR16 ;  /* 0x00000010ff097e24 */ /* 0x000fc8000f8e00ff */
[----:B------:R-:W0:Y:S01]  /*0240*/  I2F.U32.RP R8, R9 ;  /* 0x0000000900087306 */ /* 0x000e220000209000 */
[----:B------:R-:W-:-:S07]  /*0250*/  ISETP.NE.U32.AND P2, PT, R9, RZ, PT ;  /* 0x000000ff0900720c */ /* 0x000fce0003f45070 */
[----:B0-----:R-:W0:Y:S02]  /*0260*/  MUFU.RCP R8, R8 ;  /* 0x0000000800087308 */ /* 0x001e240000001000 */
[----:B0-----:R-:W-:-:S06]  /*0270*/  VIADD R10, R8, 0xffffffe ;  /* 0x0ffffffe080a7836 */ /* 0x001fcc0000000000 */
[----:B------:R0:W1:Y:S02]  /*0280*/  F2I.FTZ.U32.TRUNC.NTZ R11, R10 ;  /* 0x0000000a000b7305 */ /* 0x000064000021f000 */
[----:B0-----:R-:W-:Y:S02]  /*0290*/  IMAD.MOV.U32 R10, RZ, RZ, RZ ;  /* 0x000000ffff0a7224 */ /* 0x001fe400078e00ff */
[----:B-1----:R-:W-:-:S04]  /*02a0*/  IMAD R12, R11, R9, RZ ;  /* 0x000000090b0c7224 */ /* 0x002fc800078e02ff */
[----:B------:R-:W-:-:S04]  /*02b0*/  IMAD.MOV R13, RZ, RZ, -R12 ;  /* 0x000000ffff0d7224 */ /* 0x000fc800078e0a0c */
[----:B------:R-:W-:-:S06]  /*02c0*/  IMAD.HI.U32 R11, R11, R13, R10 ;  /* 0x0000000d0b0b7227 */ /* 0x000fcc00078e000a */
[----:B------:R-:W-:-:S05]  /*02d0*/  IMAD.HI.U32 R15, R11, R6, RZ ;  /* 0x000000060b0f7227 */ /* 0x000fca00078e00ff */
[----:B------:R-:W-:-:S05]  /*02e0*/  IADD3 R12, -R15, RZ, RZ ;  /* 0x000000ff0f0c7210 */ /* 0x000fca0007ffe1ff */
[----:B------:R-:W-:-:S05]  /*02f0*/  IMAD R12, R9, R12, R6 ;  /* 0x0000000c090c7224 */ /* 0x000fca00078e0206 */
[----:B------:R-:W-:-:S13]  /*0300*/  ISETP.GE.U32.AND P0, PT, R12, R9, PT ;  /* 0x000000090c00720c */ /* 0x000fda0003f06070 */
[----:B------:R-:W-:Y:S02]  /*0310*/  @P0 IMAD.IADD R12, R12, 0x1, -R9 ;  /* 0x000000010c0c0824 */ /* 0x000fe400078e0a09 */
[----:B------:R-:W-:-:S03]  /*0320*/  @P0 VIADD R15, R15, 0x1 ;  /* 0x000000010f0f0836 */ /* 0x000fc60000000000 */
[----:B------:R-:W-:-:S13]  /*0330*/  ISETP.GE.U32.AND P1, PT, R12, R9, PT ;  /* 0x000000090c00720c */ /* 0x000fda0003f26070 */
[----:B------:R-:W-:Y:S01]  /*0340*/  @P1 VIADD R15, R15, 0x1 ;  /* 0x000000010f0f1836 */ /* 0x000fe20000000000 */
[----:B------:R-:W-:-:S05]  /*0350*/  @!P2 LOP3.LUT R15, RZ, R9, RZ, 0x33, !PT ;  /* 0x00000009ff0fa212 */ /* 0x000fca00078e33ff */
[----:B------:R-:W-:-:S04]  /*0360*/  IMAD.MOV R12, RZ, RZ, -R15 ;  /* 0x000000ffff0c7224 */ /* 0x000fc800078e0a0f */
[----:B------:R-:W-:-:S07]  /*0370*/  IMAD R12, R9, R12, R6 ;  /* 0x0000000c090c7224 */ /* 0x000fce00078e0206 */
.L_x_14:
[----:B------:R-:W-:Y:S05]  /*0380*/  BSYNC B1 ;  /* 0x0000000000017941 */ /* 0x000fea0003800000 */
.L_x_12:
[----:B------:R-:W-:Y:S02]  /*0390*/  ISETP.GE.U32.AND P0, PT, R12, UR10, PT ;  /* 0x0000000a0c007c0c */ /* 0x000fe4000bf06070 */
[----:B------:R-:W-:-:S04]  /*03a0*/  SHF.R.S32.HI R13, RZ, 0x1f, R12 ;  /* 0x0000001fff0d7819 */ /* 0x000fc8000001140c */
[----:B------:R-:W-:-:S13]  /*03b0*/  ISETP.GE.AND.EX P0, PT, R13, UR11, PT, P0 ;  /* 0x0000000b0d007c0c */ /* 0x000fda000bf06300 */
[----:B------:R-:W0:Y:S01]  /*03c0*/  @!P0 LDC.64 R10, c[0x0][0x220] ;  /* 0x00008800ff0a8b82 */ /* 0x000e220000000a00 */
[----:B------:R-:W-:Y:S01]  /*03d0*/  @!P0 SHF.R.S32.HI R8, RZ, 0x1f, R15 ;  /* 0x0000001fff088819 */ /* 0x000fe2000001140f */
[----:B------:R-:W-:-:S04]  /*03e0*/  @!P0 IMAD.WIDE.U32 R12, R15, UR10, R12 ;  /* 0x0000000a0f0c8c25 */ /* 0x000fc8000f8e000c */
[----:B------:R-:W-:-:S04]  /*03f0*/  @!P0 IMAD R8, R8, UR10, RZ ;  /* 0x0000000a08088c24 */ /* 0x000fc8000f8e02ff */
[----:B------:R-:W-:-:S05]  /*0400*/  @!P0 IMAD R15, R15, UR11, R8 ;  /* 0x0000000b0f0f8c24 */ /* 0x000fca000f8e0208 */
[----:B------:R-:W-:Y:S02]  /*0410*/  @!P0 IADD3 R8, R13, R15, RZ ;  /* 0x0000000f0d088210 */ /* 0x000fe40007ffe0ff */
[----:B------:R-:W-:Y:S02]  /*0420*/  @P0 PRMT R15, RZ, 0x7610, R15 ;  /* 0x00007610ff0f0816 */ /* 0x000fe4000000000f */
[----:B0-----:R-:W-:-:S04]  /*0430*/  @!P0 LEA R10, P1, R12, R10, 0x1 ;  /* 0x0000000a0c0a8211 */ /* 0x001fc800078208ff */
[----:B------:R-:W-:-:S05]  /*0440*/  @!P0 LEA.HI.X R11, R12, R11, R8, 0x1, P1 ;  /* 0x0000000b0c0b8211 */ /* 0x000fca00008f0c08 */
[----:B------:R-:W2:Y:S01]  /*0450*/  @!P0 LDG.E.U16 R15, desc[UR8][R10.64] ;  /* 0x000000080a0f8981 */ /* 0x000ea2000c1e1500 */
[----:B------:R-:W-:-:S04]  /*0460*/  LEA R12, P0, R6, UR12, 0x1 ;  /* 0x0000000c060c7c11 */ /* 0x000fc8000f8008ff */
[----:B------:R-:W-:Y:S02]  /*0470*/  LEA.HI.X R13, R6, UR13, R7, 0x1, P0 ;  /* 0x0000000d060d7c11 */ /* 0x000fe400080f0c07 */
[----:B------:R-:W-:-:S05]  /*0480*/  IADD3 R6, P0, R5, R6, RZ ;  /* 0x0000000605067210 */ /* 0x000fca0007f1e0ff */
[----:B------:R-:W-:Y:S01]  /*0490*/  IMAD.X R7, RZ, RZ, R7, P0 ;  /* 0x000000ffff077224 */ /* 0x000fe200000e0607 */
[----:B------:R-:W-:-:S04]  /*04a0*/  ISETP.GE.U32.AND P0, PT, R6, R2, PT ;  /* 0x000000020600720c */ /* 0x000fc80003f06070 */
[----:B------:R-:W-:Y:S01]  /*04b0*/  ISETP.GE.AND.EX P0, PT, R7, R0, PT, P0 ;  /* 0x000000000700720c */ /* 0x000fe20003f06300 */
[----:B--2---:R0:W-:-:S12]  /*04c0*/  STG.E.U16 desc[UR8][R12.64], R15 ;  /* 0x0000000f0c007986 */ /* 0x0041d8000c101508 */
[----:B------:R-:W-:Y:S05]  /*04d0*/  @!P0 BRA `(.L_x_15) ;  /* 0xfffffffc002c8947 */ /* 0x000fea000383ffff */
.L_x_11:
[----:B------:R-:W-:Y:S05]  /*04e0*/  BSYNC B0 ;  /* 0x0000000000007941 */ /* 0x000fea0003800000 */
.L_x_10:
[----:B------:R-:W-:Y:S01]  /*04f0*/  ISETP.GE.U32.AND P0, PT, R4, R9, PT ;  /* 0x000000090400720c */ /* 0x000fe20003f06070 */
[----:B------:R-:W-:Y:S01]  /*0500*/  ULDC UR4, c[0x0][0x244] ;  /* 0x0000910000047ab9 */ /* 0x000fe20000000800 */
[----:B------:R-:W-:-:S04]  /*0510*/  SHF.R.S32.HI R0, RZ, 0x1f, R4 ;  /* 0x0000001fff007819 */ /* 0x000fc80000011404 */
[----:B------:R-:W-:-:S13]  /*0520*/  ISETP.GE.AND.EX P0, PT, R0, UR4, PT, P0 ;  /* 0x0000000400007c0c */ /* 0x000fda000bf06300 */
[----:B------:R-:W-:Y:S05]  /*0530*/  @P0 EXIT ;  /* 0x000000000000094d */ /* 0x000fea0003800000 */
[----:B------:R-:W-:Y:S01]  /*0540*/  ULDC UR4, c[0x0][0xc] ;  /* 0x0000030000047ab9 */ /* 0x000fe20000000800 */
[----:B------:R-:W-:Y:S01]  /*0550*/  ULDC.64 UR12, c[0x0][0x240] ;  /* 0x00009000000c7ab9 */ /* 0x000fe20000000a00 */
[----:B------:R-:W-:Y:S01]  /*0560*/  UIMAD UR4, UR6, UR4, URZ ;  /* 0x00000004060472a4 */ /* 0x000fe2000f8e023f */
[----:B------:R-:W-:Y:S02]  /*0570*/  ULDC.64 UR10, c[0x0][0x238] ;  /* 0x00008e00000a7ab9 */ /* 0x000fe40000000a00 */
[----:B------:R-:W-:-:S09]  /*0580*/  ULDC.64 UR6, c[0x0][0x218] ;  /* 0x0000860000067ab9 */ /* 0x000fd20000000a00 */
.L_x_16:
[----:B------:R-:W-:-:S04]  /*0590*/  ISETP.GE.U32.AND P0, PT, R4, UR10, PT ;  /* 0x0000000a04007c0c */ /* 0x000fc8000bf06070 */
[----:B------:R-:W-:-:S13]  /*05a0*/  ISETP.GE.AND.EX P0, PT, R0, UR11, PT, P0 ;  /* 0x0000000b00007c0c */ /* 0x000fda000bf06300 */
[----:B-1----:R-:W1:Y:S01]  /*05b0*/  @!P0 LDC.64 R2, c[0x0][0x228] ;  /* 0x00008a00ff028b82 */ /* 0x002e620000000a00 */
[----:B------:R-:W-:Y:S02]  /*05c0*/  @P0 PRMT R5, RZ, 0x7610, R5 ;  /* 0x00007610ff050816 */ /* 0x000fe40000000005 */
[----:B-1----:R-:W-:-:S04]  /*05d0*/  @!P0 LEA R2, P1, R4, R2, 0x1 ;  /* 0x0000000204028211 */ /* 0x002fc800078208ff */
[----:B------:R-:W-:-:S05]  /*05e0*/  @!P0 LEA.HI.X R3, R4, R3, R0, 0x1, P1 ;  /* 0x0000000304038211 */ /* 0x000fca00008f0c00 */
[----:B------:R-:W2:Y:S01]  /*05f0*/  @!P0 LDG.E.U16 R5, desc[UR8][R2.64] ;  /* 0x0000000802058981 */ /* 0x000ea2000c1e1500 */
[----:B------:R-:W-:-:S04]  /*0600*/  LEA R6, P0, R4, UR6, 0x1 ;  /* 0x0000000604067c11 */ /* 0x000fc8000f8008ff */
[C---:B------:R-:W-:Y:S01]  /*0610*/  LEA.HI.X R7, R4.reuse, UR7, R0, 0x1, P0 ;  /* 0x0000000704077c11 */ /* 0x040fe200080f0c00 */
[----:B------:R-:W-:-:S05]  /*0620*/  VIADD R4, R4, UR4 ;  /* 0x0000000404047c36 */ /* 0x000fca0008000000 */
[----:B------:R-:W-:Y:S02]  /*0630*/  ISETP.GE.U32.AND P0, PT, R4, UR12, PT ;  /* 0x0000000c04007c0c */ /* 0x000fe4000bf06070 */
[----:B------:R-:W-:-:S04]  /*0640*/  SHF.R.S32.HI R0, RZ, 0x1f, R4 ;  /* 0x0000001fff007819 */ /* 0x000fc80000011404 */
[----:B------:R-:W-:Y:S01]  /*0650*/  ISETP.GE.AND.EX P0, PT, R0, UR13, PT, P0 ;  /* 0x0000000d00007c0c */ /* 0x000fe2000bf06300 */
[----:B--2---:R1:W-:-:S12]  /*0660*/  STG.E.U16 desc[UR8][R6.64], R5 ;  /* 0x0000000506007986 */ /* 0x0043d8000c101508 */
[----:B------:R-:W-:Y:S05]  /*0670*/  @!P0 BRA `(.L_x_16) ;  /* 0xfffffffc00c48947 */ /* 0x000fea000383ffff */
[----:B------:R-:W-:Y:S05]  /*0680*/  EXIT ;  /* 0x000000000000794d */ /* 0x000fea0003800000 */
        .weak           $__internal_0_$__cuda_sm20_div_s64
        .type           $__internal_0_$__cuda_sm20_div_s64,@function
        .size           $__internal_0_$__cuda_sm20_div_s64,(.L_x_460 - $__internal_0_$__cuda_sm20_div_s64)
$__internal_0_$__cuda_sm20_div_s64:
[----:B------:R-:W-:Y:S01]  /*0690*/  ULDC.64 UR14, c[0x0][0x240] ;  /* 0x00009000000e7ab9 */ /* 0x000fe20000000a00 */
[----:B------:R-:W-:Y:S01]  /*06a0*/  ISETP.GE.AND P3, PT, R7, RZ, PT ;  /* 0x000000ff0700720c */ /* 0x000fe20003f66270 */
[----:B------:R-:W-:Y:S02]  /*06b0*/  UIADD3 UR4, UP1, URZ, -UR14, URZ ;  /* 0x8000000e3f047290 */ /* 0x000fe4000ff3e03f */
[----:B------:R-:W-:Y:S02]  /*06c0*/  UISETP.GE.AND UP0, UPT, UR15, URZ, UPT ;  /* 0x0000003f0f00728c */ /* 0x000fe4000bf06270 */
[----:B------:R-:W-:Y:S02]  /*06d0*/  UIADD3.X UR5, URZ, ~UR15, URZ, UP1, !UPT ;  /* 0x8000000f3f057290 */ /* 0x000fe40008ffe43f */
[----:B------:R-:W-:Y:S02]  /*06e0*/  USEL UR4, UR4, UR14, !UP0 ;  /* 0x0000000e04047287 */ /* 0x000fe4000c000000 */
[----:B------:R-:W-:-:S09]  /*06f0*/  USEL UR5, UR5, UR15, !UP0 ;  /* 0x0000000f05057287 */ /* 0x000fd2000c000000 */
[----:B------:R-:W0:Y:S08]  /*0700*/  I2F.U64.RP R9, UR4 ;  /* 0x0000000400097d12 */ /* 0x000e300008309000 */
[----:B0-----:R-:W0:Y:S02]  /*0710*/  MUFU.RCP R9, R9 ;  /* 0x0000000900097308 */ /* 0x001e240000001000 */
[----:B0-----:R-:W-:-:S06]  /*0720*/  VIADD R10, R9, 0x1ffffffe ;  /* 0x1ffffffe090a7836 */ /* 0x001fcc0000000000 */
[----:B------:R-:W0:Y:S02]  /*0730*/  F2I.U64.TRUNC R10, R10 ;  /* 0x0000000a000a7311 */ /* 0x000e24000020d800 */
[----:B0-----:R-:W-:-:S04]  /*0740*/  IMAD.WIDE.U32 R12, R10, UR4, RZ ;  /* 0x000000040a0c7c25 */ /* 0x001fc8000f8e00ff */
[----:B------:R-:W-:Y:S01]  /*0750*/  IMAD R13, R10, UR5, R13 ;  /* 0x000000050a0d7c24 */ /* 0x000fe2000f8e020d */
[----:B------:R-:W-:-:S03]  /*0760*/  IADD3 R15, P0, RZ, -R12, RZ ;  /* 0x8000000cff0f7210 */ /* 0x000fc60007f1e0ff */
[----:B------:R-:W-:Y:S02]  /*0770*/  IMAD R13, R11, UR4, R13 ;  /* 0x000000040b0d7c24 */ /* 0x000fe4000f8e020d */
[----:B------:R-:W-:-:S04]  /*0780*/  IMAD.HI.U32 R12, R10, R15, RZ ;  /* 0x0000000f0a0c7227 */ /* 0x000fc800078e00ff */
[----:B------:R-:W-:Y:S01]  /*0790*/  IMAD.X R17, RZ, RZ, ~R13, P0 ;  /* 0x000000ffff117224 */ /* 0x000fe200000e0e0d */
[----:B------:R-:W-:-:S03]  /*07a0*/  MOV R13, R10 ;  /* 0x0000000a000d7202 */ /* 0x000fc60000000f00 */
[-C--:B------:R-:W-:Y:S02]  /*07b0*/  IMAD R19, R11, R17.reuse, RZ ;  /* 0x000000110b137224 */ /* 0x080fe400078e02ff */
[----:B------:R-:W-:-:S04]  /*07c0*/  IMAD.WIDE.U32 R12, P0, R10, R17, R12 ;  /* 0x000000110a0c7225 */ /* 0x000fc8000780000c */
[----:B------:R-:W-:-:S04]  /*07d0*/  IMAD.HI.U32 R9, R11, R17, RZ ;  /* 0x000000110b097227 */ /* 0x000fc800078e00ff */
[----:B------:R-:W-:-:S04]  /*07e0*/  IMAD.HI.U32 R12, P1, R11, R15, R12 ;  /* 0x0000000f0b0c7227 */ /* 0x000fc8000782000c */
[----:B------:R-:W-:Y:S01]  /*07f0*/  IMAD.X R9, R9, 0x1, R11, P0 ;  /* 0x0000000109097824 */ /* 0x000fe200000e060b */
[----:B------:R-:W-:-:S04]  /*0800*/  IADD3 R13, P2, R19, R12, RZ ;  /* 0x0000000c130d7210 */ /* 0x000fc80007f5e0ff */
[----:B------:R-:W-:Y:S01]  /*0810*/  IADD3.X R15, RZ, RZ, R9, P2, P1 ;  /* 0x000000ffff0f7210 */ /* 0x000fe200017e2409 */
[----:B------:R-:W-:-:S04]  /*0820*/  IMAD.WIDE.U32 R10, R13, UR4, RZ ;  /* 0x000000040d0a7c25 */ /* 0x000fc8000f8e00ff */
[----:B------:R-:W-:Y:S01]  /*0830*/  IMAD R12, R13, UR5, R11 ;  /* 0x000000050d0c7c24 */ /* 0x000fe2000f8e020b */
[----:B------:R-:W-:-:S03]  /*0840*/  IADD3 R11, P0, RZ, -R10, RZ ;  /* 0x8000000aff0b7210 */ /* 0x000fc60007f1e0ff */
[----:B------:R-:W-:Y:S02]  /*0850*/  IMAD R9, R15, UR4, R12 ;  /* 0x000000040f097c24 */ /* 0x000fe4000f8e020c */
[----:B------:R-:W-:-:S04]  /*0860*/  IMAD.HI.U32 R12, R13, R11, RZ ;  /* 0x0000000b0d0c7227 */ /* 0x000fc800078e00ff */
[----:B------:R-:W-:Y:S01]  /*0870*/  IMAD.X R10, RZ, RZ, ~R9, P0 ;  /* 0x000000ffff0a7224 */ /* 0x000fe200000e0e09 */
[----:B------:R-:W-:-:S03]  /*0880*/  IADD3 R9, P4, RZ, -R6, RZ ;  /* 0x80000006ff097210 */ /* 0x000fc60007f9e0ff */
[----:B------:R-:W-:Y:S01]  /*0890*/  IMAD.WIDE.U32 R12, P0, R13, R10, R12 ;  /* 0x0000000a0d0c7225 */ /* 0x000fe2000780000c */
[----:B------:R-:W-:-:S03]  /*08a0*/  SEL R9, R9, R6, !P3 ;  /* 0x0000000609097207 */ /* 0x000fc60005800000 */
[----:B------:R-:W-:Y:S02]  /*08b0*/  IMAD.X R16, RZ, RZ, ~R7, P4 ;  /* 0x000000ffff107224 */ /* 0x000fe400020e0e07 */
[----:B------:R-:W-:-:S03]  /*08c0*/  IMAD.HI.U32 R12, P1, R15, R11, R12 ;  /* 0x0000000b0f0c7227 */ /* 0x000fc6000782000c */
[----:B------:R-:W-:Y:S01]  /*08d0*/  SEL R16, R16, R7, !P3 ;  /* 0x0000000710107207 */ /* 0x000fe20005800000 */
[CC--:B------:R-:W-:Y:S02]  /*08e0*/  IMAD R11, R15.reuse, R10.reuse, RZ ;  /* 0x0000000a0f0b7224 */ /* 0x0c0fe400078e02ff */
[----:B------:R-:W-:-:S03]  /*08f0*/  IMAD.HI.U32 R10, R15, R10, RZ ;  /* 0x0000000a0f0a7227 */ /* 0x000fc600078e00ff */
[----:B------:R-:W-:Y:S01]  /*0900*/  IADD3 R12, P2, R11, R12, RZ ;  /* 0x0000000c0b0c7210 */ /* 0x000fe20007f5e0ff */
[----:B------:R-:W-:Y:S01]  /*0910*/  HFMA2.MMA R11, -RZ, RZ, 0, 0 ;  /* 0x00000000ff0b7435 */ /* 0x000fe200000001ff */
[----:B------:R-:W-:-:S03]  /*0920*/  IMAD.X R15, R10, 0x1, R15, P0 ;  /* 0x000000010a0f7824 */ /* 0x000fc600000e060f */
[C---:B------:R-:W-:Y:S02]  /*0930*/  IMAD.HI.U32 R10, R12.reuse, R9, RZ ;  /* 0x000000090c0a7227 */ /* 0x040fe400078e00ff */
[----:B------:R-:W-:Y:S02]  /*0940*/  IADD3.X R15, RZ, RZ, R15, P2, P1 ;  /* 0x000000ffff0f7210 */ /* 0x000fe400017e240f */
[----:B------:R-:W-:-:S04]  /*0950*/  IMAD.WIDE.U32 R10, R12, R16, R10 ;  /* 0x000000100c0a7225 */ /* 0x000fc800078e000a */
[C---:B------:R-:W-:Y:S02]  /*0960*/  IMAD R13, R15.reuse, R16, RZ ;  /* 0x000000100f0d7224 */ /* 0x040fe400078e02ff */
[----:B------:R-:W-:-:S04]  /*0970*/  IMAD.HI.U32 R10, P0, R15, R9, R10 ;  /* 0x000000090f0a7227 */ /* 0x000fc8000780000a */
[----:B------:R-:W-:Y:S01]  /*0980*/  IMAD.HI.U32 R12, R15, R16, RZ ;  /* 0x000000100f0c7227 */ /* 0x000fe200078e00ff */
[----:B------:R-:W-:-:S03]  /*0990*/  IADD3 R13, P1, R13, R10, RZ ;  /* 0x0000000a0d0d7210 */ /* 0x000fc60007f3e0ff */
[----:B------:R-:W-:Y:S02]  /*09a0*/  IMAD.X R12, RZ, RZ, R12, P0 ;  /* 0x000000ffff0c7224 */ /* 0x000fe400000e060c */
[----:B------:R-:W-:-:S04]  /*09b0*/  IMAD.WIDE.U32 R10, R13, UR4, RZ ;  /* 0x000000040d0a7c25 */ /* 0x000fc8000f8e00ff */
[----:B------:R-:W-:Y:S01]  /*09c0*/  IMAD.X R12, RZ, RZ, R12, P1 ;  /* 0x000000ffff0c7224 */ /* 0x000fe200008e060c */
[----:B------:R-:W-:Y:S01]  /*09d0*/  IADD3 R14, P1, -R10, R9, RZ ;  /* 0x000000090a0e7210 */ /* 0x000fe20007f3e1ff */
[C---:B------:R-:W-:Y:S02]  /*09e0*/  IMAD R11, R13.reuse, UR5, R11 ;  /* 0x000000050d0b7c24 */ /* 0x040fe4000f8e020b */
[----:B------:R-:W-:Y:S01]  /*09f0*/  VIADD R10, R13, 0x1 ;  /* 0x000000010d0a7836 */ /* 0x000fe20000000000 */
[----:B------:R-:W-:Y:S01]  /*0a00*/  ISETP.GE.U32.AND P0, PT, R14, UR4, PT ;  /* 0x000000040e007c0c */ /* 0x000fe2000bf06070 */
[----:B------:R-:W-:-:S04]  /*0a10*/  IMAD R11, R12, UR4, R11 ;  /* 0x000000040c0b7c24 */ /* 0x000fc8000f8e020b */
[----:B------:R-:W-:Y:S01]  /*0a20*/  IMAD.X R12, R16, 0x1, ~R11, P1 ;  /* 0x00000001100c7824 */ /* 0x000fe200008e0e0b */
[----:B------:R-:W-:-:S04]  /*0a30*/  IADD3 R9, P1, R14, -UR4, RZ ;  /* 0x800000040e097c10 */ /* 0x000fc8000ff3e0ff */
[C---:B------:R-:W-:Y:S02]  /*0a40*/  ISETP.GE.U32.AND.EX P0, PT, R12.reuse, UR5, PT, P0 ;  /* 0x000000050c007c0c */ /* 0x040fe4000bf06100 */
[----:B------:R-:W-:Y:S02]  /*0a50*/  IADD3.X R11, R12, ~UR5, RZ, P1, !PT ;  /* 0x800000050c0b7c10 */ /* 0x000fe40008ffe4ff */
[----:B------:R-:W-:Y:S02]  /*0a60*/  SEL R9, R9, R14, P0 ;  /* 0x0000000e09097207 */ /* 0x000fe40000000000 */
[----:B------:R-:W-:Y:S02]  /*0a70*/  SEL R11, R11, R12, P0 ;  /* 0x0000000c0b0b7207 */ /* 0x000fe40000000000 */
[----:B------:R-:W-:Y:S02]  /*0a80*/  SEL R10, R10, R13, P0 ;  /* 0x0000000d0a0a7207 */ /* 0x000fe40000000000 */
[----:B------:R-:W-:-:S02]  /*0a90*/  ISETP.GE.U32.AND P0, PT, R9, UR4, PT ;  /* 0x0000000409007c0c */ /* 0x000fc4000bf06070 */
[----:B------:R-:W-:Y:S02]  /*0aa0*/  IADD3 R15, R10, 0x1, RZ ;  /* 0x000000010a0f7810 */ /* 0x000fe40007ffe0ff */
[----:B------:R-:W-:Y:S02]  /*0ab0*/  ISETP.GE.U32.AND.EX P0, PT, R11, UR5, PT, P0 ;  /* 0x000000050b007c0c */ /* 0x000fe4000bf06100 */
[----:B------:R-:W-:Y:S02]  /*0ac0*/  LOP3.LUT R9, R7, UR15, RZ, 0x3c, !PT ;  /* 0x0000000f07097c12 */ /* 0x000fe4000f8e3cff */
[----:B------:R-:W-:Y:S02]  /*0ad0*/  SEL R15, R15, R10, P0 ;  /* 0x0000000a0f0f7207 */ /* 0x000fe40000000000 */
[----:B------:R-:W-:Y:S02]  /*0ae0*/  ISETP.NE.U32.AND P0, PT, RZ, UR14, PT ;  /* 0x0000000eff007c0c */ /* 0x000fe4000bf05070 */
[----:B------:R-:W-:Y:S01]  /*0af0*/  ISETP.GE.AND P1, PT, R9, RZ, PT ;  /* 0x000000ff0900720c */ /* 0x000fe20003f26270 */
[----:B------:R-:W-:Y:S01]  /*0b00*/  IMAD.MOV R10, RZ, RZ, -R15 ;  /* 0x000000ffff0a7224 */ /* 0x000fe200078e0a0f */
[----:B------:R-:W-:Y:S01]  /*0b10*/  ISETP.NE.AND.EX P0, PT, RZ, UR15, PT, P0 ;  /* 0x0000000fff007c0c */ /* 0x000fe2000bf05300 */
[----:B------:R-:W-:-:S03]  /*0b20*/  IMAD.MOV.U32 R9, RZ, RZ, 0x0 ;  /* 0x00000000ff097424 */ /* 0x000fc600078e00ff */
[----:B------:R-:W-:-:S04]  /*0b30*/  SEL R15, R10, R15, !P1 ;  /* 0x0000000f0a0f7207 */ /* 0x000fc80004800000 */
[----:B------:R-:W-:Y:S01]  /*0b40*/  SEL R15, R15, 0xffffffff, P0 ;  /* 0xffffffff0f0f7807 */ /* 0x000fe20000000000 */
[----:B------:R-:W-:Y:S06]  /*0b50*/  RET.REL.NODEC R8 `(_ZN17fastertransformer16paddingEmbeddingI6__halfEEvPT_S3_PKS2_S5_lll) ;  /* 0xfffffff408287950 */ /* 0x000fec0003c3ffff */
.L_x_17:
        /* <DEDUP_REMOVED lines=10> */
.L_x_460:


//--------------------- .text._ZN17fastertransformer16paddingEmbeddingIfEEvPT_S2_PKS1_S4_lll --------------------------
	.section	.text._ZN17fastertransformer16paddingEmbeddingIfEEvPT_S2_PKS1_S4_lll,"ax",@progbits
	.align	128
        .global         _ZN17fastertransformer16paddingEmbeddingIfEEvPT_S2_PKS1_S4_lll
        .type           _ZN17fastertransformer16paddingEmbeddingIfEEvPT_S2_PKS1_S4_lll,@function
        .size           _ZN17fastertransformer16paddingEmbeddingIfEEvPT_S2_PKS1_S4_lll,(.L_x_462 - _ZN17fastertransformer16paddingEmbeddingIfEEvPT_S2_PKS1_S4_lll)
        .other          _ZN17fastertransformer16paddingEmbeddingIfEEvPT_S2_PKS1_S4_lll,@"STO_CUDA_ENTRY STV_DEFAULT"
_ZN17fastertransformer16paddingEmbeddingIfEEvPT_S2_PKS1_S4_lll:
.text._ZN17fastertransformer16paddingEmbeddingIfEEvPT_S2_PKS1_S4_lll:
[----:B------:R-:W-:Y:S01]  /*0000*/  LDC R1, c[0x0][0x28] ;  /* 0x00000a00ff017b82 */ /* 0x000fe20000000800 */
[----:B------:R-:W0:Y:S01]  /*0010*/  S2R R3, SR_CTAID.X ;  /* 0x0000000000037919 */ /* 0x000e220000002500 */
[----:B------:R-:W-:Y:S01]  /*0020*/  ULDC.64 UR8, c[0x0][0x240] ;  /* 0x0000900000087ab9 */ /* 0x000fe20000000a00 */
[----:B------:R-:W-:Y:S01]  /*0030*/  ULDC.64 UR10, c[0x0][0x230] ;  /* 0x00008c00000a7ab9 */ /* 0x000fe20000000a00 */
[----:B------:R-:W-:Y:S01]  /*0040*/  ULDC UR15, c[0x0][0x240] ;  /* 0x00009000000f7ab9 */ /* 0x000fe20000000800 */
[----:B------:R-:W0:Y:S01]  /*0050*/  S2R R0, SR_TID.X ;  /* 0x0000000000007919 */ /* 0x000e220000002100 */
[----:B------:R-:W-:Y:S01]  /*0060*/  UIMAD UR6, UR9, UR10, URZ ;  /* 0x0000000a090672a4 */ /* 0x000fe2000f8e023f */
[----:B------:R-:W-:Y:S01]  /*0070*/  BSSY B0, `(.L_x_18) ;  /* 0x0000148000007945 */ /* 0x000fe20003800000 */
[----:B------:R-:W-:Y:S02]  /*0080*/  UIMAD.WIDE.U32 UR4, UR8, UR10, URZ ;  /* 0x0000000a080472a5 */ /* 0x000fe4000f8e003f */
[----:B------:R-:W-:Y:S01]  /*0090*/  UIMAD UR7, UR8, UR11, UR6 ;  /* 0x0000000b080772a4 */ /* 0x000fe2000f8e0206 */
[----:B------:R-:W-:-:S02]  /*00a0*/  ULDC UR17, c[0x0][0x240] ;  /* 0x0000900000117ab9 */ /* 0x000fc40000000800 */
[----:B------:R-:W-:Y:S01]  /*00b0*/  ULDC UR6, c[0x0][0x0] ;  /* 0x0000000000067ab9 */ /* 0x000fe20000000800 */
[----:B------:R-:W-:Y:S01]  /*00c0*/  UIADD3 UR7, UR5, UR7, URZ ;  /* 0x0000000705077290 */ /* 0x000fe2000fffe03f */
[----:B------:R-:W-:Y:S01]  /*00d0*/  ULDC.64 UR8, c[0x0][0x208] ;  /* 0x0000820000087ab9 */ /* 0x000fe20000000a00 */
[----:B------:R-:W-:Y:S01]  /*00e0*/  ULDC UR14, c[0x0][0x244] ;  /* 0x00009100000e7ab9 */ /* 0x000fe20000000800 */
[----:B------:R-:W-:Y:S01]  /*00f0*/  ULDC UR16, c[0x0][0x244] ;  /* 0x0000910000107ab9 */ /* 0x000fe20000000800 */
[----:B------:R-:W-:Y:S01]  /*0100*/  ULDC.64 UR12, c[0x0][0x238] ;  /* 0x00008e00000c7ab9 */ /* 0x000fe20000000a00 */
[----:B------:R-:W-:Y:S01]  /*0110*/  ULDC.64 UR18, c[0x0][0x238] ;  /* 0x00008e0000127ab9 */ /* 0x000fe20000000a00 */
[----:B0-----:R-:W-:Y:S02]  /*0120*/  IMAD R3, R3, UR6, R0 ;  /* 0x0000000603037c24 */ /* 0x001fe4000f8e0200 */
[----:B------:R-:W-:-:S03]  /*0130*/  IMAD.U32 R0, RZ, RZ, UR7 ;  /* 0x00000007ff007e24 */ /* 0x000fc6000f8e00ff */
[----:B------:R-:W-:-:S04]  /*0140*/  ISETP.LT.U32.AND P0, PT, R3, UR4, PT ;  /* 0x0000000403007c0c */ /* 0x000fc8000bf01070 */
[----:B------:R-:W-:-:S13]  /*0150*/  ISETP.GT.AND.EX P0, PT, R0, RZ, PT, P0 ;  /* 0x000000ff0000720c */ /* 0x000fda0003f04300 */
[----:B------:R-:W-:Y:S05]  /*0160*/  @!P0 BRA `(.L_x_19) ;  /* 0x0000001000e08947 */ /* 0x000fea0003800000 */
[----:B------:R-:W-:Y:S01]  /*0170*/  IMAD.MOV.U32 R23, RZ, RZ, R3 ;  /* 0x000000ffff177224 */ /* 0x000fe200078e0003 */
[----:B------:R-:W0:Y:S01]  /*0180*/  LDC R4, c[0x0][0xc] ;  /* 0x00000300ff047b82 */ /* 0x000e220000000800 */
[----:B------:R-:W-:Y:S01]  /*0190*/  IMAD.MOV.U32 R9, RZ, RZ, RZ ;  /* 0x000000ffff097224 */ /* 0x000fe200078e00ff */
[----:B------:R-:W-:Y:S02]  /*01a0*/  BSSY B1, `(.L_x_20) ;  /* 0x000001e000017945 */ /* 0x000fe40003800000 */
[----:B------:R-:W-:Y:S02]  /*01b0*/  LOP3.LUT R5, RZ, R23, RZ, 0x33, !PT ;  /* 0x00000017ff057212 */ /* 0x000fe400078e33ff */
[----:B------:R-:W-:Y:S02]  /*01c0*/  LOP3.LUT R2, RZ, R9, RZ, 0x33, !PT ;  /* 0x00000009ff027212 */ /* 0x000fe400078e33ff */
[----:B------:R-:W-:-:S04]  /*01d0*/  IADD3 R5, P0, R5, UR4, RZ ;  /* 0x0000000405057c10 */ /* 0x000fc8000ff1e0ff */
[----:B------:R-:W-:-:S04]  /*01e0*/  IADD3.X R2, R2, UR7, RZ, P0, !PT ;  /* 0x0000000702027c10 */ /* 0x000fc800087fe4ff */
[----:B------:R-:W-:Y:S01]  /*01f0*/  ISETP.NE.U32.AND P0, PT, R2, RZ, PT ;  /* 0x000000ff0200720c */ /* 0x000fe20003f05070 */
[----:B0-----:R-:W-:-:S12]  /*0200*/  IMAD R4, R4, UR6, RZ ;  /* 0x0000000604047c24 */ /* 0x001fd8000f8e02ff */
[----:B------:R-:W-:Y:S05]  /*0210*/  @!P0 BRA `(.L_x_21) ;  /* 0x00000000000c8947 */ /* 0x000fea0003800000 */
[----:B------:R-:W-:-:S07]  /*0220*/  MOV R0, 0x240 ;  /* 0x0000024000007802 */ /* 0x000fce0000000f00 */
[----:B------:R-:W-:Y:S05]  /*0230*/  CALL.REL.NOINC `($__internal_2_$__cuda_sm20_div_u64) ;  /* 0x00000018004c7944 */ /* 0x000fea0003c00000 */
[----:B------:R-:W-:Y:S05]  /*0240*/  BRA `(.L_x_22) ;  /* 0x00000000004c7947 */ /* 0x000fea0003800000 */
.L_x_21:
[----:B------:R-:W0:Y:S01]  /*0250*/  I2F.U32.RP R0, R4 ;  /* 0x0000000400007306 */ /* 0x000e220000209000 */
[----:B------:R-:W-:Y:S01]  /*0260*/  IMAD.MOV R11, RZ, RZ, -R4 ;  /* 0x000000ffff0b7224 */ /* 0x000fe200078e0a04 */
[----:B------:R-:W-:Y:S02]  /*0270*/  ISETP.NE.U32.AND P2, PT, R4, RZ, PT ;  /* 0x000000ff0400720c */ /* 0x000fe40003f45070 */
[----:B------:R-:W-:-:S04]  /*0280*/  MOV R25, RZ ;  /* 0x000000ff00197202 */ /* 0x000fc80000000f00 */
[----:B0-----:R-:W0:Y:S02]  /*0290*/  MUFU.RCP R0, R0 ;  /* 0x0000000000007308 */ /* 0x001e240000001000 */
[----:B0-----:R-:W-:-:S06]  /*02a0*/  VIADD R6, R0, 0xffffffe ;  /* 0x0ffffffe00067836 */ /* 0x001fcc0000000000 */
[----:B------:R0:W1:Y:S02]  /*02b0*/  F2I.FTZ.U32.TRUNC.NTZ R7, R6 ;  /* 0x0000000600077305 */ /* 0x000064000021f000 */
[----:B0-----:R-:W-:Y:S01]  /*02c0*/  HFMA2.MMA R6, -RZ, RZ, 0, 0 ;  /* 0x00000000ff067435 */ /* 0x001fe200000001ff */
[----:B-1----:R-:W-:-:S09]  /*02d0*/  IMAD R11, R11, R7, RZ ;  /* 0x000000070b0b7224 */ /* 0x002fd200078e02ff */
[----:B------:R-:W-:-:S06]  /*02e0*/  IMAD.HI.U32 R2, R7, R11, R6 ;  /* 0x0000000b07027227 */ /* 0x000fcc00078e0006 */
[----:B------:R-:W-:-:S04]  /*02f0*/  IMAD.HI.U32 R24, R2, R5, RZ ;  /* 0x0000000502187227 */ /* 0x000fc800078e00ff */
[----:B------:R-:W-:-:S04]  /*0300*/  IMAD.MOV R2, RZ, RZ, -R24 ;  /* 0x000000ffff027224 */ /* 0x000fc800078e0a18 */
[----:B------:R-:W-:-:S05]  /*0310*/  IMAD R5, R4, R2, R5 ;  /* 0x0000000204057224 */ /* 0x000fca00078e0205 */
[----:B------:R-:W-:-:S13]  /*0320*/  ISETP.GE.U32.AND P0, PT, R5, R4, PT ;  /* 0x000000040500720c */ /* 0x000fda0003f06070 */
[----:B------:R-:W-:Y:S02]  /*0330*/  @P0 IMAD.IADD R5, R5, 0x1, -R4 ;  /* 0x0000000105050824 */ /* 0x000fe400078e0a04 */
[----:B------:R-:W-:-:S03]  /*0340*/  @P0 VIADD R24, R24, 0x1 ;  /* 0x0000000118180836 */ /* 0x000fc60000000000 */
[----:B------:R-:W-:-:S13]  /*0350*/  ISETP.GE.U32.AND P1, PT, R5, R4, PT ;  /* 0x000000040500720c */ /* 0x000fda0003f26070 */
[----:B------:R-:W-:Y:S01]  /*0360*/  @P1 VIADD R24, R24, 0x1 ;  /* 0x0000000118181836 */ /* 0x000fe20000000000 */
[----:B------:R-:W-:-:S07]  /*0370*/  @!P2 LOP3.LUT R24, RZ, R4, RZ, 0x33, !PT ;  /* 0x00000004ff18a212 */ /* 0x000fce00078e33ff */
.L_x_22:
[----:B------:R-:W-:Y:S05]  /*0380*/  BSYNC B1 ;  /* 0x0000000000017941 */ /* 0x000fea0003800000 */
.L_x_20:
[----:B------:R-:W-:Y:S01]  /*0390*/  VIADD R7, R24, 0x1 ;  /* 0x0000000118077836 */ /* 0x000fe20000000000 */
[----:B------:R-:W0:Y:S01]  /*03a0*/  LDC R2, c[0x0][0x240] ;  /* 0x00009000ff027b82 */ /* 0x000e220000000800 */
[----:B------:R-:W-:Y:S03]  /*03b0*/  BSSY B1, `(.L_x_23) ;  /* 0x0000041000017945 */ /* 0x000fe60003800000 */
[----:B------:R-:W-:-:S04]  /*03c0*/  LOP3.LUT R7, R7, 0x3, RZ, 0xc0, !PT ;  /* 0x0000000307077812 */ /* 0x000fc800078ec0ff */
[----:B------:R-:W1:Y:S01]  /*03d0*/  LDC R0, c[0x0][0x244] ;  /* 0x00009100ff007b82 */ /* 0x000e620000000800 */
[----:B------:R-:W-:-:S04]  /*03e0*/  ISETP.NE.U32.AND P0, PT, R7, RZ, PT ;  /* 0x000000ff0700720c */ /* 0x000fc80003f05070 */
[----:B------:R-:W-:-:S13]  /*03f0*/  ISETP.NE.AND.EX P0, PT, RZ, RZ, PT, P0 ;  /* 0x000000ffff00720c */ /* 0x000fda0003f05300 */
[----:B------:R-:W-:Y:S05]  /*0400*/  @!P0 BRA `(.L_x_24) ;  /* 0x0000000000ec8947 */ /* 0x000fea0003800000 */
[----:B------:R-:W-:Y:S01]  /*0410*/  ULDC.64 UR10, c[0x0][0x210] ;  /* 0x00008400000a7ab9 */ /* 0x000fe20000000a00 */
[----:B------:R-:W-:Y:S01]  /*0420*/  IMAD.MOV.U32 R5, RZ, RZ, RZ ;  /* 0x000000ffff057224 */ /* 0x000fe200078e00ff */
[----:B------:R-:W-:-:S04]  /*0430*/  LEA R16, P0, R23, UR10, 0x2 ;  /* 0x0000000a17107c11 */ /* 0x000fc8000f8010ff */
[----:B------:R-:W-:-:S09]  /*0440*/  LEA.HI.X R11, R23, UR11, R9, 0x2, P0 ;  /* 0x0000000b170b7c11 */ /* 0x000fd200080f1409 */
.L_x_28:
[----:B------:R-:W-:Y:S01]  /*0450*/  LOP3.LUT R6, R9, UR14, RZ, 0xfc, !PT ;  /* 0x0000000e09067c12 */ /* 0x000fe2000f8efcff */
[----:B------:R-:W-:Y:S01]  /*0460*/  BSSY B2, `(.L_x_25) ;  /* 0x0000020000027945 */ /* 0x000fe20003800000 */
[----:B------:R-:W-:Y:S02]  /*0470*/  IADD3 R7, P0, R7, -0x1, RZ ;  /* 0xffffffff07077810 */ /* 0x000fe40007f1e0ff */
[----:B------:R-:W-:Y:S02]  /*0480*/  ISETP.NE.U32.AND P1, PT, R6, RZ, PT ;  /* 0x000000ff0600720c */ /* 0x000fe40003f25070 */
[----:B------:R-:W-:Y:S02]  /*0490*/  IADD3.X R5, R5, -0x1, RZ, P0, !PT ;  /* 0xffffffff05057810 */ /* 0x000fe400007fe4ff */
[----:B------:R-:W-:-:S04]  /*04a0*/  ISETP.NE.U32.AND P0, PT, R7, RZ, PT ;  /* 0x000000ff0700720c */ /* 0x000fc80003f05070 */
[----:B------:R-:W-:-:S05]  /*04b0*/  ISETP.NE.AND.EX P0, PT, R5, RZ, PT, P0 ;  /* 0x000000ff0500720c */ /* 0x000fca0003f05300 */
[----:B--2---:R-:W-:Y:S08]  /*04c0*/  @!P1 BRA `(.L_x_26) ;  /* 0x0000000000149947 */ /* 0x004ff00003800000 */
[----:B------:R-:W-:-:S07]  /*04d0*/  MOV R6, 0x4f0 ;  /* 0x000004f000067802 */ /* 0x000fce0000000f00 */
[----:B01----:R-:W-:Y:S05]  /*04e0*/  CALL.REL.NOINC `($__internal_1_$__cuda_sm20_div_s64) ;  /* 0x00000010006c7944 */ /* 0x003fea0003c00000 */
[----:B------:R-:W-:-:S04]  /*04f0*/  IMAD.MOV R14, RZ, RZ, -R8 ;  /* 0x000000ffff0e7224 */ /* 0x000fc800078e0a08 */
[----:B------:R-:W-:Y:S01]  /*0500*/  IMAD R14, R14, UR15, R23 ;  /* 0x0000000f0e0e7c24 */ /* 0x000fe2000f8e0217 */
[----:B------:R-:W-:Y:S06]  /*0510*/  BRA `(.L_x_27) ;  /* 0x0000000000507947 */ /* 0x000fec0003800000 */
.L_x_26:
[----:B------:R-:W2:Y:S01]  /*0520*/  I2F.U32.RP R6, UR15 ;  /* 0x0000000f00067d06 */ /* 0x000ea20008209000 */
[----:B------:R-:W-:-:S07]  /*0530*/  ISETP.NE.U32.AND P3, PT, RZ, UR15, PT ;  /* 0x0000000fff007c0c */ /* 0x000fce000bf65070 */
[----:B--2---:R-:W2:Y:S02]  /*0540*/  MUFU.RCP R6, R6 ;  /* 0x0000000600067308 */ /* 0x004ea40000001000 */
[----:B--2---:R-:W-:-:S06]  /*0550*/  VIADD R12, R6, 0xffffffe ;  /* 0x0ffffffe060c7836 */ /* 0x004fcc0000000000 */
[----:B------:R2:W3:Y:S02]  /*0560*/  F2I.FTZ.U32.TRUNC.NTZ R13, R12 ;  /* 0x0000000c000d7305 */ /* 0x0004e4000021f000 */
[----:B--2---:R-:W-:Y:S01]  /*0570*/  IMAD.MOV.U32 R12, RZ, RZ, RZ ;  /* 0x000000ffff0c7224 */ /* 0x004fe200078e00ff */
[----:B---3--:R-:W-:-:S05]  /*0580*/  IADD3 R15, RZ, -R13, RZ ;  /* 0x8000000dff0f7210 */ /* 0x008fca0007ffe0ff */
[----:B------:R-:W-:-:S04]  /*0590*/  IMAD R15, R15, UR15, RZ ;  /* 0x0000000f0f0f7c24 */ /* 0x000fc8000f8e02ff */
[----:B------:R-:W-:-:S06]  /*05a0*/  IMAD.HI.U32 R8, R13, R15, R12 ;  /* 0x0000000f0d087227 */ /* 0x000fcc00078e000c */
[----:B------:R-:W-:-:S04]  /*05b0*/  IMAD.HI.U32 R8, R8, R23, RZ ;  /* 0x0000001708087227 */ /* 0x000fc800078e00ff */
[----:B------:R-:W-:-:S04]  /*05c0*/  IMAD.MOV R10, RZ, RZ, -R8 ;  /* 0x000000ffff0a7224 */ /* 0x000fc800078e0a08 */
[----:B------:R-:W-:-:S05]  /*05d0*/  IMAD R10, R10, UR15, R23 ;  /* 0x0000000f0a0a7c24 */ /* 0x000fca000f8e0217 */
[----:B------:R-:W-:-:S13]  /*05e0*/  ISETP.GE.U32.AND P1, PT, R10, UR15, PT ;  /* 0x0000000f0a007c0c */ /* 0x000fda000bf26070 */
[----:B------:R-:W-:Y:S02]  /*05f0*/  @P1 VIADD R10, R10, -UR15 ;  /* 0x8000000f0a0a1c36 */ /* 0x000fe40008000000 */
[----:B------:R-:W-:-:S03]  /*0600*/  @P1 VIADD R8, R8, 0x1 ;  /* 0x0000000108081836 */ /* 0x000fc60000000000 */
[----:B------:R-:W-:-:S13]  /*0610*/  ISETP.GE.U32.AND P2, PT, R10, UR15, PT ;  /* 0x0000000f0a007c0c */ /* 0x000fda000bf46070 */
[----:B------:R-:W-:Y:S02]  /*0620*/  @P2 IADD3 R8, R8, 0x1, RZ ;  /* 0x0000000108082810 */ /* 0x000fe40007ffe0ff */
[----:B------:R-:W-:-:S05]  /*0630*/  @!P3 LOP3.LUT R8, RZ, UR15, RZ, 0x33, !PT ;  /* 0x0000000fff08bc12 */ /* 0x000fca000f8e33ff */
[----:B------:R-:W-:-:S04]  /*0640*/  IMAD.MOV R14, RZ, RZ, -R8 ;  /* 0x000000ffff0e7224 */ /* 0x000fc800078e0a08 */
[----:B------:R-:W-:-:S07]  /*0650*/  IMAD R14, R14, UR15, R23 ;  /* 0x0000000f0e0e7c24 */ /* 0x000fce000f8e0217 */
.L_x_27:
[----:B------:R-:W-:Y:S05]  /*0660*/  BSYNC B2 ;  /* 0x0000000000027941 */ /* 0x000fea0003800000 */
.L_x_25:
[----:B------:R-:W-:Y:S02]  /*0670*/  ISETP.GE.U32.AND P1, PT, R14, UR12, PT ;  /* 0x0000000c0e007c0c */ /* 0x000fe4000bf26070 */
[----:B------:R-:W-:-:S04]  /*0680*/  SHF.R.S32.HI R15, RZ, 0x1f, R14 ;  /* 0x0000001fff0f7819 */ /* 0x000fc8000001140e */
[----:B------:R-:W-:-:S13]  /*0690*/  ISETP.GE.AND.EX P1, PT, R15, UR13, PT, P1 ;  /* 0x0000000d0f007c0c */ /* 0x000fda000bf26310 */
[----:B------:R-:W2:Y:S01]  /*06a0*/  @!P1 LDC.64 R12, c[0x0][0x220] ;  /* 0x00008800ff0c9b82 */ /* 0x000ea20000000a00 */
[----:B------:R-:W-:Y:S01]  /*06b0*/  @!P1 SHF.R.S32.HI R6, RZ, 0x1f, R8 ;  /* 0x0000001fff069819 */ /* 0x000fe20000011408 */
[----:B------:R-:W-:-:S04]  /*06c0*/  @!P1 IMAD.WIDE.U32 R14, R8, UR12, R14 ;  /* 0x0000000c080e9c25 */ /* 0x000fc8000f8e000e */
[----:B------:R-:W-:-:S04]  /*06d0*/  @!P1 IMAD R17, R6, UR12, RZ ;  /* 0x0000000c06119c24 */ /* 0x000fc8000f8e02ff */
[----:B------:R-:W-:-:S04]  /*06e0*/  @!P1 IMAD R17, R8, UR13, R17 ;  /* 0x0000000d08119c24 */ /* 0x000fc8000f8e0211 */
[----:B------:R-:W-:Y:S02]  /*06f0*/  @!P1 IMAD.IADD R6, R15, 0x1, R17 ;  /* 0x000000010f069824 */ /* 0x000fe400078e0211 */
[----:B------:R-:W-:Y:S01]  /*0700*/  IMAD.MOV.U32 R15, RZ, RZ, RZ ;  /* 0x000000ffff0f7224 */ /* 0x000fe200078e00ff */
[----:B--2---:R-:W-:-:S04]  /*0710*/  @!P1 LEA R12, P2, R14, R12, 0x2 ;  /* 0x0000000c0e0c9211 */ /* 0x004fc800078410ff */
[----:B------:R-:W-:-:S05]  /*0720*/  @!P1 LEA.HI.X R13, R14, R13, R6, 0x2, P2 ;  /* 0x0000000d0e0d9211 */ /* 0x000fca00010f1406 */
[----:B------:R2:W3:Y:S01]  /*0730*/  @!P1 LDG.E R15, desc[UR8][R12.64] ;  /* 0x000000080c0f9981 */ /* 0x0004e2000c1e1900 */
[----:B------:R-:W-:-:S05]  /*0740*/  IADD3 R23, P1, R4, R23, RZ ;  /* 0x0000001704177210 */ /* 0x000fca0007f3e0ff */
[----:B------:R-:W-:Y:S02]  /*0750*/  IMAD.X R9, RZ, RZ, R9, P1 ;  /* 0x000000ffff097224 */ /* 0x000fe400008e0609 */
[----:B--2---:R-:W-:Y:S01]  /*0760*/  IMAD.MOV.U32 R12, RZ, RZ, R16 ;  /* 0x000000ffff0c7224 */ /* 0x004fe200078e0010 */
[----:B------:R-:W-:Y:S02]  /*0770*/  MOV R13, R11 ;  /* 0x0000000b000d7202 */ /* 0x000fe40000000f00 */
[----:B------:R-:W-:-:S04]  /*0780*/  LEA R16, P2, R4, R16, 0x2 ;  /* 0x0000001004107211 */ /* 0x000fc800078410ff */
[----:B------:R-:W-:Y:S01]  /*0790*/  LEA.HI.X R11, R4, R11, RZ, 0x2, P2 ;  /* 0x0000000b040b7211 */ /* 0x000fe200010f14ff */
[----:B---3--:R2:W-:Y:S01]  /*07a0*/  STG.E desc[UR8][R12.64], R15 ;  /* 0x0000000f0c007986 */ /* 0x0085e2000c101908 */
[----:B------:R-:W-:Y:S07]  /*07b0*/  @P0 BRA `(.L_x_28) ;  /* 0xfffffffc00240947 */ /* 0x000fee000383ffff */
.L_x_24:
[----:B------:R-:W-:Y:S05]  /*07c0*/  BSYNC B1 ;  /* 0x0000000000017941 */ /* 0x000fea0003800000 */
.L_x_23:
[----:B------:R-:W-:-:S04]  /*07d0*/  ISETP.GE.U32.AND P0, PT, R24, 0x3, PT ;  /* 0x000000031800780c */ /* 0x000fc80003f06070 */
[----:B------:R-:W-:-:S13]  /*07e0*/  ISETP.GE.U32.AND.EX P0, PT, R25, RZ, PT, P0 ;  /* 0x000000ff1900720c */ /* 0x000fda0003f06100 */
[----:B------:R-:W-:Y:S05]  /*07f0*/  @!P0 BRA `(.L_x_19) ;  /* 0x0000000c003c8947 */ /* 0x000fea0003800000 */
[----:B------:R-:W-:Y:S01]  /*0800*/  ULDC.64 UR10, c[0x0][0x210] ;  /* 0x00008400000a7ab9 */ /* 0x000fe20000000a00 */
[----:B------:R-:W-:Y:S01]  /*0810*/  IMAD.SHL.U32 R5, R4, 0x4, RZ ;  /* 0x0000000404057824 */ /* 0x000fe200078e00ff */
[C---:B------:R-:W-:Y:S02]  /*0820*/  LEA R16, P0, R23.reuse, UR10, 0x2 ;  /* 0x0000000a17107c11 */ /* 0x040fe4000f8010ff */
[----:B------:R-:W-:Y:S02]  /*0830*/  SHF.R.U32.HI R7, RZ, 0x1e, R4 ;  /* 0x0000001eff077819 */ /* 0x000fe40000011604 */
[----:B------:R-:W-:-:S09]  /*0840*/  LEA.HI.X R11, R23, UR11, R9, 0x2, P0 ;  /* 0x0000000b170b7c11 */ /* 0x000fd200080f1409 */
.L_x_41:
[----:B------:R-:W-:Y:S01]  /*0850*/  LOP3.LUT R6, R9, UR16, RZ, 0xfc, !PT ;  /* 0x0000001009067c12 */ /* 0x000fe2000f8efcff */
[----:B------:R-:W-:Y:S03]  /*0860*/  BSSY B1, `(.L_x_29) ;  /* 0x000001e000017945 */ /* 0x000fe60003800000 */
[----:B------:R-:W-:-:S13]  /*0870*/  ISETP.NE.U32.AND P0, PT, R6, RZ, PT ;  /* 0x000000ff0600720c */ /* 0x000fda0003f05070 */
[----:B---3--:R-:W-:Y:S05]  /*0880*/  @!P0 BRA `(.L_x_30) ;  /* 0x0000000000188947 */ /* 0x008fea0003800000 */
[----:B------:R-:W-:-:S07]  /*0890*/  MOV R6, 0x8b0 ;  /* 0x000008b000067802 */ /* 0x000fce0000000f00 */
[----:B012---:R-:W-:Y:S05]  /*08a0*/  CALL.REL.NOINC `($__internal_1_$__cuda_sm20_div_s64) ;  /* 0x0000000c007c7944 */ /* 0x007fea0003c00000 */
[----:B------:R-:W-:Y:S02]  /*08b0*/  IMAD.MOV R14, RZ, RZ, -R8 ;  /* 0x000000ffff0e7224 */ /* 0x000fe400078e0a08 */
[----:B------:R-:W-:-:S04]  /*08c0*/  IMAD.U32 R6, RZ, RZ, UR17 ;  /* 0x00000011ff067e24 */ /* 0x000fc8000f8e00ff */
[----:B------:R-:W-:Y:S01]  /*08d0*/  IMAD R14, R14, R6, R23 ;  /* 0x000000060e0e7224 */ /* 0x000fe200078e0217 */
[----:B------:R-:W-:Y:S06]  /*08e0*/  BRA `(.L_x_31) ;  /* 0x0000000000547947 */ /* 0x000fec0003800000 */
.L_x_30:
[----:B------:R-:W-:-:S04]  /*08f0*/  MOV R6, UR17 ;  /* 0x0000001100067c02 */ /* 0x000fc80008000f00 */
[----:B------:R-:W3:Y:S01]  /*0900*/  I2F.U32.RP R10, R6 ;  /* 0x00000006000a7306 */ /* 0x000ee20000209000 */
[----:B------:R-:W-:-:S07]  /*0910*/  ISETP.NE.U32.AND P2, PT, R6, RZ, PT ;  /* 0x000000ff0600720c */ /* 0x000fce0003f45070 */
[----:B---3--:R-:W2:Y:S02]  /*0920*/  MUFU.RCP R10, R10 ;  /* 0x0000000a000a7308 */ /* 0x008ea40000001000 */
[----:B--2---:R-:W-:-:S06]  /*0930*/  VIADD R12, R10, 0xffffffe ;  /* 0x0ffffffe0a0c7836 */ /* 0x004fcc0000000000 */
[----:B------:R2:W3:Y:S02]  /*0940*/  F2I.FTZ.U32.TRUNC.NTZ R13, R12 ;  /* 0x0000000c000d7305 */ /* 0x0004e4000021f000 */
[----:B--2---:R-:W-:Y:S02]  /*0950*/  IMAD.MOV.U32 R12, RZ, RZ, RZ ;  /* 0x000000ffff0c7224 */ /* 0x004fe400078e00ff */
[----:B---3--:R-:W-:-:S04]  /*0960*/  IMAD R8, R13, R6, RZ ;  /* 0x000000060d087224 */ /* 0x008fc800078e02ff */
[----:B------:R-:W-:-:S04]  /*0970*/  IMAD.MOV R15, RZ, RZ, -R8 ;  /* 0x000000ffff0f7224 */ /* 0x000fc800078e0a08 */
[----:B------:R-:W-:-:S06]  /*0980*/  IMAD.HI.U32 R8, R13, R15, R12 ;  /* 0x0000000f0d087227 */ /* 0x000fcc00078e000c */
[----:B------:R-:W-:-:S04]  /*0990*/  IMAD.HI.U32 R8, R8, R23, RZ ;  /* 0x0000001708087227 */ /* 0x000fc800078e00ff */
[----:B------:R-:W-:-:S04]  /*09a0*/  IMAD.MOV R13, RZ, RZ, -R8 ;  /* 0x000000ffff0d7224 */ /* 0x000fc800078e0a08 */
[----:B------:R-:W-:-:S05]  /*09b0*/  IMAD R13, R6, R13, R23 ;  /* 0x0000000d060d7224 */ /* 0x000fca00078e0217 */
[----:B------:R-:W-:-:S13]  /*09c0*/  ISETP.GE.U32.AND P0, PT, R13, R6, PT ;  /* 0x000000060d00720c */ /* 0x000fda0003f06070 */
[----:B------:R-:W-:Y:S01]  /*09d0*/  @P0 IADD3 R13, R13, -R6, RZ ;  /* 0x800000060d0d0210 */ /* 0x000fe20007ffe0ff */
[----:B------:R-:W-:-:S03]  /*09e0*/  @P0 VIADD R8, R8, 0x1 ;  /* 0x0000000108080836 */ /* 0x000fc60000000000 */
[----:B------:R-:W-:-:S13]  /*09f0*/  ISETP.GE.U32.AND P1, PT, R13, R6, PT ;  /* 0x000000060d00720c */ /* 0x000fda0003f26070 */
[----:B------:R-:W-:Y:S01]  /*0a00*/  @P1 VIADD R8, R8, 0x1 ;  /* 0x0000000108081836 */ /* 0x000fe20000000000 */
[----:B------:R-:W-:-:S05]  /*0a10*/  @!P2 LOP3.LUT R8, RZ, R6, RZ, 0x33, !PT ;  /* 0x00000006ff08a212 */ /* 0x000fca00078e33ff */
[----:B------:R-:W-:-:S04]  /*0a20*/  IMAD.MOV R14, RZ, RZ, -R8 ;  /* 0x000000ffff0e7224 */ /* 0x000fc800078e0a08 */
[----:B------:R-:W-:-:S07]  /*0a30*/  IMAD R14, R6, R14, R23 ;  /* 0x0000000e060e7224 */ /* 0x000fce00078e0217 */
.L_x_31:
[----:B------:R-:W-:Y:S05]  /*0a40*/  BSYNC B1 ;  /* 0x0000000000017941 */ /* 0x000fea0003800000 */
.L_x_29:
        /* <DEDUP_REMOVED lines=8> */
[----:B------:R-:W-:Y:S01]  /*0ad0*/  @!P0 IMAD.IADD R8, R15, 0x1, R17 ;  /* 0x000000010f088824 */ /* 0x000fe200078e0211 */
[----:B------:R-:W-:Y:S01]  /*0ae0*/  HFMA2.MMA R15, -RZ, RZ, 0, 0 ;  /* 0x00000000ff0f7435 */ /* 0x000fe200000001ff */
[----:B--2---:R-:W-:-:S04]  /*0af0*/  @!P0 LEA R12, P1, R14, R12, 0x2 ;  /* 0x0000000c0e0c8211 */ /* 0x004fc800078210ff */
[----:B------:R-:W-:-:S05]  /*0b00*/  @!P0 LEA.HI.X R13, R14, R13, R8, 0x2, P1 ;  /* 0x0000000d0e0d8211 */ /* 0x000fca00008f1408 */
[----:B------:R-:W2:Y:S01]  /*0b10*/  @!P0 LDG.E R15, desc[UR8][R12.64] ;  /* 0x000000080c0f8981 */ /* 0x000ea2000c1e1900 */
[----:B------:R-:W-:Y:S01]  /*0b20*/  IADD3 R23, P0, R4, R23, RZ ;  /* 0x0000001704177210 */ /* 0x000fe20007f1e0ff */
[----:B------:R-:W-:Y:S01]  /*0b30*/  IMAD.MOV.U32 R10, RZ, RZ, R16 ;  /* 0x000000ffff0a7224 */ /* 0x000fe200078e0010 */
[----:B------:R-:W-:Y:S03]  /*0b40*/  BSSY B1, `(.L_x_32) ;  /* 0x0000020000017945 */ /* 0x000fe60003800000 */
[----:B------:R-:W-:-:S05]  /*0b50*/  IMAD.X R9, RZ, RZ, R9, P0 ;  /* 0x000000ffff097224 */ /* 0x000fca00000e0609 */
[----:B------:R-:W-:-:S04]  /*0b60*/  LOP3.LUT R8, R9, UR16, RZ, 0xfc, !PT ;  /* 0x0000001009087c12 */ /* 0x000fc8000f8efcff */
[----:B------:R-:W-:Y:S01]  /*0b70*/  ISETP.NE.U32.AND P0, PT, R8, RZ, PT ;  /* 0x000000ff0800720c */ /* 0x000fe20003f05070 */
[----:B--2---:R2:W-:-:S12]  /*0b80*/  STG.E desc[UR8][R10.64], R15 ;  /* 0x0000000f0a007986 */ /* 0x0045d8000c101908 */
[----:B------:R-:W-:Y:S05]  /*0b90*/  @!P0 BRA `(.L_x_33) ;  /* 0x0000000000188947 */ /* 0x000fea0003800000 */
[----:B------:R-:W-:-:S07]  /*0ba0*/  MOV R6, 0xbc0 ;  /* 0x00000bc000067802 */ /* 0x000fce0000000f00 */
[----:B012---:R-:W-:Y:S05]  /*0bb0*/  CALL.REL.NOINC `($__internal_1_$__cuda_sm20_div_s64) ;  /* 0x0000000800b87944 */ /* 0x007fea0003c00000 */
[----:B------:R-:W-:Y:S02]  /*0bc0*/  IMAD.MOV R14, RZ, RZ, -R8 ;  /* 0x000000ffff0e7224 */ /* 0x000fe400078e0a08 */
[----:B------:R-:W-:-:S04]  /*0bd0*/  IMAD.U32 R6, RZ, RZ, UR17 ;  /* 0x00000011ff067e24 */ /* 0x000fc8000f8e00ff */
[----:B------:R-:W-:Y:S01]  /*0be0*/  IMAD R14, R14, R6, R23 ;  /* 0x000000060e0e7224 */ /* 0x000fe200078e0217 */
[----:B------:R-:W-:Y:S06]  /*0bf0*/  BRA `(.L_x_34) ;  /* 0x0000000000507947 */ /* 0x000fec0003800000 */
.L_x_33:
[----:B--2---:R-:W2:Y:S01]  /*0c00*/  I2F.U32.RP R10, R6 ;  /* 0x00000006000a7306 */ /* 0x004ea20000209000 */
[----:B------:R-:W-:-:S07]  /*0c10*/  ISETP.NE.U32.AND P2, PT, R6, RZ, PT ;  /* 0x000000ff0600720c */ /* 0x000fce0003f45070 */
[----:B--2---:R-:W2:Y:S02]  /*0c20*/  MUFU.RCP R10, R10 ;  /* 0x0000000a000a7308 */ /* 0x004ea40000001000 */
[----:B--2---:R-:W-:-:S06]  /*0c30*/  IADD3 R12, R10, 0xffffffe, RZ ;  /* 0x0ffffffe0a0c7810 */ /* 0x004fcc0007ffe0ff */
[----:B------:R2:W3:Y:S02]  /*0c40*/  F2I.FTZ.U32.TRUNC.NTZ R13, R12 ;  /* 0x0000000c000d7305 */ /* 0x0004e4000021f000 */
[----:B--2---:R-:W-:Y:S02]  /*0c50*/  IMAD.MOV.U32 R12, RZ, RZ, RZ ;  /* 0x000000ffff0c7224 */ /* 0x004fe400078e00ff */
[----:B---3--:R-:W-:-:S04]  /*0c60*/  IMAD.MOV R15, RZ, RZ, -R13 ;  /* 0x000000ffff0f7224 */ /* 0x008fc800078e0a0d */
[----:B------:R-:W-:-:S04]  /*0c70*/  IMAD R15, R15, R6, RZ ;  /* 0x000000060f0f7224 */ /* 0x000fc800078e02ff */
[----:B------:R-:W-:-:S06]  /*0c80*/  IMAD.HI.U32 R8, R13, R15, R12 ;  /* 0x0000000f0d087227 */ /* 0x000fcc00078e000c */
[----:B------:R-:W-:-:S04]  /*0c90*/  IMAD.HI.U32 R8, R8, R23, RZ ;  /* 0x0000001708087227 */ /* 0x000fc800078e00ff */
[----:B------:R-:W-:-:S04]  /*0ca0*/  IMAD.MOV R13, RZ, RZ, -R8 ;  /* 0x000000ffff0d7224 */ /* 0x000fc800078e0a08 */
[----:B------:R-:W-:-:S05]  /*0cb0*/  IMAD R13, R6, R13, R23 ;  /* 0x0000000d060d7224 */ /* 0x000fca00078e0217 */
[----:B------:R-:W-:-:S13]  /*0cc0*/  ISETP.GE.U32.AND P0, PT, R13, R6, PT ;  /* 0x000000060d00720c */ /* 0x000fda0003f06070 */
[----:B------:R-:W-:Y:S01]  /*0cd0*/  @P0 IMAD.IADD R13, R13, 0x1, -R6 ;  /* 0x000000010d0d0824 */ /* 0x000fe200078e0a06 */
[----:B------:R-:W-:-:S04]  /*0ce0*/  @P0 IADD3 R8, R8, 0x1, RZ ;  /* 0x0000000108080810 */ /* 0x000fc80007ffe0ff */
[----:B------:R-:W-:-:S13]  /*0cf0*/  ISETP.GE.U32.AND P1, PT, R13, R6, PT ;  /* 0x000000060d00720c */ /* 0x000fda0003f26070 */
[----:B------:R-:W-:Y:S01]  /*0d00*/  @P1 VIADD R8, R8, 0x1 ;  /* 0x0000000108081836 */ /* 0x000fe20000000000 */
[----:B------:R-:W-:-:S05]  /*0d10*/  @!P2 LOP3.LUT R8, RZ, R6, RZ, 0x33, !PT ;  /* 0x00000006ff08a212 */ /* 0x000fca00078e33ff */
[----:B------:R-:W-:-:S04]  /*0d20*/  IMAD.MOV R14, RZ, RZ, -R8 ;  /* 0x000000ffff0e7224 */ /* 0x000fc800078e0a08 */
[----:B------:R-:W-:-:S07]  /*0d30*/  IMAD R14, R6, R14, R23 ;  /* 0x0000000e060e7224 */ /* 0x000fce00078e0217 */
.L_x_34:
[----:B------:R-:W-:Y:S05]  /*0d40*/  BSYNC B1 ;  /* 0x0000000000017941 */ /* 0x000fea0003800000 */
.L_x_32:
        /* <DEDUP_REMOVED lines=12> */
[----:B------:R-:W2:Y:S01]  /*0e10*/  @!P0 LDG.E R15, desc[UR8][R12.64] ;  /* 0x000000080c0f8981 */ /* 0x000ea2000c1e1900 */
[----:B------:R-:W-:Y:S01]  /*0e20*/  IADD3 R16, P0, R5, R16, RZ ;  /* 0x0000001005107210 */ /* 0x000fe20007f1e0ff */
[----:B------:R-:W-:Y:S03]  /*0e30*/  BSSY B1, `(.L_x_35) ;  /* 0x0000023000017945 */ /* 0x000fe60003800000 */
[----:B------:R-:W-:Y:S02]  /*0e40*/  IADD3.X R17, R7, R11, RZ, P0, !PT ;  /* 0x0000000b07117210 */ /* 0x000fe400007fe4ff */
[----:B------:R-:W-:-:S05]  /*0e50*/  IADD3 R11, P0, R4, R23, RZ ;  /* 0x00000017040b7210 */ /* 0x000fca0007f1e0ff */
[----:B------:R-:W-:-:S05]  /*0e60*/  IMAD.X R9, RZ, RZ, R9, P0 ;  /* 0x000000ffff097224 */ /* 0x000fca00000e0609 */
[----:B------:R-:W-:-:S04]  /*0e70*/  LOP3.LUT R8, R9, UR16, RZ, 0xfc, !PT ;  /* 0x0000001009087c12 */ /* 0x000fc8000f8efcff */
[----:B------:R-:W-:Y:S01]  /*0e80*/  ISETP.NE.U32.AND P0, PT, R8, RZ, PT ;  /* 0x000000ff0800720c */ /* 0x000fe20003f05070 */
[----:B--2---:R2:W-:-:S12]  /*0e90*/  STG.E desc[UR8][R16.64], R15 ;  /* 0x0000000f10007986 */ /* 0x0045d8000c101908 */
[----:B------:R-:W-:Y:S05]  /*0ea0*/  @!P0 BRA `(.L_x_36) ;  /* 0x00000000001c8947 */ /* 0x000fea0003800000 */
[----:B------:R-:W-:Y:S01]  /*0eb0*/  IMAD.MOV.U32 R23, RZ, RZ, R11 ;  /* 0x000000ffff177224 */ /* 0x000fe200078e000b */
[----:B------:R-:W-:-:S07]  /*0ec0*/  MOV R6, 0xee0 ;  /* 0x00000ee000067802 */ /* 0x000fce0000000f00 */
[----:B012---:R-:W-:Y:S05]  /*0ed0*/  CALL.REL.NOINC `($__internal_1_$__cuda_sm20_div_s64) ;  /* 0x0000000400f07944 */ /* 0x007fea0003c00000 */
[----:B------:R-:W-:Y:S02]  /*0ee0*/  IMAD.MOV R14, RZ, RZ, -R8 ;  /* 0x000000ffff0e7224 */ /* 0x000fe400078e0a08 */
[----:B------:R-:W-:-:S04]  /*0ef0*/  IMAD.U32 R6, RZ, RZ, UR17 ;  /* 0x00000011ff067e24 */ /* 0x000fc8000f8e00ff */
[----:B------:R-:W-:Y:S01]  /*0f00*/  IMAD R14, R14, R6, R11 ;  /* 0x000000060e0e7224 */ /* 0x000fe200078e020b */
[----:B------:R-:W-:Y:S06]  /*0f10*/  BRA `(.L_x_37) ;  /* 0x0000000000507947 */ /* 0x000fec0003800000 */
.L_x_36:
[----:B------:R-:W3:Y:S01]  /*0f20*/  I2F.U32.RP R10, R6 ;  /* 0x00000006000a7306 */ /* 0x000ee20000209000 */
[----:B------:R-:W-:-:S07]  /*0f30*/  ISETP.NE.U32.AND P2, PT, R6, RZ, PT ;  /* 0x000000ff0600720c */ /* 0x000fce0003f45070 */
[----:B---3--:R-:W3:Y:S02]  /*0f40*/  MUFU.RCP R10, R10 ;  /* 0x0000000a000a7308 */ /* 0x008ee40000001000 */
[----:B---3--:R-:W-:-:S06]  /*0f50*/  IADD3 R12, R10, 0xffffffe, RZ ;  /* 0x0ffffffe0a0c7810 */ /* 0x008fcc0007ffe0ff */
[----:B------:R3:W2:Y:S02]  /*0f60*/  F2I.FTZ.U32.TRUNC.NTZ R13, R12 ;  /* 0x0000000c000d7305 */ /* 0x0006a4000021f000 */
[----:B---3--:R-:W-:Y:S02]  /*0f70*/  IMAD.MOV.U32 R12, RZ, RZ, RZ ;  /* 0x000000ffff0c7224 */ /* 0x008fe400078e00ff */
[----:B--2---:R-:W-:-:S04]  /*0f80*/  IMAD.MOV R15, RZ, RZ, -R13 ;  /* 0x000000ffff0f7224 */ /* 0x004fc800078e0a0d */
        /* <DEDUP_REMOVED lines=13> */
.L_x_37:
[----:B------:R-:W-:Y:S05]  /*1060*/  BSYNC B1 ;  /* 0x0000000000017941 */ /* 0x000fea0003800000 */
.L_x_35:
        /* <DEDUP_REMOVED lines=25> */
[----:B------:R-:W-:-:S04]  /*1200*/  IMAD.MOV R14, RZ, RZ, -R8 ;  /* 0x000000ffff0e7224 */ /* 0x000fc800078e0a08 */
[----:B------:R-:W-:Y:S01]  /*1210*/  IMAD R14, R14, UR17, R11 ;  /* 0x000000110e0e7c24 */ /* 0x000fe2000f8e020b */
[----:B------:R-:W-:Y:S06]  /*1220*/  BRA `(.L_x_40) ;  /* 0x0000000000507947 */ /* 0x000fec0003800000 */
.L_x_39:
[----:B------:R-:W3:Y:S01]  /*1230*/  I2F.U32.RP R10, R6 ;  /* 0x00000006000a7306 */ /* 0x000ee20000209000 */
[----:B------:R-:W-:-:S07]  /*1240*/  ISETP.NE.U32.AND P2, PT, R6, RZ, PT ;  /* 0x000000ff0600720c */ /* 0x000fce0003f45070 */
[----:B---3--:R-:W3:Y:S02]  /*1250*/  MUFU.RCP R10, R10 ;  /* 0x0000000a000a7308 */ /* 0x008ee40000001000 */
[----:B---3--:R-:W-:-:S06]  /*1260*/  VIADD R12, R10, 0xffffffe ;  /* 0x0ffffffe0a0c7836 */ /* 0x008fcc0000000000 */
[----:B------:R3:W2:Y:S02]  /*1270*/  F2I.FTZ.U32.TRUNC.NTZ R13, R12 ;  /* 0x0000000c000d7305 */ /* 0x0006a4000021f000 */
[----:B---3--:R-:W-:Y:S01]  /*1280*/  IMAD.MOV.U32 R12, RZ, RZ, RZ ;  /* 0x000000ffff0c7224 */ /* 0x008fe200078e00ff */
[----:B--2---:R-:W-:-:S05]  /*1290*/  IADD3 R15, RZ, -R13, RZ ;  /* 0x8000000dff0f7210 */ /* 0x004fca0007ffe0ff */
[----:B------:R-:W-:-:S04]  /*12a0*/  IMAD R15, R15, R6, RZ ;  /* 0x000000060f0f7224 */ /* 0x000fc800078e02ff */
        /* <DEDUP_REMOVED lines=8> */
[----:B------:R-:W-:Y:S02]  /*1330*/  @P1 IADD3 R8, R8, 0x1, RZ ;  /* 0x0000000108081810 */ /* 0x000fe40007ffe0ff */
[----:B------:R-:W-:-:S05]  /*1340*/  @!P2 LOP3.LUT R8, RZ, R6, RZ, 0x33, !PT ;  /* 0x00000006ff08a212 */ /* 0x000fca00078e33ff */
[----:B------:R-:W-:-:S04]  /*1350*/  IMAD.MOV R14, RZ, RZ, -R8 ;  /* 0x000000ffff0e7224 */ /* 0x000fc800078e0a08 */
[----:B------:R-:W-:-:S07]  /*1360*/  IMAD R14, R6, R14, R11 ;  /* 0x0000000e060e7224 */ /* 0x000fce00078e020b */
.L_x_40:
[----:B------:R-:W-:Y:S05]  /*1370*/  BSYNC B1 ;  /* 0x0000000000017941 */ /* 0x000fea0003800000 */
.L_x_38:
        /* <DEDUP_REMOVED lines=13> */
[----:B------:R-:W-:-:S04]  /*1450*/  IADD3 R14, P0, R5, R16, RZ ;  /* 0x00000010050e7210 */ /* 0x000fc80007f1e0ff */
[----:B------:R-:W-:Y:S01]  /*1460*/  IADD3 R16, P1, R5, R14, RZ ;  /* 0x0000000e05107210 */ /* 0x000fe20007f3e0ff */
[----:B------:R-:W-:Y:S01]  /*1470*/  IMAD.X R15, R7, 0x1, R17, P0 ;  /* 0x00000001070f7824 */ /* 0x000fe200000e0611 */
[----:B------:R-:W-:-:S03]  /*1480*/  IADD3 R23, P0, R4, R11, RZ ;  /* 0x0000000b04177210 */ /* 0x000fc60007f1e0ff */
[----:B------:R-:W-:Y:S01]  /*1490*/  IMAD.X R11, R7, 0x1, R15, P1 ;  /* 0x00000001070b7824 */ /* 0x000fe200008e060f */
[----:B------:R-:W-:Y:S02]  /*14a0*/  IADD3.X R9, RZ, R9, RZ, P0, !PT ;  /* 0x00000009ff097210 */ /* 0x000fe400007fe4ff */
[----:B------:R-:W-:-:S04]  /*14b0*/  ISETP.GE.U32.AND P0, PT, R23, UR4, PT ;  /* 0x0000000417007c0c */ /* 0x000fc8000bf06070 */
[----:B------:R-:W-:Y:S01]  /*14c0*/  ISETP.GE.AND.EX P0, PT, R9, UR7, PT, P0 ;  /* 0x0000000709007c0c */ /* 0x000fe2000bf06300 */
[----:B--2---:R3:W-:-:S12]  /*14d0*/  STG.E desc[UR8][R14.64], R19 ;  /* 0x000000130e007986 */ /* 0x0047d8000c101908 */
[----:B------:R-:W-:Y:S05]  /*14e0*/  @!P0 BRA `(.L_x_41) ;  /* 0xfffffff000d88947 */ /* 0x000fea000383ffff */
.L_x_19:
[----:B------:R-:W-:Y:S05]  /*14f0*/  BSYNC B0 ;  /* 0x0000000000007941 */ /* 0x000fea0003800000 */
.L_x_18:
[----:B------:R-:W-:Y:S01]  /*1500*/  ULDC.64 UR10, c[0x0][0x240] ;  /* 0x00009000000a7ab9 */ /* 0x000fe20000000a00 */
[----:B-1----:R-:W-:Y:S02]  /*1510*/  SHF.R.S32.HI R0, RZ, 0x1f, R3 ;  /* 0x0000001fff007819 */ /* 0x002fe40000011403 */
[----:B------:R-:W-:-:S04]  /*1520*/  ISETP.GE.U32.AND P0, PT, R3, UR10, PT ;  /* 0x0000000a03007c0c */ /* 0x000fc8000bf06070 */
[----:B------:R-:W-:-:S13]  /*1530*/  ISETP.GE.AND.EX P0, PT, R0, UR11, PT, P0 ;  /* 0x0000000b00007c0c */ /* 0x000fda000bf06300 */
[----:B------:R-:W-:Y:S05]  /*1540*/  @P0 EXIT ;  /* 0x000000000000094d */ /* 0x000fea0003800000 */
[----:B------:R-:W-:Y:S01]  /*1550*/  ULDC UR4, c[0x0][0xc] ;  /* 0x0000030000047ab9 */ /* 0x000fe20000000800 */
[----:B------:R-:W-:Y:S01]  /*1560*/  ULDC.64 UR10, c[0x0][0x238] ;  /* 0x00008e00000a7ab9 */ /* 0x000fe20000000a00 */
[----:B------:R-:W-:Y:S01]  /*1570*/  UIMAD UR4, UR6, UR4, URZ ;  /* 0x00000004060472a4 */ /* 0x000fe2000f8e023f */
[----:B------:R-:W-:Y:S02]  /*1580*/  ULDC.64 UR12, c[0x0][0x240] ;  /* 0x00009000000c7ab9 */ /* 0x000fe40000000a00 */
[----:B------:R-:W-:-:S09]  /*1590*/  ULDC.64 UR6, c[0x0][0x218] ;  /* 0x0000860000067ab9 */ /* 0x000fd20000000a00 */
.L_x_42:
[----:B------:R-:W-:Y:S01]  /*15a0*/  ISETP.GE.U32.AND P0, PT, R3, UR10, PT ;  /* 0x0000000a03007c0c */ /* 0x000fe2000bf06070 */
[----:B-1----:R-:W-:-:S03]  /*15b0*/  IMAD.MOV.U32 R9, RZ, RZ, RZ ;  /* 0x000000ffff097224 */ /* 0x002fc600078e00ff */
[----:B------:R-:W-:-:S13]  /*15c0*/  ISETP.GE.AND.EX P0, PT, R0, UR11, PT, P0 ;  /* 0x0000000b00007c0c */ /* 0x000fda000bf06300 */
[----:B------:R-:W1:Y:S02]  /*15d0*/  @!P0 LDC.64 R4, c[0x0][0x228] ;  /* 0x00008a00ff048b82 */ /* 0x000e640000000a00 */
[----:B-1----:R-:W-:-:S04]  /*15e0*/  @!P0 LEA R4, P1, R3, R4, 0x2 ;  /* 0x0000000403048211 */ /* 0x002fc800078210ff */
[----:B------:R-:W-:-:S05]  /*15f0*/  @!P0 LEA.HI.X R5, R3, R5, R0, 0x2, P1 ;  /* 0x0000000503058211 */ /* 0x000fca00008f1400 */
[----:B------:R-:W4:Y:S01]  /*1600*/  @!P0 LDG.E R9, desc[UR8][R4.64] ;  /* 0x0000000804098981 */ /* 0x000f22000c1e1900 */
[----:B------:R-:W-:-:S04]  /*1610*/  LEA R6, P0, R3, UR6, 0x2 ;  /* 0x0000000603067c11 */ /* 0x000fc8000f8010ff */
[C---:B------:R-:W-:Y:S01]  /*1620*/  LEA.HI.X R7, R3.reuse, UR7, R0, 0x2, P0 ;  /* 0x0000000703077c11 */ /* 0x040fe200080f1400 */
[----:B------:R-:W-:-:S05]  /*1630*/  VIADD R3, R3, UR4 ;  /* 0x0000000403037c36 */ /* 0x000fca0008000000 */
[----:B------:R-:W-:Y:S02]  /*1640*/  ISETP.GE.U32.AND P0, PT, R3, UR12, PT ;  /* 0x0000000c03007c0c */ /* 0x000fe4000bf06070 */
[----:B------:R-:W-:-:S04]  /*1650*/  SHF.R.S32.HI R0, RZ, 0x1f, R3 ;  /* 0x0000001fff007819 */ /* 0x000fc80000011403 */
[----:B------:R-:W-:Y:S01]  /*1660*/  ISETP.GE.AND.EX P0, PT, R0, UR13, PT, P0 ;  /* 0x0000000d00007c0c */ /* 0x000fe2000bf06300 */
[----:B----4-:R1:W-:-:S12]  /*1670*/  STG.E desc[UR8][R6.64], R9 ;  /* 0x0000000906007986 */ /* 0x0103d8000c101908 */
[----:B------:R-:W-:Y:S05]  /*1680*/  @!P0 BRA `(.L_x_42) ;  /* 0xfffffffc00c48947 */ /* 0x000fea000383ffff */
[----:B------:R-:W-:Y:S05]  /*1690*/  EXIT ;  /* 0x000000000000794d */ /* 0x000fea0003800000 */
        .weak           $__internal_1_$__cuda_sm20_div_s64
        .type           $__internal_1_$__cuda_sm20_div_s64,@function
        .size           $__internal_1_$__cuda_sm20_div_s64,($__internal_2_$__cuda_sm20_div_u64 - $__internal_1_$__cuda_sm20_div_s64)
$__internal_1_$__cuda_sm20_div_s64:
[-C--:B------:R-:W-:Y:S02]  /*16a0*/  IADD3 R15, P2, RZ, -R2.reuse, RZ ;  /* 0x80000002ff0f7210 */ /* 0x080fe40007f5e0ff */
[----:B------:R-:W-:Y:S02]  /*16b0*/  ISETP.GE.AND P1, PT, R0, RZ, PT ;  /* 0x000000ff0000720c */ /* 0x000fe40003f26270 */
[----:B------:R-:W-:Y:S01]  /*16c0*/  ISETP.GE.AND P4, PT, R9, RZ, PT ;  /* 0x000000ff0900720c */ /* 0x000fe20003f86270 */
[----:B------:R-:W-:Y:S01]  /*16d0*/  IMAD.X R13, RZ, RZ, ~R0, P2 ;  /* 0x000000ffff0d7224 */ /* 0x000fe200010e0e00 */
[----:B------:R-:W-:-:S04]  /*16e0*/  SEL R14, R15, R2, !P1 ;  /* 0x000000020f0e7207 */ /* 0x000fc80004800000 */
[----:B------:R-:W-:-:S04]  /*16f0*/  SEL R15, R13, R0, !P1 ;  /* 0x000000000d0f7207 */ /* 0x000fc80004800000 */
[----:B------:R-:W0:Y:S08]  /*1700*/  I2F.U64.RP R8, R14 ;  /* 0x0000000e00087312 */ /* 0x000e300000309000 */
[----:B0-----:R-:W0:Y:S02]  /*1710*/  MUFU.RCP R20, R8 ;  /* 0x0000000800147308 */ /* 0x001e240000001000 */
[----:B0-----:R-:W-:-:S06]  /*1720*/  IADD3 R20, R20, 0x1ffffffe, RZ ;  /* 0x1ffffffe14147810 */ /* 0x001fcc0007ffe0ff */
[----:B------:R-:W0:Y:S02]  /*1730*/  F2I.U64.TRUNC R20, R20 ;  /* 0x0000001400147311 */ /* 0x000e24000020d800 */
[----:B0-----:R-:W-:-:S04]  /*1740*/  IMAD.WIDE.U32 R12, R20, R14, RZ ;  /* 0x0000000e140c7225 */ /* 0x001fc800078e00ff */
[----:B------:R-:W-:Y:S01]  /*1750*/  IMAD R19, R20, R15, R13 ;  /* 0x0000000f14137224 */ /* 0x000fe200078e020d */
[----:B------:R-:W-:-:S03]  /*1760*/  IADD3 R13, P1, RZ, -R12, RZ ;  /* 0x8000000cff0d7210 */ /* 0x000fc60007f3e0ff */
[----:B------:R-:W-:Y:S02]  /*1770*/  IMAD R10, R21, R14, R19 ;  /* 0x0000000e150a7224 */ /* 0x000fe400078e0213 */
[----:B------:R-:W-:-:S04]  /*1780*/  IMAD.HI.U32 R18, R20, R13, RZ ;  /* 0x0000000d14127227 */ /* 0x000fc800078e00ff */
[----:B------:R-:W-:Y:S02]  /*1790*/  IMAD.X R10, RZ, RZ, ~R10, P1 ;  /* 0x000000ffff0a7224 */ /* 0x000fe400008e0e0a */
[----:B------:R-:W-:Y:S02]  /*17a0*/  IMAD.MOV.U32 R19, RZ, RZ, R20 ;  /* 0x000000ffff137224 */ /* 0x000fe400078e0014 */
[-C--:B------:R-:W-:Y:S02]  /*17b0*/  IMAD R8, R21, R10.reuse, RZ ;  /* 0x0000000a15087224 */ /* 0x080fe400078e02ff */
[----:B------:R-:W-:-:S04]  /*17c0*/  IMAD.WIDE.U32 R18, P1, R20, R10, R18 ;  /* 0x0000000a14127225 */ /* 0x000fc80007820012 */
[----:B------:R-:W-:-:S04]  /*17d0*/  IMAD.HI.U32 R10, R21, R10, RZ ;  /* 0x0000000a150a7227 */ /* 0x000fc800078e00ff */
[----:B------:R-:W-:-:S04]  /*17e0*/  IMAD.HI.U32 R13, P2, R21, R13, R18 ;  /* 0x0000000d150d7227 */ /* 0x000fc80007840012 */
[----:B------:R-:W-:Y:S01]  /*17f0*/  IMAD.X R10, R10, 0x1, R21, P1 ;  /* 0x000000010a0a7824 */ /* 0x000fe200008e0615 */
[----:B------:R-:W-:-:S04]  /*1800*/  IADD3 R19, P3, R8, R13, RZ ;  /* 0x0000000d08137210 */ /* 0x000fc80007f7e0ff */
[----:B------:R-:W-:Y:S01]  /*1810*/  IADD3.X R13, RZ, RZ, R10, P3, P2 ;  /* 0x000000ffff0d7210 */ /* 0x000fe20001fe440a */
[----:B------:R-:W-:Y:S01]  /*1820*/  IMAD.WIDE.U32 R20, R19, R14, RZ ;  /* 0x0000000e13147225 */ /* 0x000fe200078e00ff */
[----:B------:R-:W-:-:S03]  /*1830*/  IADD3 R10, P5, RZ, -R23, RZ ;  /* 0x80000017ff0a7210 */ /* 0x000fc60007fbe0ff */
[----:B------:R-:W-:Y:S01]  /*1840*/  IMAD R8, R19, R15, R21 ;  /* 0x0000000f13087224 */ /* 0x000fe200078e0215 */
[----:B------:R-:W-:Y:S01]  /*1850*/  IADD3 R12, P1, RZ, -R20, RZ ;  /* 0x80000014ff0c7210 */ /* 0x000fe20007f3e0ff */
[----:B------:R-:W-:Y:S01]  /*1860*/  IMAD.MOV.U32 R21, RZ, RZ, RZ ;  /* 0x000000ffff157224 */ /* 0x000fe200078e00ff */
[----:B------:R-:W-:Y:S01]  /*1870*/  SEL R10, R10, R23, !P4 ;  /* 0x000000170a0a7207 */ /* 0x000fe20006000000 */
[----:B------:R-:W-:Y:S02]  /*1880*/  IMAD R8, R13, R14, R8 ;  /* 0x0000000e0d087224 */ /* 0x000fe400078e0208 */
[----:B------:R-:W-:-:S04]  /*1890*/  IMAD.HI.U32 R18, R19, R12, RZ ;  /* 0x0000000c13127227 */ /* 0x000fc800078e00ff */
[----:B------:R-:W-:-:S04]  /*18a0*/  IMAD.X R8, RZ, RZ, ~R8, P1 ;  /* 0x000000ffff087224 */ /* 0x000fc800008e0e08 */
[----:B------:R-:W-:-:S04]  /*18b0*/  IMAD.WIDE.U32 R18, P1, R19, R8, R18 ;  /* 0x0000000813127225 */ /* 0x000fc80007820012 */
[----:B------:R-:W-:-:S04]  /*18c0*/  IMAD.HI.U32 R12, P2, R13, R12, R18 ;  /* 0x0000000c0d0c7227 */ /* 0x000fc80007840012 */
[CC--:B------:R-:W-:Y:S02]  /*18d0*/  IMAD R19, R13.reuse, R8.reuse, RZ ;  /* 0x000000080d137224 */ /* 0x0c0fe400078e02ff */
[----:B------:R-:W-:-:S03]  /*18e0*/  IMAD.HI.U32 R8, R13, R8, RZ ;  /* 0x000000080d087227 */ /* 0x000fc600078e00ff */
[----:B------:R-:W-:Y:S01]  /*18f0*/  IADD3 R19, P3, R19, R12, RZ ;  /* 0x0000000c13137210 */ /* 0x000fe20007f7e0ff */
[----:B------:R-:W-:Y:S01]  /*1900*/  IMAD.X R13, R8, 0x1, R13, P1 ;  /* 0x00000001080d7824 */ /* 0x000fe200008e060d */
[----:B------:R-:W-:-:S03]  /*1910*/  IADD3.X R12, RZ, ~R9, RZ, P5, !PT ;  /* 0x80000009ff0c7210 */ /* 0x000fc60002ffe4ff */
[----:B------:R-:W-:Y:S01]  /*1920*/  IMAD.HI.U32 R20, R19, R10, RZ ;  /* 0x0000000a13147227 */ /* 0x000fe200078e00ff */
[----:B------:R-:W-:Y:S02]  /*1930*/  SEL R12, R12, R9, !P4 ;  /* 0x000000090c0c7207 */ /* 0x000fe40006000000 */
[----:B------:R-:W-:-:S03]  /*1940*/  IADD3.X R13, RZ, RZ, R13, P3, P2 ;  /* 0x000000ffff0d7210 */ /* 0x000fc60001fe440d */
[----:B------:R-:W-:-:S04]  /*1950*/  IMAD.WIDE.U32 R20, R19, R12, R20 ;  /* 0x0000000c13147225 */ /* 0x000fc800078e0014 */
[C---:B------:R-:W-:Y:S02]  /*1960*/  IMAD R8, R13.reuse, R12, RZ ;  /* 0x0000000c0d087224 */ /* 0x040fe400078e02ff */
[----:B------:R-:W-:-:S04]  /*1970*/  IMAD.HI.U32 R19, P1, R13, R10, R20 ;  /* 0x0000000a0d137227 */ /* 0x000fc80007820014 */
[----:B------:R-:W-:Y:S01]  /*1980*/  IMAD.HI.U32 R13, R13, R12, RZ ;  /* 0x0000000c0d0d7227 */ /* 0x000fe200078e00ff */
[----:B------:R-:W-:-:S03]  /*1990*/  IADD3 R8, P2, R8, R19, RZ ;  /* 0x0000001308087210 */ /* 0x000fc60007f5e0ff */
[----:B------:R-:W-:Y:S02]  /*19a0*/  IMAD.X R13, RZ, RZ, R13, P1 ;  /* 0x000000ffff0d7224 */ /* 0x000fe400008e060d */
[----:B------:R-:W-:-:S04]  /*19b0*/  IMAD.WIDE.U32 R20, R8, R14, RZ ;  /* 0x0000000e08147225 */ /* 0x000fc800078e00ff */
[----:B------:R-:W-:Y:S01]  /*19c0*/  IMAD.X R13, RZ, RZ, R13, P2 ;  /* 0x000000ffff0d7224 */ /* 0x000fe200010e060d */
[----:B------:R-:W-:Y:S01]  /*19d0*/  IADD3 R10, P2, -R20, R10, RZ ;  /* 0x0000000a140a7210 */ /* 0x000fe20007f5e1ff */
[C---:B------:R-:W-:Y:S02]  /*19e0*/  IMAD R18, R8.reuse, R15, R21 ;  /* 0x0000000f08127224 */ /* 0x040fe400078e0215 */
[----:B------:R-:W-:Y:S01]  /*19f0*/  VIADD R21, R8, 0x1 ;  /* 0x0000000108157836 */ /* 0x000fe20000000000 */
[-C--:B------:R-:W-:Y:S01]  /*1a00*/  ISETP.GE.U32.AND P1, PT, R10, R14.reuse, PT ;  /* 0x0000000e0a00720c */ /* 0x080fe20003f26070 */
[----:B------:R-:W-:-:S05]  /*1a10*/  IMAD R13, R13, R14, R18 ;  /* 0x0000000e0d0d7224 */ /* 0x000fca00078e0212 */
[----:B------:R-:W-:Y:S02]  /*1a20*/  IADD3.X R12, ~R13, R12, RZ, P2, !PT ;  /* 0x0000000c0d0c7210 */ /* 0x000fe400017fe5ff */
[----:B------:R-:W-:Y:S02]  /*1a30*/  IADD3 R13, P2, R10, -R14, RZ ;  /* 0x8000000e0a0d7210 */ /* 0x000fe40007f5e0ff */
[----:B------:R-:W-:-:S03]  /*1a40*/  ISETP.GE.U32.AND.EX P1, PT, R12, R15, PT, P1 ;  /* 0x0000000f0c00720c */ /* 0x000fc60003f26110 */
[----:B------:R-:W-:Y:S01]  /*1a50*/  IMAD.X R19, R12, 0x1, ~R15, P2 ;  /* 0x000000010c137824 */ /* 0x000fe200010e0e0f */
[----:B------:R-:W-:Y:S02]  /*1a60*/  SEL R13, R13, R10, P1 ;  /* 0x0000000a0d0d7207 */ /* 0x000fe40000800000 */
[----:B------:R-:W-:Y:S02]  /*1a70*/  SEL R21, R21, R8, P1 ;  /* 0x0000000815157207 */ /* 0x000fe40000800000 */
[----:B------:R-:W-:Y:S02]  /*1a80*/  SEL R19, R19, R12, P1 ;  /* 0x0000000c13137207 */ /* 0x000fe40000800000 */
[----:B------:R-:W-:Y:S01]  /*1a90*/  ISETP.GE.U32.AND P1, PT, R13, R14, PT ;  /* 0x0000000e0d00720c */ /* 0x000fe20003f26070 */
[----:B------:R-:W-:Y:S01]  /*1aa0*/  VIADD R8, R21, 0x1 ;  /* 0x0000000115087836 */ /* 0x000fe20000000000 */
[----:B------:R-:W-:Y:S02]  /*1ab0*/  LOP3.LUT R10, R0, R9, RZ, 0x3c, !PT ;  /* 0x00000009000a7212 */ /* 0x000fe400078e3cff */
[----:B------:R-:W-:-:S02]  /*1ac0*/  ISETP.GE.U32.AND.EX P1, PT, R19, R15, PT, P1 ;  /* 0x0000000f1300720c */ /* 0x000fc40003f26110 */
[----:B------:R-:W-:Y:S02]  /*1ad0*/  ISETP.GE.AND P2, PT, R10, RZ, PT ;  /* 0x000000ff0a00720c */ /* 0x000fe40003f46270 */
[----:B------:R-:W-:Y:S02]  /*1ae0*/  SEL R8, R8, R21, P1 ;  /* 0x0000001508087207 */ /* 0x000fe40000800000 */
[----:B------:R-:W-:Y:S02]  /*1af0*/  ISETP.NE.U32.AND P1, PT, R2, RZ, PT ;  /* 0x000000ff0200720c */ /* 0x000fe40003f25070 */
[----:B------:R-:W-:Y:S01]  /*1b00*/  MOV R12, R6 ;  /* 0x00000006000c7202 */ /* 0x000fe20000000f00 */
[----:B------:R-:W-:Y:S01]  /*1b10*/  IMAD.MOV R13, RZ, RZ, -R8 ;  /* 0x000000ffff0d7224 */ /* 0x000fe200078e0a08 */
[----:B------:R-:W-:-:S04]  /*1b20*/  ISETP.NE.AND.EX P1, PT, R0, RZ, PT, P1 ;  /* 0x000000ff0000720c */ /* 0x000fc80003f25310 */
[----:B------:R-:W-:Y:S01]  /*1b30*/  SEL R8, R13, R8, !P2 ;  /* 0x000000080d087207 */ /* 0x000fe20005000000 */
[----:B------:R-:W-:-:S03]  /*1b40*/  IMAD.MOV.U32 R13, RZ, RZ, 0x0 ;  /* 0x00000000ff0d7424 */ /* 0x000fc600078e00ff */
[----:B------:R-:W-:Y:S01]  /*1b50*/  SEL R8, R8, 0xffffffff, P1 ;  /* 0xffffffff08087807 */ /* 0x000fe20000800000 */
[----:B------:R-:W-:Y:S06]  /*1b60*/  RET.REL.NODEC R12 `(_ZN17fastertransformer16paddingEmbeddingIfEEvPT_S2_PKS1_S4_lll) ;  /* 0xffffffe40c247950 */ /* 0x000fec0003c3ffff */
        .weak           $__internal_2_$__cuda_sm20_div_u64
        .type           $__internal_2_$__cuda_sm20_div_u64,@function
        .size           $__internal_2_$__cuda_sm20_div_u64,(.L_x_462 - $__internal_2_$__cuda_sm20_div_u64)
$__internal_2_$__cuda_sm20_div_u64:
[----:B------:R-:W-:Y:S02]  /*1b70*/  IMAD.MOV.U32 R12, RZ, RZ, R4 ;  /* 0x000000ffff0c7224 */ /* 0x000fe400078e0004 */
[----:B------:R-:W-:-:S04]  /*1b80*/  IMAD.MOV.U32 R13, RZ, RZ, RZ ;  /* 0x000000ffff0d7224 */ /* 0x000fc800078e00ff */
[----:B------:R-:W0:Y:S08]  /*1b90*/  I2F.U64.RP R8, R12 ;  /* 0x0000000c00087312 */ /* 0x000e300000309000 */
[----:B0-----:R-:W0:Y:S02]  /*1ba0*/  MUFU.RCP R8, R8 ;  /* 0x0000000800087308 */ /* 0x001e240000001000 */
[----:B0-----:R-:W-:-:S06]  /*1bb0*/  VIADD R6, R8, 0x1ffffffe ;  /* 0x1ffffffe08067836 */ /* 0x001fcc0000000000 */
[----:B------:R-:W0:Y:S02]  /*1bc0*/  F2I.U64.TRUNC R6, R6 ;  /* 0x0000000600067311 */ /* 0x000e24000020d800 */
[----:B0-----:R-:W-:-:S04]  /*1bd0*/  IMAD.WIDE.U32 R10, R6, R4, RZ ;  /* 0x00000004060a7225 */ /* 0x001fc800078e00ff */
[----:B------:R-:W-:Y:S01]  /*1be0*/  IMAD R11, R7, R4, R11 ;  /* 0x00000004070b7224 */ /* 0x000fe200078e020b */
[----:B------:R-:W-:-:S04]  /*1bf0*/  IADD3 R15, P0, RZ, -R10, RZ ;  /* 0x8000000aff0f7210 */ /* 0x000fc80007f1e0ff */
[----:B------:R-:W-:Y:S01]  /*1c00*/  IADD3.X R17, RZ, ~R11, RZ, P0, !PT ;  /* 0x8000000bff117210 */ /* 0x000fe200007fe4ff */
[----:B------:R-:W-:-:S04]  /*1c10*/  IMAD.HI.U32 R10, R6, R15, RZ ;  /* 0x0000000f060a7227 */ /* 0x000fc800078e00ff */
        /* <DEDUP_REMOVED lines=8> */
[----:B------:R-:W-:-:S03]  /*1ca0*/  IMAD.WIDE.U32 R6, R11, R4, RZ ;  /* 0x000000040b067225 */ /* 0x000fc600078e00ff */
[----:B------:R-:W-:Y:S01]  /*1cb0*/  IADD3 R15, P0, RZ, -R6, RZ ;  /* 0x80000006ff0f7210 */ /* 0x000fe20007f1e0ff */
[----:B------:R-:W-:Y:S01]  /*1cc0*/  IMAD R6, R13, R4, R7 ;  /* 0x000000040d067224 */ /* 0x000fe200078e0207 */
[----:B------:R-:W-:-:S03]  /*1cd0*/  HFMA2.MMA R7, -RZ, RZ, 0, 0 ;  /* 0x00000000ff077435 */ /* 0x000fc600000001ff */
[----:B------:R-:W-:-:S04]  /*1ce0*/  IMAD.HI.U32 R10, R11, R15, RZ ;  /* 0x0000000f0b0a7227 */ /* 0x000fc800078e00ff */
[----:B------:R-:W-:-:S04]  /*1cf0*/  IMAD.X R6, RZ, RZ, ~R6, P0 ;  /* 0x000000ffff067224 */ /* 0x000fc800000e0e06 */
[----:B------:R-:W-:-:S04]  /*1d00*/  IMAD.WIDE.U32 R10, P0, R11, R6, R10 ;  /* 0x000000060b0a7225 */ /* 0x000fc8000780000a */
[C---:B------:R-:W-:Y:S02]  /*1d10*/  IMAD R8, R13.reuse, R6, RZ ;  /* 0x000000060d087224 */ /* 0x040fe400078e02ff */
[----:B------:R-:W-:-:S04]  /*1d20*/  IMAD.HI.U32 R11, P1, R13, R15, R10 ;  /* 0x0000000f0d0b7227 */ /* 0x000fc8000782000a */
[----:B------:R-:W-:Y:S01]  /*1d30*/  IMAD.HI.U32 R6, R13, R6, RZ ;  /* 0x000000060d067227 */ /* 0x000fe200078e00ff */
[----:B------:R-:W-:-:S03]  /*1d40*/  IADD3 R11, P2, R8, R11, RZ ;  /* 0x0000000b080b7210 */ /* 0x000fc60007f5e0ff */
[----:B------:R-:W-:Y:S02]  /*1d50*/  IMAD.X R13, R6, 0x1, R13, P0 ;  /* 0x00000001060d7824 */ /* 0x000fe400000e060d */
[----:B------:R-:W-:-:S03]  /*1d60*/  IMAD.HI.U32 R6, R11, R5, RZ ;  /* 0x000000050b067227 */ /* 0x000fc600078e00ff */
[----:B------:R-:W-:Y:S01]  /*1d70*/  IADD3.X R13, RZ, RZ, R13, P2, P1 ;  /* 0x000000ffff0d7210 */ /* 0x000fe200017e240d */
[----:B------:R-:W-:-:S04]  /*1d80*/  IMAD.WIDE.U32 R6, R11, R2, R6 ;  /* 0x000000020b067225 */ /* 0x000fc800078e0006 */
[C---:B------:R-:W-:Y:S02]  /*1d90*/  IMAD R11, R13.reuse, R2, RZ ;  /* 0x000000020d0b7224 */ /* 0x040fe400078e02ff */
[----:B------:R-:W-:-:S04]  /*1da0*/  IMAD.HI.U32 R6, P0, R13, R5, R6 ;  /* 0x000000050d067227 */ /* 0x000fc80007800006 */
[----:B------:R-:W-:Y:S01]  /*1db0*/  IMAD.HI.U32 R13, R13, R2, RZ ;  /* 0x000000020d0d7227 */ /* 0x000fe200078e00ff */
[----:B------:R-:W-:-:S03]  /*1dc0*/  IADD3 R11, P1, R11, R6, RZ ;  /* 0x000000060b0b7210 */ /* 0x000fc60007f3e0ff */
[----:B------:R-:W-:-:S04]  /*1dd0*/  IMAD.X R6, RZ, RZ, R13, P0 ;  /* 0x000000ffff067224 */ /* 0x000fc800000e060d */
[----:B------:R-:W-:Y:S02]  /*1de0*/  IMAD.X R13, RZ, RZ, R6, P1 ;  /* 0x000000ffff0d7224 */ /* 0x000fe400008e0606 */
[----:B------:R-:W-:-:S04]  /*1df0*/  IMAD.WIDE.U32 R6, R11, R4, RZ ;  /* 0x000000040b067225 */ /* 0x000fc800078e00ff */
[----:B------:R-:W-:Y:S01]  /*1e00*/  IMAD R7, R13, R4, R7 ;  /* 0x000000040d077224 */ /* 0x000fe200078e0207 */
[----:B------:R-:W-:-:S04]  /*1e10*/  IADD3 R15, P0, -R6, R5, RZ ;  /* 0x00000005060f7210 */ /* 0x000fc80007f1e1ff */
[-C--:B------:R-:W-:Y:S01]  /*1e20*/  IADD3 R5, P1, -R4, R15.reuse, RZ ;  /* 0x0000000f04057210 */ /* 0x080fe20007f3e1ff */
[----:B------:R-:W-:Y:S01]  /*1e30*/  IMAD.X R8, R2, 0x1, ~R7, P0 ;  /* 0x0000000102087824 */ /* 0x000fe200000e0e07 */
[----:B------:R-:W-:Y:S02]  /*1e40*/  ISETP.GE.U32.AND P0, PT, R15, R4, PT ;  /* 0x000000040f00720c */ /* 0x000fe40003f06070 */
[----:B------:R-:W-:Y:S02]  /*1e50*/  IADD3 R2, P2, R11, 0x1, RZ ;  /* 0x000000010b027810 */ /* 0x000fe40007f5e0ff */
[C---:B------:R-:W-:Y:S02]  /*1e60*/  ISETP.GE.U32.AND.EX P0, PT, R8.reuse, RZ, PT, P0 ;  /* 0x000000ff0800720c */ /* 0x040fe40003f06100 */
[----:B------:R-:W-:Y:S01]  /*1e70*/  IADD3.X R7, R8, -0x1, RZ, P1, !PT ;  /* 0xffffffff08077810 */ /* 0x000fe20000ffe4ff */
[----:B------:R-:W-:Y:S01]  /*1e80*/  IMAD.X R6, RZ, RZ, R13, P2 ;  /* 0x000000ffff067224 */ /* 0x000fe200010e060d */
[----:B------:R-:W-:-:S02]  /*1e90*/  SEL R5, R5, R15, P0 ;  /* 0x0000000f05057207 */ /* 0x000fc40000000000 */
[----:B------:R-:W-:Y:S02]  /*1ea0*/  SEL R11, R2, R11, P0 ;  /* 0x0000000b020b7207 */ /* 0x000fe40000000000 */
[----:B------:R-:W-:Y:S02]  /*1eb0*/  SEL R7, R7, R8, P0 ;  /* 0x0000000807077207 */ /* 0x000fe40000000000 */
[----:B------:R-:W-:Y:S01]  /*1ec0*/  SEL R2, R6, R13, P0 ;  /* 0x0000000d06027207 */ /* 0x000fe20000000000 */
[----:B------:R-:W-:Y:S01]  /*1ed0*/  IMAD.MOV.U32 R6, RZ, RZ, R0 ;  /* 0x000000ffff067224 */ /* 0x000fe200078e0000 */
[----:B------:R-:W-:Y:S02]  /*1ee0*/  ISETP.GE.U32.AND P0, PT, R5, R4, PT ;  /* 0x000000040500720c */ /* 0x000fe40003f06070 */
[----:B------:R-:W-:Y:S02]  /*1ef0*/  IADD3 R24, P2, R11, 0x1, RZ ;  /* 0x000000010b187810 */ /* 0x000fe40007f5e0ff */
[----:B------:R-:W-:-:S02]  /*1f00*/  ISETP.NE.U32.AND P1, PT, R4, RZ, PT ;  /* 0x000000ff0400720c */ /* 0x000fc40003f25070 */
[----:B------:R-:W-:Y:S01]  /*1f10*/  ISETP.GE.U32.AND.EX P0, PT, R7, RZ, PT, P0 ;  /* 0x000000ff0700720c */ /* 0x000fe20003f06100 */
[----:B------:R-:W-:Y:S01]  /*1f20*/  IMAD.MOV.U32 R7, RZ, RZ, 0x0 ;  /* 0x00000000ff077424 */ /* 0x000fe200078e00ff */
[-C--:B------:R-:W-:Y:S02]  /*1f30*/  IADD3.X R25, RZ, R2.reuse, RZ, P2, !PT ;  /* 0x00000002ff197210 */ /* 0x080fe400017fe4ff */
[----:B------:R-:W-:Y:S02]  /*1f40*/  ISETP.NE.AND.EX P1, PT, RZ, RZ, PT, P1 ;  /* 0x000000ffff00720c */ /* 0x000fe40003f25310 */
[----:B------:R-:W-:Y:S02]  /*1f50*/  SEL R24, R24, R11, P0 ;  /* 0x0000000b18187207 */ /* 0x000fe40000000000 */
[----:B------:R-:W-:Y:S02]  /*1f60*/  SEL R25, R25, R2, P0 ;  /* 0x0000000219197207 */ /* 0x000fe40000000000 */
[----:B------:R-:W-:-:S02]  /*1f70*/  SEL R24, R24, 0xffffffff, P1 ;  /* 0xffffffff18187807 */ /* 0x000fc40000800000 */
[----:B------:R-:W-:Y:S01]  /*1f80*/  SEL R25, R25, 0xffffffff, P1 ;  /* 0xffffffff19197807 */ /* 0x000fe20000800000 */
[----:B------:R-:W-:Y:S06]  /*1f90*/  RET.REL.NODEC R6 `(_ZN17fastertransformer16paddingEmbeddingIfEEvPT_S2_PKS1_S4_lll) ;  /* 0xffffffe006187950 */ /* 0x000fec0003c3ffff */
.L_x_43:
        /* <DEDUP_REMOVED lines=14> */
.L_x_462:


//--------------------- .text._ZN17fastertransformer15embeddingLookupI6__halfLi0EEEvPT_PKS2_PKiNS_18pPromptTuningParamIS2_EEiliiiiS2_ --------------------------
	.section	.text._ZN17fastertransformer15embeddingLookupI6__halfLi0EEEvPT_PKS2_PKiNS_18pPromptTuningParamIS2_EEiliiiiS2_,"ax",@progbits
	.align	128
        .global         _ZN17fastertransformer15embeddingLookupI6__halfLi0EEEvPT_PKS2_PKiNS_18pPromptTuningParamIS2_EEiliiiiS2_
        .type           _ZN17fastertransformer15embeddingLookupI6__halfLi0EEEvPT_PKS2_PKiNS_18pPromptTuningParamIS2_EEiliiiiS2_,@function
        .size           _ZN17fastertransformer15embeddingLookupI6__halfLi0EEEvPT_PKS2_PKiNS_18pPromptTuningParamIS2_EEiliiiiS2_,(.L_x_463 - _ZN17fastertransformer15embeddingLookupI6__halfLi0EEEvPT_PKS2_PKiNS_18pPromptTuningParamIS2_EEiliiiiS2_)
        .other          _ZN17fastertransformer15embeddingLookupI6__halfLi0EEEvPT_PKS2_PKiNS_18pPromptTuningParamIS2_EEiliiiiS2_,@"STO_CUDA_ENTRY STV_DEFAULT"
_ZN17fastertransformer15embeddingLookupI6__halfLi0EEEvPT_PKS2_PKiNS_18pPromptTuningParamIS2_EEiliiiiS2_:
.text._ZN17fastertransformer15embeddingLookupI6__halfLi0EEEvPT_PKS2_PKiNS_18pPromptTuningParamIS2_EEiliiiiS2_:
[----:B------:R-:W-:Y:S01]  /*0000*/  LDC R1, c[0x0][0x28] ;  /* 0x00000a00ff017b82 */ /* 0x000fe20000000800 */
[----:B------:R-:W0:Y:S01]  /*0010*/  S2R R5, SR_CTAID.X ;  /* 0x0000000000057919 */ /* 0x000e220000002500 */
[----:B------:R-:W-:Y:S01]  /*0020*/  ULDC UR9, c[0x0][0x248] ;  /* 0x0000920000097ab9 */ /* 0x000fe20000000800 */
[----:B------:R-:W-:Y:S01]  /*0030*/  ULDC.64 UR10, c[0x0][0x250] ;  /* 0x00009400000a7ab9 */ /* 0x000fe20000000a00 */
[----:B------:R-:W-:Y:S01]  /*0040*/  USHF.R.S32.HI UR4, URZ, 0x1f, UR9 ;  /* 0x0000001f3f047899 */ /* 0x000fe20008011409 */
[----:B------:R-:W0:Y:S01]  /*0050*/  S2R R0, SR_TID.X ;  /* 0x0000000000007919 */ /* 0x000e220000002100 */
[----:B------:R-:W-:Y:S02]  /*0060*/  ULDC UR8, c[0x0][0x0] ;  /* 0x0000000000087ab9 */ /* 0x000fe40000000800 */
[----:B------:R-:W-:Y:S02]  /*0070*/  UIMAD UR6, UR4, UR10, URZ ;  /* 0x0000000a040672a4 */ /* 0x000fe4000f8e023f */
[----:B------:R-:W-:-:S02]  /*0080*/  UIMAD.WIDE.U32 UR4, UR9, UR10, URZ ;  /* 0x0000000a090472a5 */ /* 0x000fc4000f8e003f */
[----:B------:R-:W-:-:S04]  /*0090*/  UIMAD UR6, UR9, UR11, UR6 ;  /* 0x0000000b090672a4 */ /* 0x000fc8000f8e0206 */
[----:B------:R-:W-:Y:S01]  /*00a0*/  UIADD3 UR10, UR5, UR6, URZ ;  /* 0x00000006050a7290 */ /* 0x000fe2000fffe03f */
[----:B0-----:R-:W-:-:S05]  /*00b0*/  IMAD R5, R5, UR8, R0 ;  /* 0x0000000805057c24 */ /* 0x001fca000f8e0200 */
[----:B------:R-:W-:Y:S01]  /*00c0*/  IMAD.U32 R0, RZ, RZ, UR10 ;  /* 0x0000000aff007e24 */ /* 0x000fe2000f8e00ff */
[----:B------:R-:W-:-:S04]  /*00d0*/  ISETP.LT.U32.AND P0, PT, R5, UR4, PT ;  /* 0x0000000405007c0c */ /* 0x000fc8000bf01070 */
[----:B------:R-:W-:-:S13]  /*00e0*/  ISETP.GT.AND.EX P0, PT, R0, RZ, PT, P0 ;  /* 0x000000ff0000720c */ /* 0x000fda0003f04300 */
[----:B------:R-:W-:Y:S05]  /*00f0*/  @!P0 EXIT ;  /* 0x000000000000894d */ /* 0x000fea0003800000 */
[----:B------:R-:W-:Y:S01]  /*0100*/  ULDC.64 UR14, c[0x0][0x220] ;  /* 0x00008800000e7ab9 */ /* 0x000fe20000000a00 */
[----:B------:R-:W0:Y:S01]  /*0110*/  LDC.64 R2, c[0x0][0x220] ;  /* 0x00008800ff027b82 */ /* 0x000e220000000a00 */
[----:B------:R-:W-:Y:S01]  /*0120*/  ISETP.NE.U32.AND P0, PT, RZ, UR14, PT ;  /* 0x0000000eff007c0c */ /* 0x000fe2000bf05070 */
[----:B------:R-:W-:Y:S01]  /*0130*/  ULDC.64 UR12, c[0x0][0x258] ;  /* 0x00009600000c7ab9 */ /* 0x000fe20000000a00 */
[----:B------:R-:W-:Y:S01]  /*0140*/  ULDC UR11, c[0x0][0x260] ;  /* 0x00009800000b7ab9 */ /* 0x000fe20000000800 */
[----:B------:R-:W-:Y:S01]  /*0150*/  UIMAD UR6, UR13, UR12, URZ ;  /* 0x0000000c0d0672a4 */ /* 0x000fe2000f8e023f */
[----:B------:R-:W-:Y:S01]  /*0160*/  ISETP.NE.AND.EX P0, PT, RZ, UR15, PT, P0 ;  /* 0x0000000fff007c0c */ /* 0x000fe2000bf05300 */
[----:B------:R-:W-:Y:S01]  /*0170*/  ULDC UR7, c[0x0][0xc] ;  /* 0x0000030000077ab9 */ /* 0x000fe20000000800 */
[----:B------:R-:W-:Y:S01]  /*0180*/  ULDC.64 UR12, c[0x0][0x208] ;  /* 0x00008200000c7ab9 */ /* 0x000fe20000000a00 */
[----:B------:R-:W-:Y:S01]  /*0190*/  UIMAD UR9, UR9, UR11, UR6 ;  /* 0x0000000b090972a4 */ /* 0x000fe2000f8e0206 */
[----:B------:R-:W-:Y:S01]  /*01a0*/  IMAD.MOV.U32 R0, RZ, RZ, RZ ;  /* 0x000000ffff007224 */ /* 0x000fe200078e00ff */
[----:B------:R-:W-:Y:S01]  /*01b0*/  ULDC UR19, c[0x0][0x254] ;  /* 0x0000950000137ab9 */ /* 0x000fe20000000800 */
[----:B------:R-:W-:Y:S01]  /*01c0*/  ULDC UR22, c[0x0][0x254] ;  /* 0x0000950000167ab9 */ /* 0x000fe20000000800 */
[----:B------:R-:W-:Y:S01]  /*01d0*/  ULDC UR23, c[0x0][0x250] ;  /* 0x0000940000177ab9 */ /* 0x000fe20000000800 */
[----:B------:R-:W-:Y:S01]  /*01e0*/  ULDC UR28, c[0x0][0x250] ;  /* 0x00009400001c7ab9 */ /* 0x000fe20000000800 */
[----:B------:R-:W-:Y:S01]  /*01f0*/  ULDC.U16 UR18, c[0x0][0x268] ;  /* 0x00009a0000127ab9 */ /* 0x000fe20000000400 */
[----:B------:R-:W-:Y:S01]  /*0200*/  UIMAD UR8, UR8, UR7, URZ ;  /* 0x00000007080872a4 */ /* 0x000fe2000f8e023f */
[----:B------:R-:W-:Y:S01]  /*0210*/  ULDC.U16 UR11, c[0x0][0x268] ;  /* 0x00009a00000b7ab9 */ /* 0x000fe20000000400 */
[----:B------:R-:W-:Y:S01]  /*0220*/  ULDC.64 UR14, c[0x0][0x250] ;  /* 0x00009400000e7ab9 */ /* 0x000fe20000000a00 */
[----:B------:R-:W-:Y:S01]  /*0230*/  ULDC.64 UR16, c[0x0][0x218] ;  /* 0x0000860000107ab9 */ /* 0x000fe20000000a00 */
[----:B------:R-:W-:Y:S01]  /*0240*/  ULDC.64 UR24, c[0x0][0x218] ;  /* 0x0000860000187ab9 */ /* 0x000fe20000000a00 */
[----:B------:R-:W-:Y:S01]  /*0250*/  ULDC.64 UR20, c[0x0][0x210] ;  /* 0x0000840000147ab9 */ /* 0x000fe20000000a00 */
[----:B------:R-:W-:Y:S01]  /*0260*/  ULDC.64 UR26, c[0x0][0x210] ;  /* 0x00008400001a7ab9 */ /* 0x000fe20000000a00 */
[----:B------:R-:W-:Y:S05]  /*0270*/  @!P0 BRA `(.L_x_44) ;  /* 0x0000000000e48947 */ /* 0x000fea0003800000 */
[----:B------:R-:W-:Y:S01]  /*0280*/  BSSY B0, `(.L_x_45) ;  /* 0x0000037000007945 */ /* 0x000fe20003800000 */
.L_x_49:
[----:B-1----:R-:W-:Y:S01]  /*0290*/  LOP3.LUT R4, R0, UR19, RZ, 0xfc, !PT ;  /* 0x0000001300047c12 */ /* 0x002fe2000f8efcff */
[----:B------:R-:W-:Y:S03]  /*02a0*/  BSSY B1, `(.L_x_46) ;  /* 0x000001f000017945 */ /* 0x000fe60003800000 */
[----:B------:R-:W-:-:S13]  /*02b0*/  ISETP.NE.U32.AND P0, PT, R4, RZ, PT ;  /* 0x000000ff0400720c */ /* 0x000fda0003f05070 */
[----:B------:R-:W-:Y:S05]  /*02c0*/  @!P0 BRA `(.L_x_47) ;  /* 0x00000000001c8947 */ /* 0x000fea0003800000 */
[----:B------:R-:W-:-:S07]  /*02d0*/  MOV R4, 0x2f0 ;  /* 0x000002f000047802 */ /* 0x000fce0000000f00 */
[----:B0-----:R-:W-:Y:S05]  /*02e0*/  CALL.REL.NOINC `($__internal_3_$__cuda_sm20_div_s64) ;  /* 0x0000000400a47944 */ /* 0x001fea0003c00000 */
[----:B------:R-:W-:Y:S01]  /*02f0*/  MOV R10, UR23 ;  /* 0x00000017000a7c02 */ /* 0x000fe20008000f00 */
[--C-:B------:R-:W-:Y:S02]  /*0300*/  IMAD.MOV R6, RZ, RZ, -R8.reuse ;  /* 0x000000ffff067224 */ /* 0x100fe400078e0a08 */
[----:B------:R-:W-:Y:S02]  /*0310*/  IMAD.MOV.U32 R4, RZ, RZ, R8 ;  /* 0x000000ffff047224 */ /* 0x000fe400078e0008 */
[----:B------:R-:W-:Y:S01]  /*0320*/  IMAD R8, R6, R10, R5 ;  /* 0x0000000a06087224 */ /* 0x000fe200078e0205 */
[----:B------:R-:W-:Y:S06]  /*0330*/  BRA `(.L_x_48) ;  /* 0x0000000000547947 */ /* 0x000fec0003800000 */
.L_x_47:
[----:B------:R-:W-:-:S04]  /*0340*/  IMAD.U32 R10, RZ, RZ, UR23 ;  /* 0x00000017ff0a7e24 */ /* 0x000fc8000f8e00ff */
[----:B------:R-:W1:Y:S01]  /*0350*/  I2F.U32.RP R4, R10 ;  /* 0x0000000a00047306 */ /* 0x000e620000209000 */
[----:B------:R-:W-:-:S07]  /*0360*/  ISETP.NE.U32.AND P2, PT, R10, RZ, PT ;  /* 0x000000ff0a00720c */ /* 0x000fce0003f45070 */
[----:B-1----:R-:W1:Y:S02]  /*0370*/  MUFU.RCP R4, R4 ;  /* 0x0000000400047308 */ /* 0x002e640000001000 */
[----:B-1----:R-:W-:-:S06]  /*0380*/  IADD3 R6, R4, 0xffffffe, RZ ;  /* 0x0ffffffe04067810 */ /* 0x002fcc0007ffe0ff */
[----:B------:R1:W2:Y:S02]  /*0390*/  F2I.FTZ.U32.TRUNC.NTZ R7, R6 ;  /* 0x0000000600077305 */ /* 0x0002a4000021f000 */
[----:B-1----:R-:W-:Y:S02]  /*03a0*/  IMAD.MOV.U32 R6, RZ, RZ, RZ ;  /* 0x000000ffff067224 */ /* 0x002fe400078e00ff */
[----:B--2---:R-:W-:-:S04]  /*03b0*/  IMAD R8, R7, R10, RZ ;  /* 0x0000000a07087224 */ /* 0x004fc800078e02ff */
        /* <DEDUP_REMOVED lines=13> */
.L_x_48:
[----:B------:R-:W-:Y:S05]  /*0490*/  BSYNC B1 ;  /* 0x0000000000017941 */ /* 0x000fea0003800000 */
.L_x_46:
[----:B------:R-:W-:-:S04]  /*04a0*/  VIADD R7, R4, UR9 ;  /* 0x0000000904077c36 */ /* 0x000fc80008000000 */
[----:B0-----:R-:W-:-:S06]  /*04b0*/  IMAD.WIDE R6, R7, 0x4, R2 ;  /* 0x0000000407067825 */ /* 0x001fcc00078e0202 */
[----:B------:R-:W2:Y:S01]  /*04c0*/  LDG.E R7, desc[UR12][R6.64] ;  /* 0x0000000c06077981 */ /* 0x000ea2000c1e1900 */
[--C-:B------:R-:W-:Y:S02]  /*04d0*/  SHF.R.S32.HI R9, RZ, 0x1f, R8.reuse ;  /* 0x0000001fff097819 */ /* 0x100fe40000011408 */
[----:B--2---:R-:W-:Y:S01]  /*04e0*/  SHF.R.S32.HI R4, RZ, 0x1f, R7 ;  /* 0x0000001fff047819 */ /* 0x004fe20000011407 */
[----:B------:R-:W-:-:S04]  /*04f0*/  IMAD.WIDE.U32 R8, R7, R10, R8 ;  /* 0x0000000a07087225 */ /* 0x000fc800078e0008 */
[----:B------:R-:W-:Y:S01]  /*0500*/  IMAD R4, R4, R10, RZ ;  /* 0x0000000a04047224 */ /* 0x000fe200078e02ff */
[----:B------:R-:W-:-:S03]  /*0510*/  LEA R10, P0, R8, UR16, 0x1 ;  /* 0x00000010080a7c11 */ /* 0x000fc6000f8008ff */
[----:B------:R-:W-:-:S05]  /*0520*/  IMAD R11, R7, UR19, R4 ;  /* 0x00000013070b7c24 */ /* 0x000fca000f8e0204 */
[----:B------:R-:W-:-:S04]  /*0530*/  IADD3 R9, R9, R11, RZ ;  /* 0x0000000b09097210 */ /* 0x000fc80007ffe0ff */
[----:B------:R-:W-:-:S05]  /*0540*/  LEA.HI.X R11, R8, UR17, R9, 0x1, P0 ;  /* 0x00000011080b7c11 */ /* 0x000fca00080f0c09 */
[----:B------:R-:W2:Y:S01]  /*0550*/  LDG.E.U16 R10, desc[UR12][R10.64] ;  /* 0x0000000c0a0a7981 */ /* 0x000ea2000c1e1500 */
[----:B------:R-:W-:-:S04]  /*0560*/  LEA R6, P0, R5, UR20, 0x1 ;  /* 0x0000001405067c11 */ /* 0x000fc8000f8008ff */
[C---:B------:R-:W-:Y:S02]  /*0570*/  LEA.HI.X R7, R5.reuse, UR21, R0, 0x1, P0 ;  /* 0x0000001505077c11 */ /* 0x040fe400080f0c00 */
[----:B------:R-:W-:-:S05]  /*0580*/  IADD3 R5, P0, R5, UR8, RZ ;  /* 0x0000000805057c10 */ /* 0x000fca000ff1e0ff */
[----:B------:R-:W-:Y:S01]  /*0590*/  IMAD.X R0, RZ, RZ, R0, P0 ;  /* 0x000000ffff007224 */ /* 0x000fe200000e0600 */
[----:B------:R-:W-:-:S04]  /*05a0*/  ISETP.GE.U32.AND P0, PT, R5, UR4, PT ;  /* 0x0000000405007c0c */ /* 0x000fc8000bf06070 */
[----:B------:R-:W-:Y:S01]  /*05b0*/  ISETP.GE.AND.EX P0, PT, R0, UR10, PT, P0 ;  /* 0x0000000a00007c0c */ /* 0x000fe2000bf06300 */
[----:B--2---:R-:W-:-:S05]  /*05c0*/  HMUL2 R4, R10.H0_H0, UR18.H0_H0 ;  /* 0x200000120a047c32 */ /* 0x004fca0008000800 */
[----:B------:R1:W-:Y:S07]  /*05d0*/  STG.E.U16 desc[UR12][R6.64], R4 ;  /* 0x0000000406007986 */ /* 0x0003ee000c10150c */
[----:B------:R-:W-:Y:S05]  /*05e0*/  @!P0 BRA `(.L_x_49) ;  /* 0xfffffffc00288947 */ /* 0x000fea000383ffff */
[----:B------:R-:W-:Y:S05]  /*05f0*/  BSYNC B0 ;  /* 0x0000000000007941 */ /* 0x000fea0003800000 */
.L_x_45:
[----:B------:R-:W-:Y:S05]  /*0600*/  EXIT ;  /* 0x000000000000794d */ /* 0x000fea0003800000 */
.L_x_44:
[----:B------:R-:W-:Y:S01]  /*0610*/  BSSY B0, `(.L_x_50) ;  /* 0x0000035000007945 */ /* 0x000fe20003800000 */
.L_x_54:
[----:B01----:R-:W-:Y:S01]  /*0620*/  LOP3.LUT R2, R0, UR22, RZ, 0xfc, !PT ;  /* 0x0000001600027c12 */ /* 0x003fe2000f8efcff */
[----:B------:R-:W-:Y:S03]  /*0630*/  BSSY B1, `(.L_x_51) ;  /* 0x000001f000017945 */ /* 0x000fe60003800000 */
[----:B------:R-:W-:-:S13]  /*0640*/  ISETP.NE.U32.AND P0, PT, R2, RZ, PT ;  /* 0x000000ff0200720c */ /* 0x000fda0003f05070 */
[----:B------:R-:W-:Y:S05]  /*0650*/  @!P0 BRA `(.L_x_52) ;  /* 0x00000000001c8947 */ /* 0x000fea0003800000 */
[----:B------:R-:W-:-:S07]  /*0660*/  MOV R4, 0x680 ;  /* 0x0000068000047802 */ /* 0x000fce0000000f00 */
[----:B------:R-:W-:Y:S05]  /*0670*/  CALL.REL.NOINC `($__internal_3_$__cuda_sm20_div_s64) ;  /* 0x0000000000c07944 */ /* 0x000fea0003c00000 */
[----:B------:R-:W-:Y:S01]  /*0680*/  MOV R11, UR28 ;  /* 0x0000001c000b7c02 */ /* 0x000fe20008000f00 */
[--C-:B------:R-:W-:Y:S02]  /*0690*/  IMAD.MOV R2, RZ, RZ, -R8.reuse ;  /* 0x000000ffff027224 */ /* 0x100fe400078e0a08 */
[----:B------:R-:W-:Y:S02]  /*06a0*/  IMAD.MOV.U32 R7, RZ, RZ, R8 ;  /* 0x000000ffff077224 */ /* 0x000fe400078e0008 */
[----:B------:R-:W-:Y:S01]  /*06b0*/  IMAD R9, R2, R11, R5 ;  /* 0x0000000b02097224 */ /* 0x000fe200078e0205 */
[----:B------:R-:W-:Y:S06]  /*06c0*/  BRA `(.L_x_53) ;  /* 0x0000000000547947 */ /* 0x000fec0003800000 */
.L_x_52:
[----:B------:R-:W-:-:S04]  /*06d0*/  IMAD.U32 R11, RZ, RZ, UR28 ;  /* 0x0000001cff0b7e24 */ /* 0x000fc8000f8e00ff */
[----:B------:R-:W0:Y:S01]  /*06e0*/  I2F.U32.RP R4, R11 ;  /* 0x0000000b00047306 */ /* 0x000e220000209000 */
[----:B------:R-:W-:-:S07]  /*06f0*/  ISETP.NE.U32.AND P2, PT, R11, RZ, PT ;  /* 0x000000ff0b00720c */ /* 0x000fce0003f45070 */
[----:B0-----:R-:W0:Y:S02]  /*0700*/  MUFU.RCP R4, R4 ;  /* 0x0000000400047308 */ /* 0x001e240000001000 */
[----:B0-----:R-:W-:-:S06]  /*0710*/  IADD3 R3, R4, 0xffffffe, RZ ;  /* 0x0ffffffe04037810 */ /* 0x001fcc0007ffe0ff */
[----:B------:R-:W0:Y:S02]  /*0720*/  F2I.FTZ.U32.TRUNC.NTZ R3, R3 ;  /* 0x0000000300037305 */ /* 0x000e24000021f000 */
[----:B0-----:R-:W-:-:S04]  /*0730*/  IMAD R2, R3, R11, RZ ;  /* 0x0000000b03027224 */ /* 0x001fc800078e02ff */
[----:B------:R-:W-:Y:S02]  /*0740*/  IMAD.MOV R7, RZ, RZ, -R2 ;  /* 0x000000ffff077224 */ /* 0x000fe400078e0a02 */
[----:B------:R-:W-:-:S04]  /*0750*/  IMAD.MOV.U32 R2, RZ, RZ, RZ ;  /* 0x000000ffff027224 */ /* 0x000fc800078e00ff */
        /* <DEDUP_REMOVED lines=12> */
.L_x_53:
[----:B------:R-:W-:Y:S05]  /*0820*/  BSYNC B1 ;  /* 0x0000000000017941 */ /* 0x000fea0003800000 */
.L_x_51:
[----:B------:R-:W-:Y:S02]  /*0830*/  SHF.R.S32.HI R2, RZ, 0x1f, R7 ;  /* 0x0000001fff027819 */ /* 0x000fe40000011407 */
[----:B------:R-:W-:-:S03]  /*0840*/  SHF.R.S32.HI R3, RZ, 0x1f, R9 ;  /* 0x0000001fff037819 */ /* 0x000fc60000011409 */
[----:B------:R-:W-:Y:S02]  /*0850*/  IMAD R4, R2, R11, RZ ;  /* 0x0000000b02047224 */ /* 0x000fe400078e02ff */
[----:B------:R-:W-:-:S04]  /*0860*/  IMAD.MOV.U32 R2, RZ, RZ, R9 ;  /* 0x000000ffff027224 */ /* 0x000fc800078e0009 */
[----:B------:R-:W-:-:S04]  /*0870*/  IMAD.WIDE.U32 R2, R7, R11, R2 ;  /* 0x0000000b07027225 */ /* 0x000fc800078e0002 */
[----:B------:R-:W-:Y:S01]  /*0880*/  IMAD R7, R7, UR22, R4 ;  /* 0x0000001607077c24 */ /* 0x000fe2000f8e0204 */
[----:B------:R-:W-:-:S04]  /*0890*/  LEA R6, P0, R2, UR24, 0x1 ;  /* 0x0000001802067c11 */ /* 0x000fc8000f8008ff */
        /* <DEDUP_REMOVED lines=13> */
.L_x_50:
[----:B------:R-:W-:Y:S05]  /*0970*/  EXIT ;  /* 0x000000000000794d */ /* 0x000fea0003800000 */
        .weak           $__internal_3_$__cuda_sm20_div_s64
        .type           $__internal_3_$__cuda_sm20_div_s64,@function
        .size           $__internal_3_$__cuda_sm20_div_s64,(.L_x_463 - $__internal_3_$__cuda_sm20_div_s64)
$__internal_3_$__cuda_sm20_div_s64:
[----:B------:R-:W-:Y:S01]  /*0980*/  UIADD3 UR6, UP1, URZ, -UR14, URZ ;  /* 0x8000000e3f067290 */ /* 0x000fe2000ff3e03f */
[----:B------:R-:W-:Y:S01]  /*0990*/  ISETP.GE.AND P3, PT, R0, RZ, PT ;  /* 0x000000ff0000720c */ /* 0x000fe20003f66270 */
        /* <DEDUP_REMOVED lines=12> */
[----:B------:R-:W-:-:S03]  /*0a60*/  IMAD.HI.U32 R8, R6, R11, RZ ;  /* 0x0000000b06087227 */ /* 0x000fc600078e00ff */
[----:B------:R-:W-:Y:S01]  /*0a70*/  IADD3.X R13, RZ, ~R9, RZ, P0, !PT ;  /* 0x80000009ff0d7210 */ /* 0x000fe200007fe4ff */
[----:B------:R-:W-:-:S04]  /*0a80*/  IMAD.MOV.U32 R9, RZ, RZ, R6 ;  /* 0x000000ffff097224 */ /* 0x000fc800078e0006 */
[----:B------:R-:W-:-:S04]  /*0a90*/  IMAD.WIDE.U32 R8, P0, R6, R13, R8 ;  /* 0x0000000d06087225 */ /* 0x000fc80007800008 */
[C---:B------:R-:W-:Y:S02]  /*0aa0*/  IMAD R15, R7.reuse, R13, RZ ;  /* 0x0000000d070f7224 */ /* 0x040fe400078e02ff */
[----:B------:R-:W-:-:S04]  /*0ab0*/  IMAD.HI.U32 R8, P1, R7, R11, R8 ;  /* 0x0000000b07087227 */ /* 0x000fc80007820008 */
[----:B------:R-:W-:Y:S01]  /*0ac0*/  IMAD.HI.U32 R13, R7, R13, RZ ;  /* 0x0000000d070d7227 */ /* 0x000fe200078e00ff */
[----:B------:R-:W-:-:S03]  /*0ad0*/  IADD3 R9, P2, R15, R8, RZ ;  /* 0x000000080f097210 */ /* 0x000fc60007f5e0ff */
[----:B------:R-:W-:Y:S02]  /*0ae0*/  IMAD.X R8, R13, 0x1, R7, P0 ;  /* 0x000000010d087824 */ /* 0x000fe400000e0607 */
[----:B------:R-:W-:-:S03]  /*0af0*/  IMAD.WIDE.U32 R6, R9, UR6, RZ ;  /* 0x0000000609067c25 */ /* 0x000fc6000f8e00ff */
[----:B------:R-:W-:Y:S01]  /*0b00*/  IADD3.X R11, RZ, RZ, R8, P2, P1 ;  /* 0x000000ffff0b7210 */ /* 0x000fe200017e2408 */
[----:B------:R-:W-:Y:S01]  /*0b10*/  IMAD R8, R9, UR7, R7 ;  /* 0x0000000709087c24 */ /* 0x000fe2000f8e0207 */
[----:B------:R-:W-:-:S03]  /*0b20*/  IADD3 R7, P0, RZ, -R6, RZ ;  /* 0x80000006ff077210 */ /* 0x000fc60007f1e0ff */
[----:B------:R-:W-:Y:S02]  /*0b30*/  IMAD R6, R11, UR6, R8 ;  /* 0x000000060b067c24 */ /* 0x000fe4000f8e0208 */
[----:B------:R-:W-:-:S03]  /*0b40*/  IMAD.HI.U32 R8, R9, R7, RZ ;  /* 0x0000000709087227 */ /* 0x000fc600078e00ff */
[----:B------:R-:W-:Y:S02]  /*0b50*/  IADD3.X R10, RZ, ~R6, RZ, P0, !PT ;  /* 0x80000006ff0a7210 */ /* 0x000fe400007fe4ff */
[----:B------:R-:W-:-:S03]  /*0b60*/  IADD3 R6, P4, RZ, -R5, RZ ;  /* 0x80000005ff067210 */ /* 0x000fc60007f9e0ff */
[----:B------:R-:W-:Y:S01]  /*0b70*/  IMAD.WIDE.U32 R8, P0, R9, R10, R8 ;  /* 0x0000000a09087225 */ /* 0x000fe20007800008 */
[----:B------:R-:W-:-:S03]  /*0b80*/  SEL R6, R6, R5, !P3 ;  /* 0x0000000506067207 */ /* 0x000fc60005800000 */
[----:B------:R-:W-:-:S04]  /*0b90*/  IMAD.HI.U32 R7, P1, R11, R7, R8 ;  /* 0x000000070b077227 */ /* 0x000fc80007820008 */
[CC--:B------:R-:W-:Y:S02]  /*0ba0*/  IMAD R8, R11.reuse, R10.reuse, RZ ;  /* 0x0000000a0b087224 */ /* 0x0c0fe400078e02ff */
[----:B------:R-:W-:Y:S02]  /*0bb0*/  IMAD.X R9, RZ, RZ, ~R0, P4 ;  /* 0x000000ffff097224 */ /* 0x000fe400020e0e00 */
[----:B------:R-:W-:Y:S01]  /*0bc0*/  IMAD.HI.U32 R10, R11, R10, RZ ;  /* 0x0000000a0b0a7227 */ /* 0x000fe200078e00ff */
[----:B------:R-:W-:Y:S02]  /*0bd0*/  IADD3 R7, P2, R8, R7, RZ ;  /* 0x0000000708077210 */ /* 0x000fe40007f5e0ff */
[----:B------:R-:W-:Y:S01]  /*0be0*/  SEL R12, R9, R0, !P3 ;  /* 0x00000000090c7207 */ /* 0x000fe20005800000 */
[----:B------:R-:W-:Y:S01]  /*0bf0*/  HFMA2.MMA R9, -RZ, RZ, 0, 0 ;  /* 0x00000000ff097435 */ /* 0x000fe200000001ff */
[----:B------:R-:W-:Y:S02]  /*0c00*/  IMAD.X R11, R10, 0x1, R11, P0 ;  /* 0x000000010a0b7824 */ /* 0x000fe400000e060b */
[----:B------:R-:W-:-:S03]  /*0c10*/  IMAD.HI.U32 R8, R7, R6, RZ ;  /* 0x0000000607087227 */ /* 0x000fc600078e00ff */
        /* <DEDUP_REMOVED lines=13> */
[----:B------:R-:W-:-:S05]  /*0cf0*/  IMAD R7, R7, UR6, R10 ;  /* 0x0000000607077c24 */ /* 0x000fca000f8e020a */
[----:B------:R-:W-:Y:S02]  /*0d00*/  IADD3.X R10, ~R7, R12, RZ, P1, !PT ;  /* 0x0000000c070a7210 */ /* 0x000fe40000ffe5ff */
[----:B------:R-:W-:Y:S02]  /*0d10*/  IADD3 R7, P1, R8, -UR6, RZ ;  /* 0x8000000608077c10 */ /* 0x000fe4000ff3e0ff */
[C---:B------:R-:W-:Y:S02]  /*0d20*/  ISETP.GE.U32.AND.EX P0, PT, R10.reuse, UR7, PT, P0 ;  /* 0x000000070a007c0c */ /* 0x040fe4000bf06100 */
[----:B------:R-:W-:Y:S02]  /*0d30*/  IADD3.X R9, R10, ~UR7, RZ, P1, !PT ;  /* 0x800000070a097c10 */ /* 0x000fe40008ffe4ff */
[----:B------:R-:W-:Y:S02]  /*0d40*/  SEL R7, R7, R8, P0 ;  /* 0x0000000807077207 */ /* 0x000fe40000000000 */
[----:B------:R-:W-:-:S02]  /*0d50*/  SEL R11, R6, R11, P0 ;  /* 0x0000000b060b7207 */ /* 0x000fc40000000000 */
[----:B------:R-:W-:Y:S02]  /*0d60*/  SEL R9, R9, R10, P0 ;  /* 0x0000000a09097207 */ /* 0x000fe40000000000 */
[----:B------:R-:W-:Y:S01]  /*0d70*/  ISETP.GE.U32.AND P0, PT, R7, UR6, PT ;  /* 0x0000000607007c0c */ /* 0x000fe2000bf06070 */
[----:B------:R-:W-:Y:S01]  /*0d80*/  VIADD R8, R11, 0x1 ;  /* 0x000000010b087836 */ /* 0x000fe20000000000 */
[----:B------:R-:W-:Y:S02]  /*0d90*/  LOP3.LUT R6, R0, UR15, RZ, 0x3c, !PT ;  /* 0x0000000f00067c12 */ /* 0x000fe4000f8e3cff */
[----:B------:R-:W-:Y:S02]  /*0da0*/  ISETP.GE.U32.AND.EX P0, PT, R9, UR7, PT, P0 ;  /* 0x0000000709007c0c */ /* 0x000fe4000bf06100 */
[----:B------:R-:W-:Y:S01]  /*0db0*/  ISETP.GE.AND P1, PT, R6, RZ, PT ;  /* 0x000000ff0600720c */ /* 0x000fe20003f26270 */
[----:B------:R-:W-:Y:S01]  /*0dc0*/  IMAD.MOV.U32 R6, RZ, RZ, R4 ;  /* 0x000000ffff067224 */ /* 0x000fe200078e0004 */
[----:B------:R-:W-:-:S02]  /*0dd0*/  SEL R8, R8, R11, P0 ;  /* 0x0000000b08087207 */ /* 0x000fc40000000000 */
[----:B------:R-:W-:Y:S02]  /*0de0*/  ISETP.NE.U32.AND P0, PT, RZ, UR14, PT ;  /* 0x0000000eff007c0c */ /* 0x000fe4000bf05070 */
[-C--:B------:R-:W-:Y:S02]  /*0df0*/  IADD3 R7, RZ, -R8.reuse, RZ ;  /* 0x80000008ff077210 */ /* 0x080fe40007ffe0ff */
[----:B------:R-:W-:Y:S02]  /*0e00*/  ISETP.NE.AND.EX P0, PT, RZ, UR15, PT, P0 ;  /* 0x0000000fff007c0c */ /* 0x000fe4000bf05300 */
[----:B------:R-:W-:Y:S02]  /*0e10*/  SEL R8, R7, R8, !P1 ;  /* 0x0000000807087207 */ /* 0x000fe40004800000 */
[----:B------:R-:W-:Y:S02]  /*0e20*/  MOV R7, 0x0 ;  /* 0x0000000000077802 */ /* 0x000fe40000000f00 */
[----:B------:R-:W-:-:S02]  /*0e30*/  SEL R8, R8, 0xffffffff, P0 ;  /* 0xffffffff08087807 */ /* 0x000fc40000000000 */
[----:B------:R-:W-:Y:S05]  /*0e40*/  RET.REL.NODEC R6 `(_ZN17fastertransformer15embeddingLookupI6__halfLi0EEEvPT_PKS2_PKiNS_18pPromptTuningParamIS2_EEiliiiiS2_) ;  /* 0xfffffff0066c7950 */ /* 0x000fea0003c3ffff */
.L_x_55:
        /* <DEDUP_REMOVED lines=11> */
.L_x_463:


//--------------------- .text._ZN17fastertransformer15embeddingLookupI6__halfLi1EEEvPT_PKS2_PKiNS_18pPromptTuningParamIS2_EEiliiiiS2_ --------------------------
	.section	.text._ZN17fastertransformer15embeddingLookupI6__halfLi1EEEvPT_PKS2_PKiNS_18pPromptTuningParamIS2_EEiliiiiS2_,"ax",@progbits
	.align	128
        .global         _ZN17fastertransformer15embeddingLookupI6__halfLi1EEEvPT_PKS2_PKiNS_18pPromptTuningParamIS2_EEiliiiiS2_
        .type           _ZN17fastertransformer15embeddingLookupI6__halfLi1EEEvPT_PKS2_PKiNS_18pPromptTuningParamIS2_EEiliiiiS2_,@function
        .size           _ZN17fastertransformer15embeddingLookupI6__halfLi1EEEvPT_PKS2_PKiNS_18pPromptTuningParamIS2_EEiliiiiS2_,(.L_x_464 - _ZN17fastertransformer15embeddingLookupI6__halfLi1EEEvPT_PKS2_PKiNS_18pPromptTuningParamIS2_EEiliiiiS2_)
        .other          _ZN17fastertransformer15embeddingLookupI6__halfLi1EEEvPT_PKS2_PKiNS_18pPromptTuningParamIS2_EEiliiiiS2_,@"STO_CUDA_ENTRY STV_DEFAULT"
_ZN17fastertransformer15embeddingLookupI6__halfLi1EEEvPT_PKS2_PKiNS_18pPromptTuningParamIS2_EEiliiiiS2_:
.text._ZN17fastertransformer15embeddingLookupI6__halfLi1EEEvPT_PKS2_PKiNS_18pPromptTuningParamIS2_EEiliiiiS2_:
        /* <DEDUP_REMOVED lines=10> */
[----:B------:R-:W-:-:S06]  /*00a0*/  UIADD3 UR10, UR5, UR6, URZ ;  /* 0x00000006050a7290 */ /* 0x000fcc000fffe03f */
[----:B------:R-:W-:Y:S02]  /*00b0*/  IMAD.U32 R2, RZ, RZ, UR10 ;  /* 0x0000000aff027e24 */ /* 0x000fe4000f8e00ff */
[----:B0-----:R-:W-:-:S05]  /*00c0*/  IMAD R0, R0, UR8, R3 ;  /* 0x0000000800007c24 */ /* 0x001fca000f8e0203 */
[----:B------:R-:W-:-:S04]  /*00d0*/  ISETP.LT.U32.AND P0, PT, R0, UR4, PT ;  /* 0x0000000400007c0c */ /* 0x000fc8000bf01070 */
[----:B------:R-:W-:-:S13]  /*00e0*/  ISETP.GT.AND.EX P0, PT, R2, RZ, PT, P0 ;  /* 0x000000ff0200720c */ /* 0x000fda0003f04300 */
[----:B------:R-:W-:Y:S05]  /*00f0*/  @!P0 EXIT ;  /* 0x000000000000894d */ /* 0x000fea0003800000 */
[----:B------:R-:W-:Y:S01]  /*0100*/  ULDC.64 UR6, c[0x0][0x220] ;  /* 0x0000880000067ab9 */ /* 0x000fe20000000a00 */
[----:B------:R-:W0:Y:S01]  /*0110*/  LDC R4, c[0x0][0x264] ;  /* 0x00009900ff047b82 */ /* 0x000e220000000800 */
[----:B------:R-:W-:Y:S01]  /*0120*/  ISETP.NE.U32.AND P0, PT, RZ, UR6, PT ;  /* 0x00000006ff007c0c */ /* 0x000fe2000bf05070 */
[----:B------:R-:W-:Y:S01]  /*0130*/  ULDC UR6, c[0x0][0xc] ;  /* 0x0000030000067ab9 */ /* 0x000fe20000000800 */
[----:B------:R-:W-:Y:S01]  /*0140*/  ULDC.64 UR12, c[0x0][0x208] ;  /* 0x00008200000c7ab9 */ /* 0x000fe20000000a00 */
[----:B------:R-:W-:Y:S01]  /*0150*/  ULDC UR11, c[0x0][0x254] ;  /* 0x00009500000b7ab9 */ /* 0x000fe20000000800 */
[----:B------:R-:W-:Y:S01]  /*0160*/  ISETP.NE.AND.EX P0, PT, RZ, UR7, PT, P0 ;  /* 0x00000007ff007c0c */ /* 0x000fe2000bf05300 */
[----:B------:R-:W-:Y:S01]  /*0170*/  UIMAD UR8, UR8, UR6, URZ ;  /* 0x00000006080872a4 */ /* 0x000fe2000f8e023f */
[----:B------:R-:W-:Y:S01]  /*0180*/  IMAD.MOV.U32 R7, RZ, RZ, RZ ;  /* 0x000000ffff077224 */ /* 0x000fe200078e00ff */
[----:B------:R-:W1:Y:S01]  /*0190*/  LDC.64 R2, c[0x0][0x228] ;  /* 0x00008a00ff027b82 */ /* 0x000e620000000a00 */
[----:B------:R-:W-:Y:S01]  /*01a0*/  ULDC UR22, c[0x0][0x250] ;  /* 0x0000940000167ab9 */ /* 0x000fe20000000800 */
[----:B------:R-:W-:Y:S01]  /*01b0*/  ULDC UR16, c[0x0][0x230] ;  /* 0x00008c0000107ab9 */ /* 0x000fe20000000800 */
[----:B------:R-:W-:Y:S01]  /*01c0*/  ULDC.U16 UR17, c[0x0][0x268] ;  /* 0x00009a0000117ab9 */ /* 0x000fe20000000400 */
[----:B------:R-:W-:Y:S01]  /*01d0*/  ULDC.64 UR14, c[0x0][0x250] ;  /* 0x00009400000e7ab9 */ /* 0x000fe20000000a00 */
[----:B------:R-:W-:Y:S01]  /*01e0*/  ULDC.64 UR18, c[0x0][0x218] ;  /* 0x0000860000127ab9 */ /* 0x000fe20000000a00 */
[----:B------:R-:W-:-:S04]  /*01f0*/  ULDC.64 UR20, c[0x0][0x210] ;  /* 0x0000840000147ab9 */ /* 0x000fc80000000a00 */
[----:B------:R-:W-:Y:S05]  /*0200*/  @!P0 BRA `(.L_x_56) ;  /* 0x0000000400bc8947 */ /* 0x000fea0003800000 */
[----:B------:R-:W2:Y:S01]  /*0210*/  LDC R6, c[0x0][0x264] ;  /* 0x00009900ff067b82 */ /* 0x000ea20000000800 */
[----:B------:R-:W-:Y:S01]  /*0220*/  ULDC.64 UR6, c[0x0][0x258] ;  /* 0x0000960000067ab9 */ /* 0x000fe20000000a00 */
[----:B------:R-:W-:Y:S01]  /*0230*/  BSSY B0, `(.L_x_57) ;  /* 0x000006b000007945 */ /* 0x000fe20003800000 */
[----:B------:R-:W-:Y:S01]  /*0240*/  UIMAD UR6, UR7, UR6, URZ ;  /* 0x00000006070672a4 */ /* 0x000fe2000f8e023f */
[----:B------:R-:W-:Y:S02]  /*0250*/  ULDC UR19, c[0x0][0x254] ;  /* 0x0000950000137ab9 */ /* 0x000fe40000000800 */
[----:B------:R-:W-:Y:S01]  /*0260*/  ULDC UR7, c[0x0][0x260] ;  /* 0x0000980000077ab9 */ /* 0x000fe20000000800 */
[----:B------:R-:W-:Y:S01]  /*0270*/  ULDC UR22, c[0x0][0x250] ;  /* 0x0000940000167ab9 */ /* 0x000fe20000000800 */
[----:B-1----:R-:W1:Y:S01]  /*0280*/  LDC.64 R2, c[0x0][0x228] ;  /* 0x00008a00ff027b82 */ /* 0x002e620000000a00 */
[----:B------:R-:W-:Y:S01]  /*0290*/  UIMAD UR9, UR9, UR7, UR6 ;  /* 0x00000007090972a4 */ /* 0x000fe2000f8e0206 */
[----:B------:R-:W-:Y:S01]  /*02a0*/  ULDC UR11, c[0x0][0x230] ;  /* 0x00008c00000b7ab9 */ /* 0x000fe20000000800 */
[----:B------:R-:W-:Y:S01]  /*02b0*/  ULDC.U16 UR18, c[0x0][0x268] ;  /* 0x00009a0000127ab9 */ /* 0x000fe20000000400 */
[----:B------:R-:W-:Y:S01]  /*02c0*/  ULDC.64 UR16, c[0x0][0x218] ;  /* 0x0000860000107ab9 */ /* 0x000fe20000000a00 */
[----:B------:R-:W-:-:S03]  /*02d0*/  ULDC.64 UR20, c[0x0][0x210] ;  /* 0x0000840000147ab9 */ /* 0x000fc60000000a00 */
[----:B0-----:R-:W0:Y:S05]  /*02e0*/  LDC.64 R4, c[0x0][0x220] ;  /* 0x00008800ff047b82 */ /* 0x001e2a0000000a00 */
.L_x_64:
[----:B------:R-:W-:Y:S01]  /*02f0*/  LOP3.LUT R8, R7, UR19, RZ, 0xfc, !PT ;  /* 0x0000001307087c12 */ /* 0x000fe2000f8efcff */
[----:B------:R-:W-:Y:S03]  /*0300*/  BSSY B1, `(.L_x_58) ;  /* 0x000001e000017945 */ /* 0x000fe60003800000 */
[----:B------:R-:W-:-:S13]  /*0310*/  ISETP.NE.U32.AND P0, PT, R8, RZ, PT ;  /* 0x000000ff0800720c */ /* 0x000fda0003f05070 */
[----:B0--3--:R-:W-:Y:S05]  /*0320*/  @!P0 BRA `(.L_x_59) ;  /* 0x0000000000188947 */ /* 0x009fea0003800000 */
[----:B------:R-:W-:-:S07]  /*0330*/  MOV R8, 0x350 ;  /* 0x0000035000087802 */ /* 0x000fce0000000f00 */
[----:B012---:R-:W-:Y:S05]  /*0340*/  CALL.REL.NOINC `($__internal_4_$__cuda_sm20_div_s64) ;  /* 0x0000000800f07944 */ /* 0x007fea0003c00000 */
[----:B------:R-:W-:Y:S01]  /*0350*/  MOV R9, UR22 ;  /* 0x0000001600097c02 */ /* 0x000fe20008000f00 */
[----:B------:R-:W-:-:S04]  /*0360*/  IMAD.MOV R8, RZ, RZ, -R11 ;  /* 0x000000ffff087224 */ /* 0x000fc800078e0a0b */
[----:B------:R-:W-:Y:S01]  /*0370*/  IMAD R8, R8, R9, R0 ;  /* 0x0000000908087224 */ /* 0x000fe200078e0200 */
[----:B------:R-:W-:Y:S06]  /*0380*/  BRA `(.L_x_60) ;  /* 0x0000000000547947 */ /* 0x000fec0003800000 */
.L_x_59:
[----:B------:R-:W-:-:S04]  /*0390*/  IMAD.U32 R9, RZ, RZ, UR22 ;  /* 0x00000016ff097e24 */ /* 0x000fc8000f8e00ff */
[----:B------:R-:W3:Y:S01]  /*03a0*/  I2F.U32.RP R8, R9 ;  /* 0x0000000900087306 */ /* 0x000ee20000209000 */
[----:B------:R-:W-:-:S07]  /*03b0*/  ISETP.NE.U32.AND P2, PT, R9, RZ, PT ;  /* 0x000000ff0900720c */ /* 0x000fce0003f45070 */
[----:B---3--:R-:W3:Y:S02]  /*03c0*/  MUFU.RCP R8, R8 ;  /* 0x0000000800087308 */ /* 0x008ee40000001000 */
[----:B---3--:R-:W-:-:S06]  /*03d0*/  VIADD R10, R8, 0xffffffe ;  /* 0x0ffffffe080a7836 */ /* 0x008fcc0000000000 */
[----:B------:R3:W4:Y:S02]  /*03e0*/  F2I.FTZ.U32.TRUNC.NTZ R11, R10 ;  /* 0x0000000a000b7305 */ /* 0x000724000021f000 */
[----:B---3--:R-:W-:Y:S01]  /*03f0*/  HFMA2.MMA R10, -RZ, RZ, 0, 0 ;  /* 0x00000000ff0a7435 */ /* 0x008fe200000001ff */
[----:B----4-:R-:W-:-:S04]  /*0400*/  IMAD R12, R11, R9, RZ ;  /* 0x000000090b0c7224 */ /* 0x010fc800078e02ff */
[----:B------:R-:W-:-:S05]  /*0410*/  IMAD.MOV R13, RZ, RZ, -R12 ;  /* 0x000000ffff0d7224 */ /* 0x000fca00078e0a0c */
        /* <DEDUP_REMOVED lines=12> */
.L_x_60:
[----:B------:R-:W-:Y:S05]  /*04e0*/  BSYNC B1 ;  /* 0x0000000000017941 */ /* 0x000fea0003800000 */
.L_x_58:
[----:B------:R-:W-:-:S04]  /*04f0*/  VIADD R13, R11, UR9 ;  /* 0x000000090b0d7c36 */ /* 0x000fc80008000000 */
[----:B0-----:R-:W-:-:S06]  /*0500*/  IMAD.WIDE R12, R13, 0x4, R4 ;  /* 0x000000040d0c7825 */ /* 0x001fcc00078e0204 */
[----:B------:R-:W3:Y:S01]  /*0510*/  LDG.E R13, desc[UR12][R12.64] ;  /* 0x0000000c0c0d7981 */ /* 0x000ee2000c1e1900 */
[----:B------:R-:W-:Y:S01]  /*0520*/  BSSY B1, `(.L_x_61) ;  /* 0x0000032000017945 */ /* 0x000fe20003800000 */
[----:B---3--:R-:W-:-:S04]  /*0530*/  IADD3 R10, R13, -UR11, RZ ;  /* 0x8000000b0d0a7c10 */ /* 0x008fc8000fffe0ff */
[----:B------:R-:W-:-:S13]  /*0540*/  ISETP.GT.AND P0, PT, R10, -0x1, PT ;  /* 0xffffffff0a00780c */ /* 0x000fda0003f04270 */
[----:B------:R-:W-:Y:S05]  /*0550*/  @P0 BRA `(.L_x_62) ;  /* 0x00000000002c0947 */ /* 0x000fea0003800000 */
[----:B------:R-:W-:Y:S02]  /*0560*/  SHF.R.S32.HI R10, RZ, 0x1f, R13 ;  /* 0x0000001fff0a7819 */ /* 0x000fe4000001140d */
[----:B------:R-:W-:-:S03]  /*0570*/  SHF.R.S32.HI R11, RZ, 0x1f, R8 ;  /* 0x0000001fff0b7819 */ /* 0x000fc60000011408 */
[----:B------:R-:W-:Y:S02]  /*0580*/  IMAD R12, R10, R9, RZ ;  /* 0x000000090a0c7224 */ /* 0x000fe400078e02ff */
[----:B------:R-:W-:-:S04]  /*0590*/  IMAD.MOV.U32 R10, RZ, RZ, R8 ;  /* 0x000000ffff0a7224 */ /* 0x000fc800078e0008 */
[----:B------:R-:W-:-:S04]  /*05a0*/  IMAD.WIDE.U32 R8, R13, R9, R10 ;  /* 0x000000090d087225 */ /* 0x000fc800078e000a */
[----:B------:R-:W-:Y:S01]  /*05b0*/  IMAD R11, R13, UR19, R12 ;  /* 0x000000130d0b7c24 */ /* 0x000fe2000f8e020c */
[----:B------:R-:W-:-:S03]  /*05c0*/  LEA R10, P0, R8, UR16, 0x1 ;  /* 0x00000010080a7c11 */ /* 0x000fc6000f8008ff */
[----:B------:R-:W-:-:S05]  /*05d0*/  IMAD.IADD R9, R9, 0x1, R11 ;  /* 0x0000000109097824 */ /* 0x000fca00078e020b */
[----:B------:R-:W-:-:S05]  /*05e0*/  LEA.HI.X R11, R8, UR17, R9, 0x1, P0 ;  /* 0x00000011080b7c11 */ /* 0x000fca00080f0c09 */
[----:B------:R0:W5:Y:S01]  /*05f0*/  LDG.E.U16 R10, desc[UR12][R10.64] ;  /* 0x0000000c0a0a7981 */ /* 0x000162000c1e1500 */
[----:B------:R-:W-:Y:S05]  /*0600*/  BRA `(.L_x_63) ;  /* 0x00000000008c7947 */ /* 0x000fea0003800000 */
.L_x_62:
[----:B--2---:R-:W-:-:S04]  /*0610*/  IABS R15, R6 ;  /* 0x00000006000f7213 */ /* 0x004fc80000000000 */
[----:B------:R-:W0:Y:S08]  /*0620*/  I2F.RP R14, R15 ;  /* 0x0000000f000e7306 */ /* 0x000e300000209400 */
[----:B0-----:R-:W0:Y:S02]  /*0630*/  MUFU.RCP R14, R14 ;  /* 0x0000000e000e7308 */ /* 0x001e240000001000 */
[----:B0-----:R-:W-:-:S06]  /*0640*/  IADD3 R12, R14, 0xffffffe, RZ ;  /* 0x0ffffffe0e0c7810 */ /* 0x001fcc0007ffe0ff */
[----:B------:R0:W2:Y:S02]  /*0650*/  F2I.FTZ.U32.TRUNC.NTZ R13, R12 ;  /* 0x0000000c000d7305 */ /* 0x0000a4000021f000 */
[----:B0-----:R-:W-:Y:S02]  /*0660*/  IMAD.MOV.U32 R12, RZ, RZ, RZ ;  /* 0x000000ffff0c7224 */ /* 0x001fe400078e00ff */
[----:B--2---:R-:W-:-:S04]  /*0670*/  IMAD.MOV R16, RZ, RZ, -R13 ;  /* 0x000000ffff107224 */ /* 0x004fc800078e0a0d */
[----:B------:R-:W-:Y:S01]  /*0680*/  IMAD R17, R16, R15, RZ ;  /* 0x0000000f10117224 */ /* 0x000fe200078e02ff */
[----:B------:R-:W-:Y:S02]  /*0690*/  IABS R16, R11 ;  /* 0x0000000b00107213 */ /* 0x000fe40000000000 */
[----:B------:R-:W-:Y:S01]  /*06a0*/  LOP3.LUT R11, R11, R6, RZ, 0x3c, !PT ;  /* 0x000000060b0b7212 */ /* 0x000fe200078e3cff */
[----:B------:R-:W-:-:S03]  /*06b0*/  IMAD.HI.U32 R13, R13, R17, R12 ;  /* 0x000000110d0d7227 */ /* 0x000fc600078e000c */
[----:B------:R-:W-:-:S03]  /*06c0*/  ISETP.GE.AND P2, PT, R11, RZ, PT ;  /* 0x000000ff0b00720c */ /* 0x000fc60003f46270 */
[----:B------:R-:W-:-:S05]  /*06d0*/  IMAD.HI.U32 R13, R13, R16, RZ ;  /* 0x000000100d0d7227 */ /* 0x000fca00078e00ff */
[----:B------:R-:W-:-:S05]  /*06e0*/  IADD3 R14, -R13, RZ, RZ ;  /* 0x000000ff0d0e7210 */ /* 0x000fca0007ffe1ff */
[----:B------:R-:W-:-:S05]  /*06f0*/  IMAD R14, R15, R14, R16 ;  /* 0x0000000e0f0e7224 */ /* 0x000fca00078e0210 */
[----:B------:R-:W-:-:S13]  /*0700*/  ISETP.GT.U32.AND P1, PT, R15, R14, PT ;  /* 0x0000000e0f00720c */ /* 0x000fda0003f24070 */
[----:B------:R-:W-:Y:S02]  /*0710*/  @!P1 IMAD.IADD R14, R14, 0x1, -R15 ;  /* 0x000000010e0e9824 */ /* 0x000fe400078e0a0f */
[----:B------:R-:W-:Y:S01]  /*0720*/  @!P1 VIADD R13, R13, 0x1 ;  /* 0x000000010d0d9836 */ /* 0x000fe20000000000 */
[----:B------:R-:W-:Y:S02]  /*0730*/  ISETP.NE.AND P1, PT, R6, RZ, PT ;  /* 0x000000ff0600720c */ /* 0x000fe40003f25270 */
[----:B------:R-:W-:-:S13]  /*0740*/  ISETP.GE.U32.AND P0, PT, R14, R15, PT ;  /* 0x0000000f0e00720c */ /* 0x000fda0003f06070 */
[----:B------:R-:W-:-:S05]  /*0750*/  @P0 IADD3 R13, R13, 0x1, RZ ;  /* 0x000000010d0d0810 */ /* 0x000fca0007ffe0ff */
[----:B------:R-:W-:Y:S01]  /*0760*/  @!P2 IMAD.MOV R13, RZ, RZ, -R13 ;  /* 0x000000ffff0da224 */ /* 0x000fe200078e0a0d */
[----:B------:R-:W-:-:S05]  /*0770*/  @!P1 LOP3.LUT R13, RZ, R6, RZ, 0x33, !PT ;  /* 0x00000006ff0d9212 */ /* 0x000fca00078e33ff */
[----:B-1----:R-:W-:-:S06]  /*0780*/  IMAD.WIDE R12, R13, 0x8, R2 ;  /* 0x000000080d0c7825 */ /* 0x002fcc00078e0202 */
[----:B------:R-:W2:Y:S01]  /*0790*/  LDG.E.64 R12, desc[UR12][R12.64] ;  /* 0x0000000c0c0c7981 */ /* 0x000ea2000c1e1b00 */
[----:B------:R-:W-:Y:S02]  /*07a0*/  SHF.R.S32.HI R14, RZ, 0x1f, R10 ;  /* 0x0000001fff0e7819 */ /* 0x000fe4000001140a */
[----:B------:R-:W-:-:S03]  /*07b0*/  SHF.R.S32.HI R15, RZ, 0x1f, R8 ;  /* 0x0000001fff0f7819 */ /* 0x000fc60000011408 */
[-C--:B------:R-:W-:Y:S02]  /*07c0*/  IMAD R11, R14, R9.reuse, RZ ;  /* 0x000000090e0b7224 */ /* 0x080fe400078e02ff */
[----:B------:R-:W-:Y:S02]  /*07d0*/  IMAD.MOV.U32 R14, RZ, RZ, R8 ;  /* 0x000000ffff0e7224 */ /* 0x000fe400078e0008 */
[C---:B------:R-:W-:Y:S02]  /*07e0*/  IMAD R11, R10.reuse, UR19, R11 ;  /* 0x000000130a0b7c24 */ /* 0x040fe4000f8e020b */
[----:B------:R-:W-:-:S05]  /*07f0*/  IMAD.WIDE.U32 R8, R10, R9, R14 ;  /* 0x000000090a087225 */ /* 0x000fca00078e000e */
[----:B------:R-:W-:Y:S02]  /*0800*/  IADD3 R9, R9, R11, RZ ;  /* 0x0000000b09097210 */ /* 0x000fe40007ffe0ff */
[----:B--2---:R-:W-:-:S04]  /*0810*/  LEA R10, P0, R8, R12, 0x1 ;  /* 0x0000000c080a7211 */ /* 0x004fc800078008ff */
[----:B------:R-:W-:-:S05]  /*0820*/  LEA.HI.X R11, R8, R13, R9, 0x1, P0 ;  /* 0x0000000d080b7211 */ /* 0x000fca00000f0c09 */
[----:B------:R3:W5:Y:S04]  /*0830*/  LD.E.U16 R10, desc[UR12][R10.64] ;  /* 0x0000000c0a0a7980 */ /* 0x000768000c101500 */
.L_x_63:
[----:B------:R-:W-:Y:S05]  /*0840*/  BSYNC B1 ;  /* 0x0000000000017941 */ /* 0x000fea0003800000 */
.L_x_61:
[----:B------:R-:W-:Y:S01]  /*0850*/  LEA R8, P0, R0, UR20, 0x1 ;  /* 0x0000001400087c11 */ /* 0x000fe2000f8008ff */
[----:B-----5:R-:W-:-:S03]  /*0860*/  HMUL2 R10, R10.H0_H0, UR18.H0_H0 ;  /* 0x200000120a0a7c32 */ /* 0x020fc60008000800 */
[C---:B------:R-:W-:Y:S02]  /*0870*/  LEA.HI.X R9, R0.reuse, UR21, R7, 0x1, P0 ;  /* 0x0000001500097c11 */ /* 0x040fe400080f0c07 */
[----:B------:R-:W-:-:S03]  /*0880*/  IADD3 R0, P0, R0, UR8, RZ ;  /* 0x0000000800007c10 */ /* 0x000fc6000ff1e0ff */
[----:B------:R4:W-:Y:S02]  /*0890*/  STG.E.U16 desc[UR12][R8.64], R10 ;  /* 0x0000000a08007986 */ /* 0x0009e4000c10150c */
[----:B------:R-:W-:Y:S01]  /*08a0*/  IMAD.X R7, RZ, RZ, R7, P0 ;  /* 0x000000ffff077224 */ /* 0x000fe200000e0607 */
[----:B------:R-:W-:-:S04]  /*08b0*/  ISETP.GE.U32.AND P0, PT, R0, UR4, PT ;  /* 0x0000000400007c0c */ /* 0x000fc8000bf06070 */
[----:B------:R-:W-:-:S13]  /*08c0*/  ISETP.GE.AND.EX P0, PT, R7, UR10, PT, P0 ;  /* 0x0000000a07007c0c */ /* 0x000fda000bf06300 */
[----:B----4-:R-:W-:Y:S05]  /*08d0*/  @!P0 BRA `(.L_x_64) ;  /* 0xfffffff800848947 */ /* 0x010fea000383ffff */
[----:B------:R-:W-:Y:S05]  /*08e0*/  BSYNC B0 ;  /* 0x0000000000007941 */ /* 0x000fea0003800000 */
.L_x_57:
[----:B------:R-:W-:Y:S05]  /*08f0*/  EXIT ;  /* 0x000000000000794d */ /* 0x000fea0003800000 */
.L_x_56:
[----:B------:R-:W-:Y:S01]  /*0900*/  BSSY B0, `(.L_x_65) ;  /* 0x000005f000007945 */ /* 0x000fe20003800000 */
.L_x_72:
[----:B------:R-:W-:Y:S01]  /*0910*/  LOP3.LUT R5, R7, UR11, RZ, 0xfc, !PT ;  /* 0x0000000b07057c12 */ /* 0x000fe2000f8efcff */
[----:B------:R-:W-:Y:S03]  /*0920*/  BSSY B1, `(.L_x_66) ;  /* 0x000001f000017945 */ /* 0x000fe60003800000 */
[----:B------:R-:W-:-:S13]  /*0930*/  ISETP.NE.U32.AND P0, PT, R5, RZ, PT ;  /* 0x000000ff0500720c */ /* 0x000fda0003f05070 */
[----:B------:R-:W-:Y:S05]  /*0940*/  @!P0 BRA `(.L_x_67) ;  /* 0x00000000001c8947 */ /* 0x000fea0003800000 */
[----:B------:R-:W-:-:S07]  /*0950*/  MOV R8, 0x970 ;  /* 0x0000097000087802 */ /* 0x000fce0000000f00 */
[----:B01----:R-:W-:Y:S05]  /*0960*/  CALL.REL.NOINC `($__internal_4_$__cuda_sm20_div_s64) ;  /* 0x0000000400687944 */ /* 0x003fea0003c00000 */
[----:B------:R-:W-:Y:S01]  /*0970*/  MOV R5, UR22 ;  /* 0x0000001600057c02 */ /* 0x000fe20008000f00 */
[--C-:B------:R-:W-:Y:S02]  /*0980*/  IMAD.MOV R6, RZ, RZ, -R11.reuse ;  /* 0x000000ffff067224 */ /* 0x100fe400078e0a0b */
[----:B------:R-:W-:Y:S02]  /*0990*/  IMAD.MOV.U32 R9, RZ, RZ, R11 ;  /* 0x000000ffff097224 */ /* 0x000fe400078e000b */
[----:B------:R-:W-:Y:S01]  /*09a0*/  IMAD R6, R6, R5, R0 ;  /* 0x0000000506067224 */ /* 0x000fe200078e0200 */
[----:B------:R-:W-:Y:S06]  /*09b0*/  BRA `(.L_x_68) ;  /* 0x0000000000547947 */ /* 0x000fec0003800000 */
.L_x_67:
[----:B------:R-:W-:-:S04]  /*09c0*/  IMAD.U32 R5, RZ, RZ, UR22 ;  /* 0x00000016ff057e24 */ /* 0x000fc8000f8e00ff */
[----:B------:R-:W2:Y:S01]  /*09d0*/  I2F.U32.RP R10, R5 ;  /* 0x00000005000a7306 */ /* 0x000ea20000209000 */
[----:B------:R-:W-:-:S07]  /*09e0*/  ISETP.NE.U32.AND P2, PT, R5, RZ, PT ;  /* 0x000000ff0500720c */ /* 0x000fce0003f45070 */
[----:B--2---:R-:W2:Y:S02]  /*09f0*/  MUFU.RCP R10, R10 ;  /* 0x0000000a000a7308 */ /* 0x004ea40000001000 */
[----:B--2---:R-:W-:-:S06]  /*0a00*/  IADD3 R8, R10, 0xffffffe, RZ ;  /* 0x0ffffffe0a087810 */ /* 0x004fcc0007ffe0ff */
[----:B------:R2:W3:Y:S02]  /*0a10*/  F2I.FTZ.U32.TRUNC.NTZ R9, R8 ;  /* 0x0000000800097305 */ /* 0x0004e4000021f000 */
[----:B--2---:R-:W-:Y:S02]  /*0a20*/  IMAD.MOV.U32 R8, RZ, RZ, RZ ;  /* 0x000000ffff087224 */ /* 0x004fe400078e00ff */
[----:B---3--:R-:W-:-:S04]  /*0a30*/  IMAD R6, R9, R5, RZ ;  /* 0x0000000509067224 */ /* 0x008fc800078e02ff */
        /* <DEDUP_REMOVED lines=13> */
.L_x_68:
[----:B------:R-:W-:Y:S05]  /*0b10*/  BSYNC B1 ;  /* 0x0000000000017941 */ /* 0x000fea0003800000 */
.L_x_66:
[----:B------:R-:W-:Y:S01]  /*0b20*/  VIADD R8, R9, -UR16 ;  /* 0x8000001009087c36 */ /* 0x000fe20008000000 */
[----:B------:R-:W-:Y:S04]  /*0b30*/  BSSY B1, `(.L_x_69) ;  /* 0x0000032000017945 */ /* 0x000fe80003800000 */
[----:B------:R-:W-:-:S13]  /*0b40*/  ISETP.GT.AND P0, PT, R8, -0x1, PT ;  /* 0xffffffff0800780c */ /* 0x000fda0003f04270 */
[----:B------:R-:W-:Y:S05]  /*0b50*/  @P0 BRA `(.L_x_70) ;  /* 0x00000000002c0947 */ /* 0x000fea0003800000 */
[----:B------:R-:W-:Y:S02]  /*0b60*/  SHF.R.S32.HI R8, RZ, 0x1f, R9 ;  /* 0x0000001fff087819 */ /* 0x000fe40000011409 */
[----:B------:R-:W-:Y:S02]  /*0b70*/  SHF.R.S32.HI R11, RZ, 0x1f, R6 ;  /* 0x0000001fff0b7819 */ /* 0x000fe40000011406 */
[----:B------:R-:W-:Y:S01]  /*0b80*/  MOV R10, R6 ;  /* 0x00000006000a7202 */ /* 0x000fe20000000f00 */
[----:B------:R-:W-:-:S04]  /*0b90*/  IMAD R8, R8, R5, RZ ;  /* 0x0000000508087224 */ /* 0x000fc800078e02ff */
[----:B------:R-:W-:-:S04]  /*0ba0*/  IMAD.WIDE.U32 R10, R9, R5, R10 ;  /* 0x00000005090a7225 */ /* 0x000fc800078e000a */
[----:B------:R-:W-:Y:S01]  /*0bb0*/  IMAD R5, R9, UR11, R8 ;  /* 0x0000000b09057c24 */ /* 0x000fe2000f8e0208 */
[----:B------:R-:W-:-:S03]  /*0bc0*/  LEA R8, P0, R10, UR18, 0x1 ;  /* 0x000000120a087c11 */ /* 0x000fc6000f8008ff */
[----:B------:R-:W-:-:S05]  /*0bd0*/  IMAD.IADD R5, R11, 0x1, R5 ;  /* 0x000000010b057824 */ /* 0x000fca00078e0205 */
[----:B------:R-:W-:-:S05]  /*0be0*/  LEA.HI.X R9, R10, UR19, R5, 0x1, P0 ;  /* 0x000000130a097c11 */ /* 0x000fca00080f0c05 */
[----:B------:R2:W5:Y:S01]  /*0bf0*/  LDG.E.U16 R8, desc[UR12][R8.64] ;  /* 0x0000000c08087981 */ /* 0x000562000c1e1500 */
[----:B------:R-:W-:Y:S05]  /*0c00*/  BRA `(.L_x_71) ;  /* 0x0000000000907947 */ /* 0x000fea0003800000 */
.L_x_70:
[-C--:B0-----:R-:W-:Y:S01]  /*0c10*/  IABS R14, R4.reuse ;  /* 0x00000004000e7213 */ /* 0x081fe20000000000 */
[----:B------:R-:W-:Y:S01]  /*0c20*/  IMAD.MOV.U32 R10, RZ, RZ, RZ ;  /* 0x000000ffff0a7224 */ /* 0x000fe200078e00ff */
[----:B------:R-:W-:Y:S02]  /*0c30*/  IABS R16, R9 ;  /* 0x0000000900107213 */ /* 0x000fe40000000000 */
[----:B------:R-:W0:Y:S01]  /*0c40*/  I2F.RP R12, R14 ;  /* 0x0000000e000c7306 */ /* 0x000e220000209400 */
[----:B------:R-:W-:-:S04]  /*0c50*/  LOP3.LUT R9, R9, R4, RZ, 0x3c, !PT ;  /* 0x0000000409097212 */ /* 0x000fc800078e3cff */
[----:B------:R-:W-:-:S03]  /*0c60*/  ISETP.GE.AND P2, PT, R9, RZ, PT ;  /* 0x000000ff0900720c */ /* 0x000fc60003f46270 */
[----:B0-----:R-:W0:Y:S02]  /*0c70*/  MUFU.RCP R12, R12 ;  /* 0x0000000c000c7308 */ /* 0x001e240000001000 */
[----:B0-----:R-:W-:-:S06]  /*0c80*/  VIADD R13, R12, 0xffffffe ;  /* 0x0ffffffe0c0d7836 */ /* 0x001fcc0000000000 */
[----:B------:R-:W0:Y:S02]  /*0c90*/  F2I.FTZ.U32.TRUNC.NTZ R11, R13 ;  /* 0x0000000d000b7305 */ /* 0x000e24000021f000 */
[----:B0-----:R-:W-:-:S05]  /*0ca0*/  IADD3 R15, RZ, -R11, RZ ;  /* 0x8000000bff0f7210 */ /* 0x001fca0007ffe0ff */
[----:B------:R-:W-:-:S04]  /*0cb0*/  IMAD R15, R15, R14, RZ ;  /* 0x0000000e0f0f7224 */ /* 0x000fc800078e02ff */
[----:B------:R-:W-:-:S04]  /*0cc0*/  IMAD.HI.U32 R10, R11, R15, R10 ;  /* 0x0000000f0b0a7227 */ /* 0x000fc800078e000a */
[----:B------:R-:W-:-:S04]  /*0cd0*/  IMAD.MOV.U32 R11, RZ, RZ, R16 ;  /* 0x000000ffff0b7224 */ /* 0x000fc800078e0010 */
        /* <DEDUP_REMOVED lines=15> */
[----:B------:R-:W-:Y:S02]  /*0dd0*/  IMAD R9, R12, R5, RZ ;  /* 0x000000050c097224 */ /* 0x000fe400078e02ff */
[----:B------:R-:W-:-:S04]  /*0de0*/  IMAD.MOV.U32 R12, RZ, RZ, R6 ;  /* 0x000000ffff0c7224 */ /* 0x000fc800078e0006 */
[----:B------:R-:W-:-:S04]  /*0df0*/  IMAD.WIDE.U32 R12, R8, R5, R12 ;  /* 0x00000005080c7225 */ /* 0x000fc800078e000c */
[----:B------:R-:W-:-:S05]  /*0e00*/  IMAD R5, R8, UR11, R9 ;  /* 0x0000000b08057c24 */ /* 0x000fca000f8e0209 */
[----:B------:R-:W-:Y:S02]  /*0e10*/  IADD3 R5, R13, R5, RZ ;  /* 0x000000050d057210 */ /* 0x000fe40007ffe0ff */
[----:B--2---:R-:W-:-:S04]  /*0e20*/  LEA R8, P0, R12, R10, 0x1 ;  /* 0x0000000a0c087211 */ /* 0x004fc800078008ff */
[----:B------:R-:W-:-:S05]  /*0e30*/  LEA.HI.X R9, R12, R11, R5, 0x1, P0 ;  /* 0x0000000b0c097211 */ /* 0x000fca00000f0c05 */
[----:B------:R3:W5:Y:S04]  /*0e40*/  LD.E.U16 R8, desc[UR12][R8.64] ;  /* 0x0000000c08087980 */ /* 0x000768000c101500 */
.L_x_71:
[----:B------:R-:W-:Y:S05]  /*0e50*/  BSYNC B1 ;  /* 0x0000000000017941 */ /* 0x000fea0003800000 */
.L_x_69:
[----:B-----5:R-:W-:Y:S01]  /*0e60*/  HMUL2 R5, R8.H0_H0, UR17.H0_H0 ;  /* 0x2000001108057c32 */ /* 0x020fe20008000800 */
[----:B------:R-:W-:-:S04]  /*0e70*/  LEA R8, P0, R0, UR20, 0x1 ;  /* 0x0000001400087c11 */ /* 0x000fc8000f8008ff */
[C---:B--23--:R-:W-:Y:S02]  /*0e80*/  LEA.HI.X R9, R0.reuse, UR21, R7, 0x1, P0 ;  /* 0x0000001500097c11 */ /* 0x04cfe400080f0c07 */
[----:B------:R-:W-:-:S03]  /*0e90*/  IADD3 R0, P0, R0, UR8, RZ ;  /* 0x0000000800007c10 */ /* 0x000fc6000ff1e0ff */
[----:B------:R2:W-:Y:S02]  /*0ea0*/  STG.E.U16 desc[UR12][R8.64], R5 ;  /* 0x0000000508007986 */ /* 0x0005e4000c10150c */
[----:B------:R-:W-:Y:S01]  /*0eb0*/  IMAD.X R7, RZ, RZ, R7, P0 ;  /* 0x000000ffff077224 */ /* 0x000fe200000e0607 */
[----:B------:R-:W-:-:S04]  /*0ec0*/  ISETP.GE.U32.AND P0, PT, R0, UR4, PT ;  /* 0x0000000400007c0c */ /* 0x000fc8000bf06070 */
[----:B------:R-:W-:-:S13]  /*0ed0*/  ISETP.GE.AND.EX P0, PT, R7, UR10, PT, P0 ;  /* 0x0000000a07007c0c */ /* 0x000fda000bf06300 */
[----:B--2---:R-:W-:Y:S05]  /*0ee0*/  @!P0 BRA `(.L_x_72) ;  /* 0xfffffff800888947 */ /* 0x004fea000383ffff */
[----:B------:R-:W-:Y:S05]  /*0ef0*/  BSYNC B0 ;  /* 0x0000000000007941 */ /* 0x000fea0003800000 */
.L_x_65:
[----:B------:R-:W-:Y:S05]  /*0f00*/  EXIT ;  /* 0x000000000000794d */ /* 0x000fea0003800000 */
        .weak           $__internal_4_$__cuda_sm20_div_s64
        .type           $__internal_4_$__cuda_sm20_div_s64,@function
        .size           $__internal_4_$__cuda_sm20_div_s64,(.L_x_464 - $__internal_4_$__cuda_sm20_div_s64)
$__internal_4_$__cuda_sm20_div_s64:
        /* <DEDUP_REMOVED lines=68> */
[----:B------:R-:W-:Y:S01]  /*1350*/  IMAD.MOV.U32 R9, RZ, RZ, 0x0 ;  /* 0x00000000ff097424 */ /* 0x000fe200078e00ff */
[----:B------:R-:W-:-:S02]  /*1360*/  SEL R11, R11, R10, P0 ;  /* 0x0000000a0b0b7207 */ /* 0x000fc40000000000 */
[----:B------:R-:W-:Y:S02]  /*1370*/  ISETP.NE.U32.AND P0, PT, RZ, UR14, PT ;  /* 0x0000000eff007c0c */ /* 0x000fe4000bf05070 */
[-C--:B------:R-:W-:Y:S02]  /*1380*/  IADD3 R10, RZ, -R11.reuse, RZ ;  /* 0x8000000bff0a7210 */ /* 0x080fe40007ffe0ff */
[----:B------:R-:W-:Y:S02]  /*1390*/  ISETP.NE.AND.EX P0, PT, RZ, UR15, PT, P0 ;  /* 0x0000000fff007c0c */ /* 0x000fe4000bf05300 */
[----:B------:R-:W-:-:S04]  /*13a0*/  SEL R11, R10, R11, !P1 ;  /* 0x0000000b0a0b7207 */ /* 0x000fc80004800000 */
[----:B------:R-:W-:Y:S01]  /*13b0*/  SEL R11, R11, 0xffffffff, P0 ;  /* 0xffffffff0b0b7807 */ /* 0x000fe20000000000 */
[----:B------:R-:W-:Y:S06]  /*13c0*/  RET.REL.NODEC R8 `(_ZN17fastertransformer15embeddingLookupI6__halfLi1EEEvPT_PKS2_PKiNS_18pPromptTuningParamIS2_EEiliiiiS2_) ;  /* 0xffffffec080c7950 */ /* 0x000fec0003c3ffff */
.L_x_73:
        /* <DEDUP_REMOVED lines=11> */
.L_x_464:


//--------------------- .text._ZN17fastertransformer15embeddingLookupI6__halfLi2EEEvPT_PKS2_PKiNS_18pPromptTuningParamIS2_EEiliiiiS2_ --------------------------
	.section	.text._ZN17fastertransformer15embeddingLookupI6__halfLi2EEEvPT_PKS2_PKiNS_18pPromptTuningParamIS2_EEiliiiiS2_,"ax",@progbits
	.align	128
        .global         _ZN17fastertransformer15embeddingLookupI6__halfLi2EEEvPT_PKS2_PKiNS_18pPromptTuningParamIS2_EEiliiiiS2_
        .type           _ZN17fastertransformer15embeddingLookupI6__halfLi2EEEvPT_PKS2_PKiNS_18pPromptTuningParamIS2_EEiliiiiS2_,@function
        .size           _ZN17fastertransformer15embeddingLookupI6__halfLi2EEEvPT_PKS2_PKiNS_18pPromptTuningParamIS2_EEiliiiiS2_,(.L_x_465 - _ZN17fastertransformer15embeddingLookupI6__halfLi2EEEvPT_PKS2_PKiNS_18pPromptTuningParamIS2_EEiliiiiS2_)
        .other          _ZN17fastertransformer15embeddingLookupI6__halfLi2EEEvPT_PKS2_PKiNS_18pPromptTuningParamIS2_EEiliiiiS2_,@"STO_CUDA_ENTRY STV_DEFAULT"
_ZN17fastertransformer15embeddingLookupI6__halfLi2EEEvPT_PKS2_PKiNS_18pPromptTuningParamIS2_EEiliiiiS2_:
.text._ZN17fastertransformer15embeddingLookupI6__halfLi2EEEvPT_PKS2_PKiNS_18pPromptTuningParamIS2_EEiliiiiS2_:
        /* <DEDUP_REMOVED lines=23> */
[----:B------:R-:W-:Y:S01]  /*0170*/  ULDC UR23, c[0x0][0x250] ;  /* 0x0000940000177ab9 */ /* 0x000fe20000000800 */
[----:B------:R-:W-:Y:S01]  /*0180*/  ULDC UR16, c[0x0][0x230] ;  /* 0x00008c0000107ab9 */ /* 0x000fe20000000800 */
[----:B------:R-:W-:Y:S01]  /*0190*/  UIMAD UR8, UR8, UR6, URZ ;  /* 0x00000006080872a4 */ /* 0x000fe2000f8e023f */
[----:B------:R-:W-:Y:S01]  /*01a0*/  IMAD.MOV.U32 R5, RZ, RZ, RZ ;  /* 0x000000ffff057224 */ /* 0x000fe200078e00ff */
[----:B------:R-:W-:Y:S01]  /*01b0*/  ULDC UR17, c[0x0][0x234] ;  /* 0x00008d0000117ab9 */ /* 0x000fe20000000800 */
[----:B------:R-:W-:Y:S01]  /*01c0*/  ULDC.U16 UR22, c[0x0][0x268] ;  /* 0x00009a0000167ab9 */ /* 0x000fe20000000400 */
[----:B------:R-:W-:Y:S01]  /*01d0*/  ULDC.64 UR14, c[0x0][0x250] ;  /* 0x00009400000e7ab9 */ /* 0x000fe20000000a00 */
[----:B------:R-:W-:Y:S01]  /*01e0*/  ULDC.64 UR18, c[0x0][0x218] ;  /* 0x0000860000127ab9 */ /* 0x000fe20000000a00 */
[----:B------:R-:W-:Y:S01]  /*01f0*/  ULDC.64 UR20, c[0x0][0x240] ;  /* 0x0000900000147ab9 */ /* 0x000fe20000000a00 */
[----:B------:R-:W-:-:S03]  /*0200*/  ULDC.64 UR24, c[0x0][0x210] ;  /* 0x0000840000187ab9 */ /* 0x000fc60000000a00 */
[----:B------:R-:W-:Y:S05]  /*0210*/  @!P0 BRA `(.L_x_74) ;  /* 0x0000000400c48947 */ /* 0x000fea0003800000 */
[----:B------:R-:W1:Y:S01]  /*0220*/  LDC R4, c[0x0][0x264] ;  /* 0x00009900ff047b82 */ /* 0x000e620000000800 */
[----:B------:R-:W-:Y:S01]  /*0230*/  ULDC.64 UR6, c[0x0][0x258] ;  /* 0x0000960000067ab9 */ /* 0x000fe20000000a00 */
[----:B------:R-:W-:Y:S01]  /*0240*/  BSSY B0, `(.L_x_75) ;  /* 0x000006d000007945 */ /* 0x000fe20003800000 */
[----:B------:R-:W-:Y:S01]  /*0250*/  UIMAD UR6, UR7, UR6, URZ ;  /* 0x00000006070672a4 */ /* 0x000fe2000f8e023f */
[----:B------:R-:W-:Y:S02]  /*0260*/  ULDC UR24, c[0x0][0x254] ;  /* 0x0000950000187ab9 */ /* 0x000fe40000000800 */
[----:B------:R-:W-:Y:S01]  /*0270*/  ULDC UR7, c[0x0][0x260] ;  /* 0x0000980000077ab9 */ /* 0x000fe20000000800 */
[----:B------:R-:W-:Y:S01]  /*0280*/  ULDC UR25, c[0x0][0x250] ;  /* 0x0000940000197ab9 */ /* 0x000fe20000000800 */
[----:B0-----:R-:W0:Y:S01]  /*0290*/  LDC.64 R2, c[0x0][0x220] ;  /* 0x00008800ff027b82 */ /* 0x001e220000000a00 */
[----:B------:R-:W-:Y:S01]  /*02a0*/  UIMAD UR9, UR9, UR7, UR6 ;  /* 0x00000007090972a4 */ /* 0x000fe2000f8e0206 */
[----:B------:R-:W-:Y:S01]  /*02b0*/  ULDC UR11, c[0x0][0x230] ;  /* 0x00008c00000b7ab9 */ /* 0x000fe20000000800 */
[----:B------:R-:W-:Y:S01]  /*02c0*/  ULDC UR18, c[0x0][0x234] ;  /* 0x00008d0000127ab9 */ /* 0x000fe20000000800 */
[----:B------:R-:W-:Y:S01]  /*02d0*/  ULDC.U16 UR19, c[0x0][0x268] ;  /* 0x00009a0000137ab9 */ /* 0x000fe20000000400 */
[----:B------:R-:W-:Y:S01]  /*02e0*/  ULDC.64 UR16, c[0x0][0x218] ;  /* 0x0000860000107ab9 */ /* 0x000fe20000000a00 */
[----:B------:R-:W-:Y:S01]  /*02f0*/  ULDC.64 UR20, c[0x0][0x240] ;  /* 0x0000900000147ab9 */ /* 0x000fe20000000a00 */
[----:B------:R-:W-:-:S06]  /*0300*/  ULDC.64 UR22, c[0x0][0x210] ;  /* 0x0000840000167ab9 */ /* 0x000fcc0000000a00 */
.L_x_82:
[----:B------:R-:W-:Y:S01]  /*0310*/  LOP3.LUT R6, R5, UR24, RZ, 0xfc, !PT ;  /* 0x0000001805067c12 */ /* 0x000fe2000f8efcff */
[----:B------:R-:W-:Y:S03]  /*0320*/  BSSY B1, `(.L_x_76) ;  /* 0x000001e000017945 */ /* 0x000fe60003800000 */
[----:B------:R-:W-:-:S13]  /*0330*/  ISETP.NE.U32.AND P0, PT, R6, RZ, PT ;  /* 0x000000ff0600720c */ /* 0x000fda0003f05070 */
[----:B--2---:R-:W-:Y:S05]  /*0340*/  @!P0 BRA `(.L_x_77) ;  /* 0x0000000000188947 */ /* 0x004fea0003800000 */
[----:B------:R-:W-:-:S07]  /*0350*/  MOV R6, 0x370 ;  /* 0x0000037000067802 */ /* 0x000fce0000000f00 */
[----:B01----:R-:W-:Y:S05]  /*0360*/  CALL.REL.NOINC `($__internal_5_$__cuda_sm20_div_s64) ;  /* 0x0000000800f87944 */ /* 0x003fea0003c00000 */
[----:B------:R-:W-:Y:S01]  /*0370*/  MOV R7, UR25 ;  /* 0x0000001900077c02 */ /* 0x000fe20008000f00 */
[----:B------:R-:W-:-:S04]  /*0380*/  IMAD.MOV R6, RZ, RZ, -R9 ;  /* 0x000000ffff067224 */ /* 0x000fc800078e0a09 */
[----:B------:R-:W-:Y:S01]  /*0390*/  IMAD R6, R6, R7, R0 ;  /* 0x0000000706067224 */ /* 0x000fe200078e0200 */
[----:B------:R-:W-:Y:S06]  /*03a0*/  BRA `(.L_x_78) ;  /* 0x0000000000547947 */ /* 0x000fec0003800000 */
.L_x_77:
[----:B------:R-:W-:-:S04]  /*03b0*/  IMAD.U32 R7, RZ, RZ, UR25 ;  /* 0x00000019ff077e24 */ /* 0x000fc8000f8e00ff */
[----:B------:R-:W2:Y:S01]  /*03c0*/  I2F.U32.RP R6, R7 ;  /* 0x0000000700067306 */ /* 0x000ea20000209000 */
[----:B------:R-:W-:-:S07]  /*03d0*/  ISETP.NE.U32.AND P2, PT, R7, RZ, PT ;  /* 0x000000ff0700720c */ /* 0x000fce0003f45070 */
[----:B--2---:R-:W2:Y:S02]  /*03e0*/  MUFU.RCP R6, R6 ;  /* 0x0000000600067308 */ /* 0x004ea40000001000 */
[----:B--2---:R-:W-:-:S06]  /*03f0*/  VIADD R8, R6, 0xffffffe ;  /* 0x0ffffffe06087836 */ /* 0x004fcc0000000000 */
[----:B------:R2:W3:Y:S02]  /*0400*/  F2I.FTZ.U32.TRUNC.NTZ R9, R8 ;  /* 0x0000000800097305 */ /* 0x0004e4000021f000 */
[----:B--2---:R-:W-:Y:S01]  /*0410*/  HFMA2.MMA R8, -RZ, RZ, 0, 0 ;  /* 0x00000000ff087435 */ /* 0x004fe200000001ff */
[----:B---3--:R-:W-:-:S04]  /*0420*/  IMAD R10, R9, R7, RZ ;  /* 0x00000007090a7224 */ /* 0x008fc800078e02ff */
        /* <DEDUP_REMOVED lines=13> */
.L_x_78:
[----:B------:R-:W-:Y:S05]  /*0500*/  BSYNC B1 ;  /* 0x0000000000017941 */ /* 0x000fea0003800000 */
.L_x_76:
[----:B------:R-:W-:-:S04]  /*0510*/  VIADD R11, R9, UR9 ;  /* 0x00000009090b7c36 */ /* 0x000fc80008000000 */
[----:B0-----:R-:W-:-:S06]  /*0520*/  IMAD.WIDE R10, R11, 0x4, R2 ;  /* 0x000000040b0a7825 */ /* 0x001fcc00078e0202 */
[----:B------:R-:W2:Y:S01]  /*0530*/  LDG.E R11, desc[UR12][R10.64] ;  /* 0x0000000c0a0b7981 */ /* 0x000ea2000c1e1900 */
[----:B------:R-:W-:Y:S01]  /*0540*/  BSSY B1, `(.L_x_79) ;  /* 0x0000031000017945 */ /* 0x000fe20003800000 */
[----:B--2---:R-:W-:-:S05]  /*0550*/  VIADD R8, R11, -UR11 ;  /* 0x8000000b0b087c36 */ /* 0x004fca0008000000 */
[----:B------:R-:W-:-:S13]  /*0560*/  ISETP.GT.AND P0, PT, R8, -0x1, PT ;  /* 0xffffffff0800780c */ /* 0x000fda0003f04270 */
[----:B------:R-:W-:Y:S05]  /*0570*/  @P0 BRA `(.L_x_80) ;  /* 0x0000000000280947 */ /* 0x000fea0003800000 */
[----:B------:R-:W-:Y:S02]  /*0580*/  SHF.R.S32.HI R8, RZ, 0x1f, R11 ;  /* 0x0000001fff087819 */ /* 0x000fe4000001140b */
[----:B------:R-:W-:-:S03]  /*0590*/  SHF.R.S32.HI R9, RZ, 0x1f, R6 ;  /* 0x0000001fff097819 */ /* 0x000fc60000011406 */
[----:B------:R-:W-:Y:S01]  /*05a0*/  IMAD R10, R8, R7, RZ ;  /* 0x00000007080a7224 */ /* 0x000fe200078e02ff */
[----:B------:R-:W-:-:S05]  /*05b0*/  MOV R8, R6 ;  /* 0x0000000600087202 */ /* 0x000fca0000000f00 */
[----:B------:R-:W-:-:S04]  /*05c0*/  IMAD.WIDE.U32 R6, R11, R7, R8 ;  /* 0x000000070b067225 */ /* 0x000fc800078e0008 */
[----:B------:R-:W-:Y:S01]  /*05d0*/  IMAD R9, R11, UR24, R10 ;  /* 0x000000180b097c24 */ /* 0x000fe2000f8e020a */
[----:B------:R-:W-:-:S03]  /*05e0*/  LEA R8, P0, R6, UR16, 0x1 ;  /* 0x0000001006087c11 */ /* 0x000fc6000f8008ff */
[----:B------:R-:W-:-:S05]  /*05f0*/  IMAD.IADD R7, R7, 0x1, R9 ;  /* 0x0000000107077824 */ /* 0x000fca00078e0209 */
[----:B------:R-:W-:Y:S01]  /*0600*/  LEA.HI.X R7, R6, UR17, R7, 0x1, P0 ;  /* 0x0000001106077c11 */ /* 0x000fe200080f0c07 */
[----:B------:R-:W-:Y:S06]  /*0610*/  BRA `(.L_x_81) ;  /* 0x00000000008c7947 */ /* 0x000fec0003800000 */
.L_x_80:
[----:B-1----:R-:W-:-:S04]  /*0620*/  IABS R13, R4 ;  /* 0x00000004000d7213 */ /* 0x002fc80000000000 */
[----:B------:R-:W0:Y:S08]  /*0630*/  I2F.RP R12, R13 ;  /* 0x0000000d000c7306 */ /* 0x000e300000209400 */
[----:B0-----:R-:W0:Y:S02]  /*0640*/  MUFU.RCP R12, R12 ;  /* 0x0000000c000c7308 */ /* 0x001e240000001000 */
[----:B0-----:R-:W-:-:S06]  /*0650*/  VIADD R10, R12, 0xffffffe ;  /* 0x0ffffffe0c0a7836 */ /* 0x001fcc0000000000 */
[----:B------:R0:W1:Y:S02]  /*0660*/  F2I.FTZ.U32.TRUNC.NTZ R11, R10 ;  /* 0x0000000a000b7305 */ /* 0x000064000021f000 */
[----:B0-----:R-:W-:Y:S01]  /*0670*/  HFMA2.MMA R10, -RZ, RZ, 0, 0 ;  /* 0x00000000ff0a7435 */ /* 0x001fe200000001ff */
[----:B-1----:R-:W-:-:S04]  /*0680*/  IMAD.MOV R14, RZ, RZ, -R11 ;  /* 0x000000ffff0e7224 */ /* 0x002fc800078e0a0b */
[----:B------:R-:W-:Y:S01]  /*0690*/  IMAD R15, R14, R13, RZ ;  /* 0x0000000d0e0f7224 */ /* 0x000fe200078e02ff */
[----:B------:R-:W-:Y:S02]  /*06a0*/  IABS R14, R9 ;  /* 0x00000009000e7213 */ /* 0x000fe40000000000 */
[----:B------:R-:W-:Y:S02]  /*06b0*/  LOP3.LUT R9, R9, R4, RZ, 0x3c, !PT ;  /* 0x0000000409097212 */ /* 0x000fe400078e3cff */
[----:B------:R-:W-:Y:S01]  /*06c0*/  IMAD.HI.U32 R11, R11, R15, R10 ;  /* 0x0000000f0b0b7227 */ /* 0x000fe200078e000a */
[----:B------:R-:W-:Y:S02]  /*06d0*/  SHF.R.S32.HI R10, RZ, 0x1f, R8 ;  /* 0x0000001fff0a7819 */ /* 0x000fe40000011408 */
[----:B------:R-:W-:Y:S02]  /*06e0*/  ISETP.GE.AND P2, PT, R9, RZ, PT ;  /* 0x000000ff0900720c */ /* 0x000fe40003f46270 */
[----:B------:R-:W-:Y:S01]  /*06f0*/  SHF.R.S32.HI R9, RZ, 0x1f, R6 ;  /* 0x0000001fff097819 */ /* 0x000fe20000011406 */
[----:B------:R-:W-:-:S04]  /*0700*/  IMAD.HI.U32 R11, R11, R14, RZ ;  /* 0x0000000e0b0b7227 */ /* 0x000fc800078e00ff */
[----:B------:R-:W-:-:S04]  /*0710*/  IMAD.MOV R12, RZ, RZ, -R11 ;  /* 0x000000ffff0c7224 */ /* 0x000fc800078e0a0b */
        /* <DEDUP_REMOVED lines=9> */
[----:B------:R-:W-:-:S05]  /*07b0*/  IMAD R11, R11, UR18, RZ ;  /* 0x000000120b0b7c24 */ /* 0x000fca000f8e02ff */
[----:B------:R-:W-:Y:S01]  /*07c0*/  IADD3 R12, P0, R8, R11, RZ ;  /* 0x0000000b080c7210 */ /* 0x000fe20007f1e0ff */
[----:B------:R-:W-:-:S03]  /*07d0*/  IMAD.MOV.U32 R8, RZ, RZ, R6 ;  /* 0x000000ffff087224 */ /* 0x000fc600078e0006 */
[----:B------:R-:W-:-:S05]  /*07e0*/  LEA.HI.X.SX32 R10, R11, R10, 0x1, P0 ;  /* 0x0000000a0b0a7211 */ /* 0x000fca00000f0eff */
[-C--:B------:R-:W-:Y:S02]  /*07f0*/  IMAD R11, R10, R7.reuse, RZ ;  /* 0x000000070a0b7224 */ /* 0x080fe400078e02ff */
[----:B------:R-:W-:-:S04]  /*0800*/  IMAD.WIDE.U32 R6, R12, R7, R8 ;  /* 0x000000070c067225 */ /* 0x000fc800078e0008 */
[----:B------:R-:W-:Y:S01]  /*0810*/  IMAD R11, R12, UR24, R11 ;  /* 0x000000180c0b7c24 */ /* 0x000fe2000f8e020b */
[----:B------:R-:W-:-:S03]  /*0820*/  LEA R8, P0, R6, UR20, 0x1 ;  /* 0x0000001406087c11 */ /* 0x000fc6000f8008ff */
[----:B------:R-:W-:-:S05]  /*0830*/  IMAD.IADD R7, R7, 0x1, R11 ;  /* 0x0000000107077824 */ /* 0x000fca00078e020b */
[----:B------:R-:W-:-:S07]  /*0840*/  LEA.HI.X R7, R6, UR21, R7, 0x1, P0 ;  /* 0x0000001506077c11 */ /* 0x000fce00080f0c07 */
.L_x_81:
[----:B------:R-:W-:Y:S05]  /*0850*/  BSYNC B1 ;  /* 0x0000000000017941 */ /* 0x000fea0003800000 */
.L_x_79:
[----:B------:R-:W-:-:S06]  /*0860*/  MOV R6, R8 ;  /* 0x0000000800067202 */ /* 0x000fcc0000000f00 */
        /* <DEDUP_REMOVED lines=11> */
.L_x_75:
[----:B------:R-:W-:Y:S05]  /*0920*/  EXIT ;  /* 0x000000000000794d */ /* 0x000fea0003800000 */
.L_x_74:
[----:B------:R-:W-:Y:S01]  /*0930*/  BSSY B0, `(.L_x_83) ;  /* 0x0000060000007945 */ /* 0x000fe20003800000 */
.L_x_90:
[----:B-1----:R-:W-:Y:S01]  /*0940*/  LOP3.LUT R3, R5, UR11, RZ, 0xfc, !PT ;  /* 0x0000000b05037c12 */ /* 0x002fe2000f8efcff */
[----:B------:R-:W-:Y:S03]  /*0950*/  BSSY B1, `(.L_x_84) ;  /* 0x000001f000017945 */ /* 0x000fe60003800000 */
[----:B------:R-:W-:-:S13]  /*0960*/  ISETP.NE.U32.AND P0, PT, R3, RZ, PT ;  /* 0x000000ff0300720c */ /* 0x000fda0003f05070 */
[----:B------:R-:W-:Y:S05]  /*0970*/  @!P0 BRA `(.L_x_85) ;  /* 0x00000000001c8947 */ /* 0x000fea0003800000 */
[----:B------:R-:W-:-:S07]  /*0980*/  MOV R6, 0x9a0 ;  /* 0x000009a000067802 */ /* 0x000fce0000000f00 */
[----:B0-----:R-:W-:Y:S05]  /*0990*/  CALL.REL.NOINC `($__internal_5_$__cuda_sm20_div_s64) ;  /* 0x00000004006c7944 */ /* 0x001fea0003c00000 */
[----:B------:R-:W-:Y:S01]  /*09a0*/  IMAD.MOV R4, RZ, RZ, -R9 ;  /* 0x000000ffff047224 */ /* 0x000fe200078e0a09 */
[----:B------:R-:W-:Y:S01]  /*09b0*/  MOV R6, R9 ;  /* 0x0000000900067202 */ /* 0x000fe20000000f00 */
[----:B------:R-:W-:-:S04]  /*09c0*/  IMAD.U32 R3, RZ, RZ, UR23 ;  /* 0x00000017ff037e24 */ /* 0x000fc8000f8e00ff */
[----:B------:R-:W-:Y:S01]  /*09d0*/  IMAD R4, R4, R3, R0 ;  /* 0x0000000304047224 */ /* 0x000fe200078e0200 */
[----:B------:R-:W-:Y:S06]  /*09e0*/  BRA `(.L_x_86) ;  /* 0x0000000000547947 */ /* 0x000fec0003800000 */
.L_x_85:
[----:B------:R-:W-:Y:S02]  /*09f0*/  IMAD.U32 R3, RZ, RZ, UR23 ;  /* 0x00000017ff037e24 */ /* 0x000fe4000f8e00ff */
[----:B------:R-:W-:Y:S02]  /*0a00*/  IMAD.MOV.U32 R6, RZ, RZ, RZ ;  /* 0x000000ffff067224 */ /* 0x000fe400078e00ff */
[----:B------:R-:W1:Y:S01]  /*0a10*/  I2F.U32.RP R8, R3 ;  /* 0x0000000300087306 */ /* 0x000e620000209000 */
[----:B------:R-:W-:-:S07]  /*0a20*/  ISETP.NE.U32.AND P2, PT, R3, RZ, PT ;  /* 0x000000ff0300720c */ /* 0x000fce0003f45070 */
[----:B-1----:R-:W1:Y:S02]  /*0a30*/  MUFU.RCP R8, R8 ;  /* 0x0000000800087308 */ /* 0x002e640000001000 */
[----:B-1----:R-:W-:-:S06]  /*0a40*/  VIADD R7, R8, 0xffffffe ;  /* 0x0ffffffe08077836 */ /* 0x002fcc0000000000 */
[----:B------:R-:W1:Y:S02]  /*0a50*/  F2I.FTZ.U32.TRUNC.NTZ R7, R7 ;  /* 0x0000000700077305 */ /* 0x000e64000021f000 */
[----:B-1----:R-:W-:-:S05]  /*0a60*/  IMAD R4, R7, R3, RZ ;  /* 0x0000000307047224 */ /* 0x002fca00078e02ff */
[----:B------:R-:W-:-:S05]  /*0a70*/  IADD3 R9, -R4, RZ, RZ ;  /* 0x000000ff04097210 */ /* 0x000fca0007ffe1ff */
        /* <DEDUP_REMOVED lines=9> */
[----:B------:R-:W-:-:S04]  /*0b10*/  @!P2 LOP3.LUT R6, RZ, R3, RZ, 0x33, !PT ;  /* 0x00000003ff06a212 */ /* 0x000fc800078e33ff */
[----:B------:R-:W-:-:S05]  /*0b20*/  IADD3 R4, -R6, RZ, RZ ;  /* 0x000000ff06047210 */ /* 0x000fca0007ffe1ff */
[----:B------:R-:W-:-:S07]  /*0b30*/  IMAD R4, R3, R4, R0 ;  /* 0x0000000403047224 */ /* 0x000fce00078e0200 */
.L_x_86:
[----:B------:R-:W-:Y:S05]  /*0b40*/  BSYNC B1 ;  /* 0x0000000000017941 */ /* 0x000fea0003800000 */
.L_x_84:
[----:B------:R-:W-:Y:S01]  /*0b50*/  VIADD R10, R6, -UR16 ;  /* 0x80000010060a7c36 */ /* 0x000fe20008000000 */
[----:B------:R-:W-:Y:S04]  /*0b60*/  BSSY B1, `(.L_x_87) ;  /* 0x0000031000017945 */ /* 0x000fe80003800000 */
        /* <DEDUP_REMOVED lines=10> */
[----:B------:R-:W-:Y:S01]  /*0c10*/  LEA.HI.X R7, R8, UR19, R3, 0x1, P0 ;  /* 0x0000001308077c11 */ /* 0x000fe200080f0c03 */
[----:B------:R-:W-:Y:S06]  /*0c20*/  BRA `(.L_x_89) ;  /* 0x0000000000907947 */ /* 0x000fec0003800000 */
.L_x_88:
[----:B0-----:R-:W-:Y:S02]  /*0c30*/  IABS R11, R2 ;  /* 0x00000002000b7213 */ /* 0x001fe40000000000 */
[----:B------:R-:W-:Y:S02]  /*0c40*/  IABS R14, R6 ;  /* 0x00000006000e7213 */ /* 0x000fe40000000000 */
[----:B------:R-:W0:Y:S01]  /*0c50*/  I2F.RP R12, R11 ;  /* 0x0000000b000c7306 */ /* 0x000e220000209400 */
[----:B------:R-:W-:-:S04]  /*0c60*/  LOP3.LUT R6, R6, R2, RZ, 0x3c, !PT ;  /* 0x0000000206067212 */ /* 0x000fc800078e3cff */
[----:B------:R-:W-:Y:S02]  /*0c70*/  ISETP.GE.AND P2, PT, R6, RZ, PT ;  /* 0x000000ff0600720c */ /* 0x000fe40003f46270 */
[----:B------:R-:W-:Y:S01]  /*0c80*/  SHF.R.S32.HI R6, RZ, 0x1f, R10 ;  /* 0x0000001fff067819 */ /* 0x000fe2000001140a */
[----:B0-----:R-:W0:Y:S02]  /*0c90*/  MUFU.RCP R12, R12 ;  /* 0x0000000c000c7308 */ /* 0x001e240000001000 */
[----:B0-----:R-:W-:-:S06]  /*0ca0*/  VIADD R13, R12, 0xffffffe ;  /* 0x0ffffffe0c0d7836 */ /* 0x001fcc0000000000 */
[----:B------:R-:W0:Y:S02]  /*0cb0*/  F2I.FTZ.U32.TRUNC.NTZ R9, R13 ;  /* 0x0000000d00097305 */ /* 0x000e24000021f000 */
[----:B0-----:R-:W-:-:S04]  /*0cc0*/  IMAD.MOV R8, RZ, RZ, -R9 ;  /* 0x000000ffff087224 */ /* 0x001fc800078e0a09 */
[----:B------:R-:W-:Y:S01]  /*0cd0*/  IMAD R7, R8, R11, RZ ;  /* 0x0000000b08077224 */ /* 0x000fe200078e02ff */
[----:B------:R-:W-:-:S10]  /*0ce0*/  HFMA2.MMA R8, -RZ, RZ, 0, 0 ;  /* 0x00000000ff087435 */ /* 0x000fd400000001ff */
[----:B------:R-:W-:-:S04]  /*0cf0*/  IMAD.HI.U32 R7, R9, R7, R8 ;  /* 0x0000000709077227 */ /* 0x000fc800078e0008 */
[----:B------:R-:W-:-:S04]  /*0d00*/  IMAD.MOV.U32 R8, RZ, RZ, R14 ;  /* 0x000000ffff087224 */ /* 0x000fc800078e000e */
[----:B------:R-:W-:-:S04]  /*0d10*/  IMAD.HI.U32 R7, R7, R8, RZ ;  /* 0x0000000807077227 */ /* 0x000fc800078e00ff */
[----:B------:R-:W-:-:S04]  /*0d20*/  IMAD.MOV R9, RZ, RZ, -R7 ;  /* 0x000000ffff097224 */ /* 0x000fc800078e0a07 */
[----:B------:R-:W-:-:S05]  /*0d30*/  IMAD R8, R11, R9, R8 ;  /* 0x000000090b087224 */ /* 0x000fca00078e0208 */
[----:B------:R-:W-:-:S13]  /*0d40*/  ISETP.GT.U32.AND P1, PT, R11, R8, PT ;  /* 0x000000080b00720c */ /* 0x000fda0003f24070 */
[-C--:B------:R-:W-:Y:S01]  /*0d50*/  @!P1 IADD3 R8, R8, -R11.reuse, RZ ;  /* 0x8000000b08089210 */ /* 0x080fe20007ffe0ff */
[----:B------:R-:W-:Y:S01]  /*0d60*/  @!P1 VIADD R7, R7, 0x1 ;  /* 0x0000000107079836 */ /* 0x000fe20000000000 */
[----:B------:R-:W-:Y:S02]  /*0d70*/  ISETP.NE.AND P1, PT, R2, RZ, PT ;  /* 0x000000ff0200720c */ /* 0x000fe40003f25270 */
[----:B------:R-:W-:-:S13]  /*0d80*/  ISETP.GE.U32.AND P0, PT, R8, R11, PT ;  /* 0x0000000b0800720c */ /* 0x000fda0003f06070 */
[----:B------:R-:W-:-:S05]  /*0d90*/  @P0 VIADD R7, R7, 0x1 ;  /* 0x0000000107070836 */ /* 0x000fca0000000000 */
[----:B------:R-:W-:Y:S02]  /*0da0*/  @!P2 IADD3 R7, -R7, RZ, RZ ;  /* 0x000000ff0707a210 */ /* 0x000fe40007ffe1ff */
[----:B------:R-:W-:-:S05]  /*0db0*/  @!P1 LOP3.LUT R7, RZ, R2, RZ, 0x33, !PT ;  /* 0x00000002ff079212 */ /* 0x000fca00078e33ff */
[----:B------:R-:W-:-:S05]  /*0dc0*/  IMAD R7, R7, UR17, RZ ;  /* 0x0000001107077c24 */ /* 0x000fca000f8e02ff */
[----:B------:R-:W-:-:S04]  /*0dd0*/  IADD3 R8, P0, R10, R7, RZ ;  /* 0x000000070a087210 */ /* 0x000fc80007f1e0ff */
[----:B------:R-:W-:Y:S02]  /*0de0*/  LEA.HI.X.SX32 R6, R7, R6, 0x1, P0 ;  /* 0x0000000607067211 */ /* 0x000fe400000f0eff */
[----:B------:R-:W-:-:S03]  /*0df0*/  SHF.R.S32.HI R7, RZ, 0x1f, R4 ;  /* 0x0000001fff077819 */ /* 0x000fc60000011404 */
[-C--:B------:R-:W-:Y:S02]  /*0e00*/  IMAD R9, R6, R3.reuse, RZ ;  /* 0x0000000306097224 */ /* 0x080fe400078e02ff */
[----:B------:R-:W-:Y:S02]  /*0e10*/  IMAD.MOV.U32 R6, RZ, RZ, R4 ;  /* 0x000000ffff067224 */ /* 0x000fe400078e0004 */
[C---:B------:R-:W-:Y:S02]  /*0e20*/  IMAD R9, R8.reuse, UR11, R9 ;  /* 0x0000000b08097c24 */ /* 0x040fe4000f8e0209 */
[----:B------:R-:W-:-:S04]  /*0e30*/  IMAD.WIDE.U32 R6, R8, R3, R6 ;  /* 0x0000000308067225 */ /* 0x000fc800078e0006 */
[----:B------:R-:W-:Y:S01]  /*0e40*/  IMAD.IADD R7, R7, 0x1, R9 ;  /* 0x0000000107077824 */ /* 0x000fe200078e0209 */
[----:B------:R-:W-:-:S04]  /*0e50*/  LEA R4, P0, R6, UR20, 0x1 ;  /* 0x0000001406047c11 */ /* 0x000fc8000f8008ff */
[----:B------:R-:W-:-:S09]  /*0e60*/  LEA.HI.X R7, R6, UR21, R7, 0x1, P0 ;  /* 0x0000001506077c11 */ /* 0x000fd200080f0c07 */
.L_x_89:
[----:B------:R-:W-:Y:S05]  /*0e70*/  BSYNC B1 ;  /* 0x0000000000017941 */ /* 0x000fea0003800000 */
.L_x_87:
        /* <DEDUP_REMOVED lines=12> */
.L_x_83:
[----:B------:R-:W-:Y:S05]  /*0f40*/  EXIT ;  /* 0x000000000000794d */ /* 0x000fea0003800000 */
        .weak           $__internal_5_$__cuda_sm20_div_s64
        .type           $__internal_5_$__cuda_sm20_div_s64,@function
        .size           $__internal_5_$__cuda_sm20_div_s64,(.L_x_465 - $__internal_5_$__cuda_sm20_div_s64)
$__internal_5_$__cuda_sm20_div_s64:
        /* <DEDUP_REMOVED lines=75> */
[----:B------:R-:W-:Y:S06]  /*1400*/  RET.REL.NODEC R6 `(_ZN17fastertransformer15embeddingLookupI6__halfLi2EEEvPT_PKS2_PKiNS_18pPromptTuningParamIS2_EEiliiiiS2_) ;  /* 0xffffffe806fc7950 */ /* 0x000fec0003c3ffff */
.L_x_91:
        /* <DEDUP_REMOVED lines=15> */
.L_x_465:


//--------------------- .text._ZN17fastertransformer26embeddingLookupPosEncodingI6__halfEEvPT_PKS2_S5_PKiS7_S7_iliiiiS2_ --------------------------
	.section	.text._ZN17fastertransformer26embeddingLookupPosEncodingI6__halfEEvPT_PKS2_S5_PKiS7_S7_iliiiiS2_,"ax",@progbits
	.align	128
        .global         _ZN17fastertransformer26embeddingLookupPosEncodingI6__halfEEvPT_PKS2_S5_PKiS7_S7_iliiiiS2_
        .type           _ZN17fastertransformer26embeddingLookupPosEncodingI6__halfEEvPT_PKS2_S5_PKiS7_S7_iliiiiS2_,@function
        .size           _ZN17fastertransformer26embeddingLookupPosEncodingI6__halfEEvPT_PKS2_S5_PKiS7_S7_iliiiiS2_,(.L_x_466 - _ZN17fastertransformer26embeddingLookupPosEncodingI6__halfEEvPT_PKS2_S5_PKiS7_S7_iliiiiS2_)
        .other          _ZN17fastertransformer26embeddingLookupPosEncodingI6__halfEEvPT_PKS2_S5_PKiS7_S7_iliiiiS2_,@"STO_CUDA_ENTRY STV_DEFAULT"
_ZN17fastertransformer26embeddingLookupPosEncodingI6__halfEEvPT_PKS2_S5_PKiS7_S7_iliiiiS2_:
.text._ZN17fastertransformer26embeddingLookupPosEncodingI6__halfEEvPT_PKS2_S5_PKiS7_S7_iliiiiS2_:
        /* <DEDUP_REMOVED lines=17> */
[----:B------:R-:W0:Y:S01]  /*0110*/  LDC.64 R6, c[0x0][0x228] ;  /* 0x00008a00ff067b82 */ /* 0x000e220000000a00 */
        /* <DEDUP_REMOVED lines=8> */
[----:B------:R-:W-:Y:S01]  /*01a0*/  ULDC.64 UR12, c[0x0][0x208] ;  /* 0x00008200000c7ab9 */ /* 0x000fe20000000a00 */
[----:B------:R-:W-:Y:S01]  /*01b0*/  UIMAD UR9, UR9, UR7, UR6 ;  /* 0x00000007090972a4 */ /* 0x000fe2000f8e0206 */
[----:B------:R-:W-:-:S02]  /*01c0*/  ULDC UR24, c[0x0][0x248] ;  /* 0x0000920000187ab9 */ /* 0x000fc40000000800 */
[----:B------:R-:W-:Y:S01]  /*01d0*/  ULDC UR6, c[0x0][0xc] ;  /* 0x0000030000067ab9 */ /* 0x000fe20000000800 */
[----:B------:R-:W-:Y:S01]  /*01e0*/  ULDC.U16 UR11, c[0x0][0x260] ;  /* 0x00009800000b7ab9 */ /* 0x000fe20000000400 */
[----:B------:R-:W-:Y:S01]  /*01f0*/  UIMAD UR8, UR8, UR6, URZ ;  /* 0x00000006080872a4 */ /* 0x000fe2000f8e023f */
[----:B------:R-:W-:Y:S01]  /*0200*/  ULDC UR21, c[0x0][0x250] ;  /* 0x0000940000157ab9 */ /* 0x000fe20000000800 */
[----:B------:R-:W-:Y:S01]  /*0210*/  ULDC.64 UR14, c[0x0][0x248] ;  /* 0x00009200000e7ab9 */ /* 0x000fe20000000a00 */
[----:B------:R-:W-:Y:S01]  /*0220*/  ULDC.64 UR16, c[0x0][0x218] ;  /* 0x0000860000107ab9 */ /* 0x000fe20000000a00 */
[----:B------:R-:W-:Y:S01]  /*0230*/  ULDC.64 UR18, c[0x0][0x210] ;  /* 0x0000840000127ab9 */ /* 0x000fe20000000a00 */
[----:B------:R-:W-:Y:S01]  /*0240*/  ULDC.64 UR22, c[0x0][0x230] ;  /* 0x00008c0000167ab9 */ /* 0x000fe20000000a00 */
[----:B------:R-:W-:Y:S06]  /*0250*/  @!P0 BRA `(.L_x_92) ;  /* 0x0000000400088947 */ /* 0x000fec0003800000 */
[----:B------:R-:W-:Y:S01]  /*0260*/  BSSY B0, `(.L_x_93) ;  /* 0x0000040000007945 */ /* 0x000fe20003800000 */
.L_x_97:
[----:B------:R-:W-:Y:S01]  /*0270*/  LOP3.LUT R2, R17, UR20, RZ, 0xfc, !PT ;  /* 0x0000001411027c12 */ /* 0x000fe2000f8efcff */
[----:B------:R-:W-:Y:S03]  /*0280*/  BSSY B1, `(.L_x_94) ;  /* 0x000001f000017945 */ /* 0x000fe60003800000 */
[----:B------:R-:W-:-:S13]  /*0290*/  ISETP.NE.U32.AND P0, PT, R2, RZ, PT ;  /* 0x000000ff0200720c */ /* 0x000fda0003f05070 */
[----:B--2---:R-:W-:Y:S05]  /*02a0*/  @!P0 BRA `(.L_x_95) ;  /* 0x00000000001c8947 */ /* 0x004fea0003800000 */
[----:B------:R-:W-:-:S07]  /*02b0*/  MOV R16, 0x2d0 ;  /* 0x000002d000107802 */ /* 0x000fce0000000f00 */
[----:B01----:R-:W-:Y:S05]  /*02c0*/  CALL.REL.NOINC `($__internal_6_$__cuda_sm20_div_s64) ;  /* 0x0000000c003c7944 */ /* 0x003fea0003c00000 */
[----:B------:R-:W-:Y:S01]  /*02d0*/  MOV R3, UR24 ;  /* 0x0000001800037c02 */ /* 0x000fe20008000f00 */
[--C-:B------:R-:W-:Y:S02]  /*02e0*/  IMAD.MOV R15, RZ, RZ, -R14.reuse ;  /* 0x000000ffff0f7224 */ /* 0x100fe400078e0a0e */
[----:B------:R-:W-:Y:S02]  /*02f0*/  IMAD.MOV.U32 R2, RZ, RZ, R14 ;  /* 0x000000ffff027224 */ /* 0x000fe400078e000e */
[----:B------:R-:W-:Y:S01]  /*0300*/  IMAD R15, R15, R3, R0 ;  /* 0x000000030f0f7224 */ /* 0x000fe200078e0200 */
[----:B------:R-:W-:Y:S06]  /*0310*/  BRA `(.L_x_96) ;  /* 0x0000000000547947 */ /* 0x000fec0003800000 */
.L_x_95:
[----:B------:R-:W-:-:S04]  /*0320*/  IMAD.U32 R3, RZ, RZ, UR24 ;  /* 0x00000018ff037e24 */ /* 0x000fc8000f8e00ff */
[----:B------:R-:W2:Y:S01]  /*0330*/  I2F.U32.RP R2, R3 ;  /* 0x0000000300027306 */ /* 0x000ea20000209000 */
[----:B------:R-:W-:-:S07]  /*0340*/  ISETP.NE.U32.AND P2, PT, R3, RZ, PT ;  /* 0x000000ff0300720c */ /* 0x000fce0003f45070 */
[----:B--2---:R-:W2:Y:S02]  /*0350*/  MUFU.RCP R2, R2 ;  /* 0x0000000200027308 */ /* 0x004ea40000001000 */
[----:B--2---:R-:W-:-:S06]  /*0360*/  VIADD R8, R2, 0xffffffe ;  /* 0x0ffffffe02087836 */ /* 0x004fcc0000000000 */
[----:B------:R2:W3:Y:S02]  /*0370*/  F2I.FTZ.U32.TRUNC.NTZ R9, R8 ;  /* 0x0000000800097305 */ /* 0x0004e4000021f000 */
[----:B--2---:R-:W-:Y:S02]  /*0380*/  IMAD.MOV.U32 R8, RZ, RZ, RZ ;  /* 0x000000ffff087224 */ /* 0x004fe400078e00ff */
[----:B---3--:R-:W-:-:S05]  /*0390*/  IMAD R10, R9, R3, RZ ;  /* 0x00000003090a7224 */ /* 0x008fca00078e02ff */
        /* <DEDUP_REMOVED lines=13> */
.L_x_96:
[----:B------:R-:W-:Y:S05]  /*0470*/  BSYNC B1 ;  /* 0x0000000000017941 */ /* 0x000fea0003800000 */
.L_x_94:
[----:B------:R-:W-:Y:S01]  /*0480*/  VIADD R11, R2, UR9 ;  /* 0x00000009020b7c36 */ /* 0x000fe20008000000 */
[----:B------:R-:W-:-:S03]  /*0490*/  SHF.R.S64 R12, RZ, 0x1e, R2 ;  /* 0x0000001eff0c7819 */ /* 0x000fc60000001002 */
[----:B0-----:R-:W-:Y:S01]  /*04a0*/  IMAD.WIDE R10, R11, 0x4, R6 ;  /* 0x000000040b0a7825 */ /* 0x001fe200078e0206 */
[----:B------:R-:W-:-:S05]  /*04b0*/  IADD3 R12, P0, R12, UR22, RZ ;  /* 0x000000160c0c7c10 */ /* 0x000fca000ff1e0ff */
[----:B------:R-:W2:Y:S01]  /*04c0*/  LDG.E R10, desc[UR12][R10.64] ;  /* 0x0000000c0a0a7981 */ /* 0x000ea2000c1e1900 */
[----:B------:R-:W-:-:S05]  /*04d0*/  LEA.HI.X.SX32 R13, R2, UR23, 0x2, P0 ;  /* 0x00000017020d7c11 */ /* 0x000fca00080f16ff */
[----:B------:R-:W3:Y:S01]  /*04e0*/  LDG.E R12, desc[UR12][R12.64] ;  /* 0x0000000c0c0c7981 */ /* 0x000ee2000c1e1900 */
[--C-:B------:R-:W-:Y:S01]  /*04f0*/  SHF.R.S32.HI R9, RZ, 0x1f, R15.reuse ;  /* 0x0000001fff097819 */ /* 0x100fe2000001140f */
[----:B------:R-:W-:Y:S01]  /*0500*/  IMAD.MOV.U32 R8, RZ, RZ, R15 ;  /* 0x000000ffff087224 */ /* 0x000fe200078e000f */
[----:B--2---:R-:W-:-:S03]  /*0510*/  SHF.R.S32.HI R2, RZ, 0x1f, R10 ;  /* 0x0000001fff027819 */ /* 0x004fc6000001140a */
[----:B------:R-:W-:-:S04]  /*0520*/  IMAD.WIDE.U32 R8, R10, R3, R8 ;  /* 0x000000030a087225 */ /* 0x000fc800078e0008 */
[-C--:B------:R-:W-:Y:S01]  /*0530*/  IMAD R19, R2, R3.reuse, RZ ;  /* 0x0000000302137224 */ /* 0x080fe200078e02ff */
[----:B---3--:R-:W-:Y:S02]  /*0540*/  IADD3 R2, -R12, UR21, RZ ;  /* 0x000000150c027c10 */ /* 0x008fe4000fffe1ff */
[----:B------:R-:W-:Y:S01]  /*0550*/  LEA R14, P0, R8, UR16, 0x1 ;  /* 0x00000010080e7c11 */ /* 0x000fe2000f8008ff */
[----:B------:R-:W-:Y:S02]  /*0560*/  IMAD R19, R10, UR20, R19 ;  /* 0x000000140a137c24 */ /* 0x000fe4000f8e0213 */
[----:B------:R-:W-:-:S03]  /*0570*/  IMAD R3, R2, R3, R15 ;  /* 0x0000000302037224 */ /* 0x000fc600078e020f */
[----:B------:R-:W-:Y:S01]  /*0580*/  IADD3 R9, R9, R19, RZ ;  /* 0x0000001309097210 */ /* 0x000fe20007ffe0ff */
[----:B-1----:R-:W-:-:S03]  /*0590*/  IMAD.WIDE R2, R3, 0x2, R4 ;  /* 0x0000000203027825 */ /* 0x002fc600078e0204 */
[----:B------:R-:W-:-:S03]  /*05a0*/  LEA.HI.X R15, R8, UR17, R9, 0x1, P0 ;  /* 0x00000011080f7c11 */ /* 0x000fc600080f0c09 */
[----:B------:R-:W2:Y:S04]  /*05b0*/  LDG.E.U16 R3, desc[UR12][R2.64] ;  /* 0x0000000c02037981 */ /* 0x000ea8000c1e1500 */
[----:B------:R-:W2:Y:S01]  /*05c0*/  LDG.E.U16 R14, desc[UR12][R14.64] ;  /* 0x0000000c0e0e7981 */ /* 0x000ea2000c1e1500 */
[----:B------:R-:W-:-:S04]  /*05d0*/  LEA R8, P0, R0, UR18, 0x1 ;  /* 0x0000001200087c11 */ /* 0x000fc8000f8008ff */
[C---:B------:R-:W-:Y:S02]  /*05e0*/  LEA.HI.X R9, R0.reuse, UR19, R17, 0x1, P0 ;  /* 0x0000001300097c11 */ /* 0x040fe400080f0c11 */
[----:B------:R-:W-:-:S05]  /*05f0*/  IADD3 R0, P0, R0, UR8, RZ ;  /* 0x0000000800007c10 */ /* 0x000fca000ff1e0ff */
[----:B------:R-:W-:Y:S01]  /*0600*/  IMAD.X R17, RZ, RZ, R17, P0 ;  /* 0x000000ffff117224 */ /* 0x000fe200000e0611 */
[----:B------:R-:W-:-:S04]  /*0610*/  ISETP.GE.U32.AND P0, PT, R0, UR4, PT ;  /* 0x0000000400007c0c */ /* 0x000fc8000bf06070 */
[----:B------:R-:W-:Y:S01]  /*0620*/  ISETP.GE.AND.EX P0, PT, R17, UR10, PT, P0 ;  /* 0x0000000a11007c0c */ /* 0x000fe2000bf06300 */
[----:B--2---:R-:W-:-:S05]  /*0630*/  HFMA2 R3, R14.H0_H0, UR11.H0_H0, R3.H0_H0 ;  /* 0x2000000b0e037c31 */ /* 0x004fca0008040803 */
[----:B------:R2:W-:Y:S07]  /*0640*/  STG.E.U16 desc[UR12][R8.64], R3 ;  /* 0x0000000308007986 */ /* 0x0005ee000c10150c */
[----:B------:R-:W-:Y:S05]  /*0650*/  @!P0 BRA `(.L_x_97) ;  /* 0xfffffffc00048947 */ /* 0x000fea000383ffff */
[----:B------:R-:W-:Y:S05]  /*0660*/  BSYNC B0 ;  /* 0x0000000000007941 */ /* 0x000fea0003800000 */
.L_x_93:
[----:B------:R-:W-:Y:S05]  /*0670*/  EXIT ;  /* 0x000000000000794d */ /* 0x000fea0003800000 */
.L_x_92:
[----:B------:R-:W-:Y:S01]  /*0680*/  ULDC.64 UR6, c[0x0][0x238] ;  /* 0x00008e0000067ab9 */ /* 0x000fe20000000a00 */
[----:B-1----:R-:W1:Y:S01]  /*0690*/  LDC.64 R4, c[0x0][0x228] ;  /* 0x00008a00ff047b82 */ /* 0x002e620000000a00 */
[----:B------:R-:W-:Y:S01]  /*06a0*/  ISETP.NE.U32.AND P0, PT, RZ, UR6, PT ;  /* 0x00000006ff007c0c */ /* 0x000fe2000bf05070 */
[----:B------:R-:W-:Y:S01]  /*06b0*/  ULDC UR11, c[0x0][0x24c] ;  /* 0x00009300000b7ab9 */ /* 0x000fe20000000800 */
[----:B------:R-:W-:Y:S01]  /*06c0*/  ULDC UR21, c[0x0][0x24c] ;  /* 0x0000930000157ab9 */ /* 0x000fe20000000800 */
[----:B------:R-:W-:Y:S01]  /*06d0*/  ULDC UR30, c[0x0][0x248] ;  /* 0x00009200001e7ab9 */ /* 0x000fe20000000800 */
[----:B------:R-:W-:Y:S01]  /*06e0*/  ISETP.NE.AND.EX P0, PT, RZ, UR7, PT, P0 ;  /* 0x00000007ff007c0c */ /* 0x000fe2000bf05300 */
[----:B------:R-:W-:Y:S01]  /*06f0*/  ULDC UR31, c[0x0][0x248] ;  /* 0x00009200001f7ab9 */ /* 0x000fe20000000800 */
[----:B------:R-:W-:Y:S01]  /*0700*/  ULDC.U16 UR20, c[0x0][0x260] ;  /* 0x0000980000147ab9 */ /* 0x000fe20000000400 */
[----:B0-----:R-:W0:Y:S01]  /*0710*/  LDC.64 R6, c[0x0][0x228] ;  /* 0x00008a00ff067b82 */ /* 0x001e220000000a00 */
[----:B------:R-:W-:Y:S01]  /*0720*/  ULDC.U16 UR27, c[0x0][0x260] ;  /* 0x00009800001b7ab9 */ /* 0x000fe20000000400 */
[----:B------:R-:W-:Y:S01]  /*0730*/  ULDC UR26, c[0x0][0x250] ;  /* 0x00009400001a7ab9 */ /* 0x000fe20000000800 */
[----:B------:R-:W-:Y:S01]  /*0740*/  ULDC.64 UR18, c[0x0][0x218] ;  /* 0x0000860000127ab9 */ /* 0x000fe20000000a00 */
[----:B------:R-:W-:Y:S01]  /*0750*/  ULDC.64 UR24, c[0x0][0x218] ;  /* 0x0000860000187ab9 */ /* 0x000fe20000000a00 */
[----:B------:R-:W-:Y:S01]  /*0760*/  ULDC.64 UR22, c[0x0][0x210] ;  /* 0x0000840000167ab9 */ /* 0x000fe20000000a00 */
[----:B------:R-:W-:Y:S01]  /*0770*/  ULDC.64 UR28, c[0x0][0x210] ;  /* 0x00008400001c7ab9 */ /* 0x000fe20000000a00 */
[----:B------:R-:W-:Y:S01]  /*0780*/  ULDC.64 UR16, c[0x0][0x238] ;  /* 0x00008e0000107ab9 */ /* 0x000fe20000000a00 */
[----:B------:R-:W2:Y:S08]  /*0790*/  LDC.64 R8, c[0x0][0x220] ;  /* 0x00008800ff087b82 */ /* 0x000eb00000000a00 */
[----:B------:R-:W3:Y:S08]  /*07a0*/  LDC.64 R10, c[0x0][0x220] ;  /* 0x00008800ff0a7b82 */ /* 0x000ef00000000a00 */
[----:B------:R-:W4:Y:S01]  /*07b0*/  LDC.64 R12, c[0x0][0x250] ;  /* 0x00009400ff0c7b82 */ /* 0x000f220000000a00 */
[----:B------:R-:W-:Y:S05]  /*07c0*/  @!P0 BRA `(.L_x_98) ;  /* 0x0000000400088947 */ /* 0x000fea0003800000 */
[----:B------:R-:W-:Y:S01]  /*07d0*/  BSSY B0, `(.L_x_99) ;  /* 0x0000040000007945 */ /* 0x000fe20003800000 */
.L_x_103:
[----:B------:R-:W-:Y:S01]  /*07e0*/  LOP3.LUT R2, R17, UR11, RZ, 0xfc, !PT ;  /* 0x0000000b11027c12 */ /* 0x000fe2000f8efcff */
[----:B------:R-:W-:Y:S03]  /*07f0*/  BSSY B1, `(.L_x_100) ;  /* 0x000001f000017945 */ /* 0x000fe60003800000 */
[----:B------:R-:W-:-:S13]  /*0800*/  ISETP.NE.U32.AND P0, PT, R2, RZ, PT ;  /* 0x000000ff0200720c */ /* 0x000fda0003f05070 */
[----:B0-----:R-:W-:Y:S05]  /*0810*/  @!P0 BRA `(.L_x_101) ;  /* 0x00000000001c8947 */ /* 0x001fea0003800000 */
[----:B------:R-:W-:-:S07]  /*0820*/  MOV R16, 0x840 ;  /* 0x0000084000107802 */ /* 0x000fce0000000f00 */
[----:B01234-:R-:W-:Y:S05]  /*0830*/  CALL.REL.NOINC `($__internal_6_$__cuda_sm20_div_s64) ;  /* 0x0000000400e07944 */ /* 0x01ffea0003c00000 */
[----:B------:R-:W-:Y:S01]  /*0840*/  MOV R3, UR30 ;  /* 0x0000001e00037c02 */ /* 0x000fe20008000f00 */
[--C-:B------:R-:W-:Y:S02]  /*0850*/  IMAD.MOV R19, RZ, RZ, -R14.reuse ;  /* 0x000000ffff137224 */ /* 0x100fe400078e0a0e */
[----:B------:R-:W-:Y:S02]  /*0860*/  IMAD.MOV.U32 R2, RZ, RZ, R14 ;  /* 0x000000ffff027224 */ /* 0x000fe400078e000e */
[----:B------:R-:W-:Y:S01]  /*0870*/  IMAD R19, R19, R3, R0 ;  /* 0x0000000313137224 */ /* 0x000fe200078e0200 */
[----:B------:R-:W-:Y:S06]  /*0880*/  BRA `(.L_x_102) ;  /* 0x0000000000547947 */ /* 0x000fec0003800000 */
.L_x_101:
[----:B------:R-:W-:Y:S02]  /*0890*/  IMAD.U32 R3, RZ, RZ, UR30 ;  /* 0x0000001eff037e24 */ /* 0x000fe4000f8e00ff */
[----:B0-----:R-:W-:Y:S02]  /*08a0*/  IMAD.MOV.U32 R6, RZ, RZ, RZ ;  /* 0x000000ffff067224 */ /* 0x001fe400078e00ff */
[----:B---3--:R-:W0:Y:S01]  /*08b0*/  I2F.U32.RP R10, R3 ;  /* 0x00000003000a7306 */ /* 0x008e220000209000 */
[----:B------:R-:W-:-:S07]  /*08c0*/  ISETP.NE.U32.AND P2, PT, R3, RZ, PT ;  /* 0x000000ff0300720c */ /* 0x000fce0003f45070 */
[----:B0-----:R-:W0:Y:S02]  /*08d0*/  MUFU.RCP R10, R10 ;  /* 0x0000000a000a7308 */ /* 0x001e240000001000 */
[----:B0-----:R-:W-:-:S06]  /*08e0*/  IADD3 R7, R10, 0xffffffe, RZ ;  /* 0x0ffffffe0a077810 */ /* 0x001fcc0007ffe0ff */
[----:B------:R-:W0:Y:S02]  /*08f0*/  F2I.FTZ.U32.TRUNC.NTZ R7, R7 ;  /* 0x0000000700077305 */ /* 0x000e24000021f000 */
[----:B0-----:R-:W-:-:S04]  /*0900*/  IMAD R2, R7, R3, RZ ;  /* 0x0000000307027224 */ /* 0x001fc800078e02ff */
        /* <DEDUP_REMOVED lines=13> */
.L_x_102:
[----:B------:R-:W-:Y:S05]  /*09e0*/  BSYNC B1 ;  /* 0x0000000000017941 */ /* 0x000fea0003800000 */
.L_x_100:
[----:B------:R-:W-:Y:S01]  /*09f0*/  VIADD R11, R2, UR9 ;  /* 0x00000009020b7c36 */ /* 0x000fe20008000000 */
[----:B------:R-:W-:-:S03]  /*0a00*/  SHF.R.S64 R14, RZ, 0x1e, R2 ;  /* 0x0000001eff0e7819 */ /* 0x000fc60000001002 */
[----:B-1----:R-:W-:Y:S01]  /*0a10*/  IMAD.WIDE R10, R11, 0x4, R4 ;  /* 0x000000040b0a7825 */ /* 0x002fe200078e0204 */
[----:B------:R-:W-:-:S05]  /*0a20*/  IADD3 R14, P0, R14, UR16, RZ ;  /* 0x000000100e0e7c10 */ /* 0x000fca000ff1e0ff */
[----:B------:R-:W3:Y:S01]  /*0a30*/  LDG.E R10, desc[UR12][R10.64] ;  /* 0x0000000c0a0a7981 */ /* 0x000ee2000c1e1900 */
[----:B------:R-:W-:-:S05]  /*0a40*/  LEA.HI.X.SX32 R15, R2, UR17, 0x2, P0 ;  /* 0x00000011020f7c11 */ /* 0x000fca00080f16ff */
[----:B------:R-:W4:Y:S01]  /*0a50*/  LDG.E R14, desc[UR12][R14.64] ;  /* 0x0000000c0e0e7981 */ /* 0x000f22000c1e1900 */
[----:B------:R-:W-:Y:S02]  /*0a60*/  SHF.R.S32.HI R7, RZ, 0x1f, R19 ;  /* 0x0000001fff077819 */ /* 0x000fe40000011413 */
[----:B------:R-:W-:Y:S02]  /*0a70*/  MOV R6, R19 ;  /* 0x0000001300067202 */ /* 0x000fe40000000f00 */
[----:B---3--:R-:W-:-:S03]  /*0a80*/  SHF.R.S32.HI R2, RZ, 0x1f, R10 ;  /* 0x0000001fff027819 */ /* 0x008fc6000001140a */
[----:B------:R-:W-:-:S04]  /*0a90*/  IMAD.WIDE.U32 R6, R10, R3, R6 ;  /* 0x000000030a067225 */ /* 0x000fc800078e0006 */
[-C--:B------:R-:W-:Y:S01]  /*0aa0*/  IMAD R21, R2, R3.reuse, RZ ;  /* 0x0000000302157224 */ /* 0x080fe200078e02ff */
[----:B----4-:R-:W-:Y:S02]  /*0ab0*/  IADD3 R16, R14, R12, -R13 ;  /* 0x0000000c0e107210 */ /* 0x010fe40007ffe80d */
[----:B------:R-:W-:Y:S01]  /*0ac0*/  LEA R2, P0, R6, UR18, 0x1 ;  /* 0x0000001206027c11 */ /* 0x000fe2000f8008ff */
[----:B------:R-:W-:Y:S02]  /*0ad0*/  IMAD R21, R10, UR11, R21 ;  /* 0x0000000b0a157c24 */ /* 0x000fe4000f8e0215 */
[----:B------:R-:W-:Y:S02]  /*0ae0*/  IMAD R11, R16, R3, R19 ;  /* 0x00000003100b7224 */ /* 0x000fe400078e0213 */
[----:B------:R-:W-:Y:S02]  /*0af0*/  IMAD.IADD R3, R7, 0x1, R21 ;  /* 0x0000000107037824 */ /* 0x000fe400078e0215 */
[----:B--2---:R-:W-:-:S03]  /*0b00*/  IMAD.WIDE R10, R11, 0x2, R8 ;  /* 0x000000020b0a7825 */ /* 0x004fc600078e0208 */
        /* <DEDUP_REMOVED lines=13> */
.L_x_99:
[----:B------:R-:W-:Y:S05]  /*0be0*/  EXIT ;  /* 0x000000000000794d */ /* 0x000fea0003800000 */
.L_x_98:
[----:B------:R-:W-:Y:S01]  /*0bf0*/  BSSY B0, `(.L_x_104) ;  /* 0x000003b000007945 */ /* 0x000fe20003800000 */
.L_x_108:
[----:B------:R-:W-:Y:S01]  /*0c00*/  LOP3.LUT R2, R17, UR21, RZ, 0xfc, !PT ;  /* 0x0000001511027c12 */ /* 0x000fe2000f8efcff */
[----:B------:R-:W-:Y:S03]  /*0c10*/  BSSY B1, `(.L_x_105) ;  /* 0x000001f000017945 */ /* 0x000fe60003800000 */
[----:B------:R-:W-:-:S13]  /*0c20*/  ISETP.NE.U32.AND P0, PT, R2, RZ, PT ;  /* 0x000000ff0200720c */ /* 0x000fda0003f05070 */
[----:B0-----:R-:W-:Y:S05]  /*0c30*/  @!P0 BRA `(.L_x_106) ;  /* 0x00000000001c8947 */ /* 0x001fea0003800000 */
[----:B------:R-:W-:-:S07]  /*0c40*/  MOV R16, 0xc60 ;  /* 0x00000c6000107802 */ /* 0x000fce0000000f00 */
[----:B01234-:R-:W-:Y:S05]  /*0c50*/  CALL.REL.NOINC `($__internal_6_$__cuda_sm20_div_s64) ;  /* 0x0000000000d87944 */ /* 0x01ffea0003c00000 */
[----:B------:R-:W-:Y:S01]  /*0c60*/  IADD3 R12, -R14, RZ, RZ ;  /* 0x000000ff0e0c7210 */ /* 0x000fe20007ffe1ff */
[----:B------:R-:W-:Y:S02]  /*0c70*/  IMAD.U32 R3, RZ, RZ, UR31 ;  /* 0x0000001fff037e24 */ /* 0x000fe4000f8e00ff */
[----:B------:R-:W-:Y:S02]  /*0c80*/  IMAD.MOV.U32 R2, RZ, RZ, R14 ;  /* 0x000000ffff027224 */ /* 0x000fe400078e000e */
[----:B------:R-:W-:Y:S01]  /*0c90*/  IMAD R12, R12, R3, R0 ;  /* 0x000000030c0c7224 */ /* 0x000fe200078e0200 */
[----:B------:R-:W-:Y:S06]  /*0ca0*/  BRA `(.L_x_107) ;  /* 0x0000000000547947 */ /* 0x000fec0003800000 */
.L_x_106:
[----:B------:R-:W-:Y:S01]  /*0cb0*/  MOV R3, UR31 ;  /* 0x0000001f00037c02 */ /* 0x000fe20008000f00 */
[----:B-1----:R-:W-:-:S03]  /*0cc0*/  HFMA2.MMA R4, -RZ, RZ, 0, 0 ;  /* 0x00000000ff047435 */ /* 0x002fc600000001ff */
[----:B--2---:R-:W1:Y:S01]  /*0cd0*/  I2F.U32.RP R8, R3 ;  /* 0x0000000300087306 */ /* 0x004e620000209000 */
[----:B------:R-:W-:-:S07]  /*0ce0*/  ISETP.NE.U32.AND P2, PT, R3, RZ, PT ;  /* 0x000000ff0300720c */ /* 0x000fce0003f45070 */
[----:B-1----:R-:W1:Y:S02]  /*0cf0*/  MUFU.RCP R8, R8 ;  /* 0x0000000800087308 */ /* 0x002e640000001000 */
[----:B-1----:R-:W-:-:S06]  /*0d00*/  VIADD R5, R8, 0xffffffe ;  /* 0x0ffffffe08057836 */ /* 0x002fcc0000000000 */
[----:B------:R-:W1:Y:S02]  /*0d10*/  F2I.FTZ.U32.TRUNC.NTZ R5, R5 ;  /* 0x0000000500057305 */ /* 0x000e64000021f000 */
[----:B-1----:R-:W-:-:S04]  /*0d20*/  IMAD R2, R5, R3, RZ ;  /* 0x0000000305027224 */ /* 0x002fc800078e02ff */
[----:B------:R-:W-:-:S04]  /*0d30*/  IMAD.MOV R9, RZ, RZ, -R2 ;  /* 0x000000ffff097224 */ /* 0x000fc800078e0a02 */
        /* <DEDUP_REMOVED lines=10> */
[----:B----4-:R-:W-:-:S04]  /*0de0*/  IMAD.MOV R12, RZ, RZ, -R2 ;  /* 0x000000ffff0c7224 */ /* 0x010fc800078e0a02 */
[----:B------:R-:W-:-:S07]  /*0df0*/  IMAD R12, R3, R12, R0 ;  /* 0x0000000c030c7224 */ /* 0x000fce00078e0200 */
.L_x_107:
[----:B------:R-:W-:Y:S05]  /*0e00*/  BSYNC B1 ;  /* 0x0000000000017941 */ /* 0x000fea0003800000 */
.L_x_105:
[----:B------:R-:W-:-:S05]  /*0e10*/  IADD3 R5, R2, UR9, RZ ;  /* 0x0000000902057c10 */ /* 0x000fca000fffe0ff */
[----:B0-----:R-:W-:-:S06]  /*0e20*/  IMAD.WIDE R4, R5, 0x4, R6 ;  /* 0x0000000405047825 */ /* 0x001fcc00078e0206 */
[----:B------:R-:W2:Y:S01]  /*0e30*/  LDG.E R4, desc[UR12][R4.64] ;  /* 0x0000000c04047981 */ /* 0x000ea2000c1e1900 */
[--C-:B------:R-:W-:Y:S01]  /*0e40*/  SHF.R.S32.HI R9, RZ, 0x1f, R12.reuse ;  /* 0x0000001fff097819 */ /* 0x100fe2000001140c */
[----:B------:R-:W-:Y:S01]  /*0e50*/  IMAD.MOV.U32 R8, RZ, RZ, R12 ;  /* 0x000000ffff087224 */ /* 0x000fe200078e000c */
[----:B--2---:R-:W-:-:S03]  /*0e60*/  SHF.R.S32.HI R2, RZ, 0x1f, R4 ;  /* 0x0000001fff027819 */ /* 0x004fc60000011404 */
[----:B------:R-:W-:-:S04]  /*0e70*/  IMAD.WIDE.U32 R8, R4, R3, R8 ;  /* 0x0000000304087225 */ /* 0x000fc800078e0008 */
[----:B------:R-:W-:Y:S02]  /*0e80*/  IMAD R13, R2, R3, RZ ;  /* 0x00000003020d7224 */ /* 0x000fe400078e02ff */
[----:B------:R-:W-:Y:S01]  /*0e90*/  IMAD R3, R3, UR26, R12 ;  /* 0x0000001a03037c24 */ /* 0x000fe2000f8e020c */
[----:B------:R-:W-:Y:S01]  /*0ea0*/  LEA R12, P0, R8, UR24, 0x1 ;  /* 0x00000018080c7c11 */ /* 0x000fe2000f8008ff */
[----:B------:R-:W-:Y:S02]  /*0eb0*/  IMAD R13, R4, UR21, R13 ;  /* 0x00000015040d7c24 */ /* 0x000fe4000f8e020d */
[----:B---3--:R-:W-:-:S04]  /*0ec0*/  IMAD.WIDE R2, R3, 0x2, R10 ;  /* 0x0000000203027825 */ /* 0x008fc800078e020a */
[----:B------:R-:W-:Y:S02]  /*0ed0*/  IMAD.IADD R9, R9, 0x1, R13 ;  /* 0x0000000109097824 */ /* 0x000fe400078e020d */
[----:B------:R-:W2:Y:S03]  /*0ee0*/  LDG.E.U16 R3, desc[UR12][R2.64] ;  /* 0x0000000c02037981 */ /* 0x000ea6000c1e1500 */
[----:B------:R-:W-:-:S05]  /*0ef0*/  LEA.HI.X R13, R8, UR25, R9, 0x1, P0 ;  /* 0x00000019080d7c11 */ /* 0x000fca00080f0c09 */
[----:B------:R-:W2:Y:S01]  /*0f00*/  LDG.E.U16 R12, desc[UR12][R12.64] ;  /* 0x0000000c0c0c7981 */ /* 0x000ea2000c1e1500 */
[----:B------:R-:W-:-:S04]  /*0f10*/  LEA R4, P0, R0, UR28, 0x1 ;  /* 0x0000001c00047c11 */ /* 0x000fc8000f8008ff */
[C---:B------:R-:W-:Y:S02]  /*0f20*/  LEA.HI.X R5, R0.reuse, UR29, R17, 0x1, P0 ;  /* 0x0000001d00057c11 */ /* 0x040fe400080f0c11 */
[----:B------:R-:W-:-:S04]  /*0f30*/  IADD3 R0, P0, R0, UR8, RZ ;  /* 0x0000000800007c10 */ /* 0x000fc8000ff1e0ff */
[----:B------:R-:W-:Y:S02]  /*0f40*/  IADD3.X R17, RZ, R17, RZ, P0, !PT ;  /* 0x00000011ff117210 */ /* 0x000fe400007fe4ff */
[----:B------:R-:W-:-:S04]  /*0f50*/  ISETP.GE.U32.AND P0, PT, R0, UR4, PT ;  /* 0x0000000400007c0c */ /* 0x000fc8000bf06070 */
[----:B------:R-:W-:Y:S01]  /*0f60*/  ISETP.GE.AND.EX P0, PT, R17, UR10, PT, P0 ;  /* 0x0000000a11007c0c */ /* 0x000fe2000bf06300 */
[----:B--2---:R-:W-:-:S05]  /*0f70*/  HFMA2 R3, R12.H0_H0, UR27.H0_H0, R3.H0_H0 ;  /* 0x2000001b0c037c31 */ /* 0x004fca0008040803 */
[----:B------:R0:W-:Y:S07]  /*0f80*/  STG.E.U16 desc[UR12][R4.64], R3 ;  /* 0x0000000304007986 */ /* 0x0001ee000c10150c */
[----:B------:R-:W-:Y:S05]  /*0f90*/  @!P0 BRA `(.L_x_108) ;  /* 0xfffffffc00188947 */ /* 0x000fea000383ffff */
[----:B------:R-:W-:Y:S05]  /*0fa0*/  BSYNC B0 ;  /* 0x0000000000007941 */ /* 0x000fea0003800000 */
.L_x_104:
[----:B------:R-:W-:Y:S05]  /*0fb0*/  EXIT ;  /* 0x000000000000794d */ /* 0x000fea0003800000 */
        .weak           $__internal_6_$__cuda_sm20_div_s64
        .type           $__internal_6_$__cuda_sm20_div_s64,@function
        .size           $__internal_6_$__cuda_sm20_div_s64,(.L_x_466 - $__internal_6_$__cuda_sm20_div_s64)
$__internal_6_$__cuda_sm20_div_s64:
        /* <DEDUP_REMOVED lines=19> */
[----:B------:R-:W-:-:S04]  /*10f0*/  IMAD.HI.U32 R2, P1, R15, R19, R2 ;  /* 0x000000130f027227 */ /* 0x000fc80007820002 */
[----:B------:R-:W-:Y:S01]  /*1100*/  IMAD.HI.U32 R19, R15, R21, RZ ;  /* 0x000000150f137227 */ /* 0x000fe200078e00ff */
[----:B------:R-:W-:-:S03]  /*1110*/  IADD3 R3, P2, R23, R2, RZ ;  /* 0x0000000217037210 */ /* 0x000fc60007f5e0ff */
[----:B------:R-:W-:Y:S02]  /*1120*/  IMAD.X R19, R19, 0x1, R15, P0 ;  /* 0x0000000113137824 */ /* 0x000fe400000e060f */
[----:B------:R-:W-:-:S03]  /*1130*/  IMAD.WIDE.U32 R14, R3, UR6, RZ ;  /* 0x00000006030e7c25 */ /* 0x000fc6000f8e00ff */
[----:B------:R-:W-:Y:S01]  /*1140*/  IADD3.X R19, RZ, RZ, R19, P2, P1 ;  /* 0x000000ffff137210 */ /* 0x000fe200017e2413 */
[----:B------:R-:W-:Y:S01]  /*1150*/  IMAD R2, R3, UR7, R15 ;  /* 0x0000000703027c24 */ /* 0x000fe2000f8e020f */
[----:B------:R-:W-:Y:S02]  /*1160*/  IADD3 R21, P0, RZ, -R14, RZ ;  /* 0x8000000eff157210 */ /* 0x000fe40007f1e0ff */
[-C--:B------:R-:W-:Y:S01]  /*1170*/  IADD3 R15, P4, RZ, -R0.reuse, RZ ;  /* 0x80000000ff0f7210 */ /* 0x080fe20007f9e0ff */
[----:B------:R-:W-:Y:S02]  /*1180*/  IMAD R14, R19, UR6, R2 ;  /* 0x00000006130e7c24 */ /* 0x000fe4000f8e0202 */
[----:B------:R-:W-:Y:S01]  /*1190*/  IMAD.HI.U32 R2, R3, R21, RZ ;  /* 0x0000001503027227 */ /* 0x000fe200078e00ff */
[----:B------:R-:W-:Y:S02]  /*11a0*/  SEL R15, R15, R0, !P3 ;  /* 0x000000000f0f7207 */ /* 0x000fe40005800000 */
[----:B------:R-:W-:Y:S01]  /*11b0*/  IADD3.X R18, RZ, ~R17, RZ, P4, !PT ;  /* 0x80000011ff127210 */ /* 0x000fe200027fe4ff */
[----:B------:R-:W-:-:S04]  /*11c0*/  IMAD.X R14, RZ, RZ, ~R14, P0 ;  /* 0x000000ffff0e7224 */ /* 0x000fc800000e0e0e */
[----:B------:R-:W-:-:S04]  /*11d0*/  IMAD.WIDE.U32 R2, P0, R3, R14, R2 ;  /* 0x0000000e03027225 */ /* 0x000fc80007800002 */
[----:B------:R-:W-:-:S04]  /*11e0*/  IMAD.HI.U32 R20, R19, R14, RZ ;  /* 0x0000000e13147227 */ /* 0x000fc800078e00ff */
[----:B------:R-:W-:-:S04]  /*11f0*/  IMAD.HI.U32 R2, P1, R19, R21, R2 ;  /* 0x0000001513027227 */ /* 0x000fc80007820002 */
[----:B------:R-:W-:-:S05]  /*1200*/  IMAD R3, R19, R14, RZ ;  /* 0x0000000e13037224 */ /* 0x000fca00078e02ff */
[----:B------:R-:W-:Y:S01]  /*1210*/  IADD3 R14, P2, R3, R2, RZ ;  /* 0x00000002030e7210 */ /* 0x000fe20007f5e0ff */
[----:B------:R-:W-:Y:S01]  /*1220*/  IMAD.X R3, R20, 0x1, R19, P0 ;  /* 0x0000000114037824 */ /* 0x000fe200000e0613 */
[----:B------:R-:W-:-:S03]  /*1230*/  SEL R19, R18, R17, !P3 ;  /* 0x0000001112137207 */ /* 0x000fc60005800000 */
[----:B------:R-:W-:Y:S01]  /*1240*/  IMAD.HI.U32 R2, R14, R15, RZ ;  /* 0x0000000f0e027227 */ /* 0x000fe200078e00ff */
[----:B------:R-:W-:-:S03]  /*1250*/  IADD3.X R18, RZ, RZ, R3, P2, P1 ;  /* 0x000000ffff127210 */ /* 0x000fc600017e2403 */
[----:B------:R-:W-:Y:S02]  /*1260*/  IMAD.MOV.U32 R3, RZ, RZ, RZ ;  /* 0x000000ffff037224 */ /* 0x000fe400078e00ff */
[-C--:B------:R-:W-:Y:S02]  /*1270*/  IMAD R21, R18, R19.reuse, RZ ;  /* 0x0000001312157224 */ /* 0x080fe400078e02ff */
[----:B------:R-:W-:-:S04]  /*1280*/  IMAD.WIDE.U32 R2, R14, R19, R2 ;  /* 0x000000130e027225 */ /* 0x000fc800078e0002 */
[----:B------:R-:W-:-:S04]  /*1290*/  IMAD.HI.U32 R14, R18, R19, RZ ;  /* 0x00000013120e7227 */ /* 0x000fc800078e00ff */
[----:B------:R-:W-:-:S05]  /*12a0*/  IMAD.HI.U32 R2, P0, R18, R15, R2 ;  /* 0x0000000f12027227 */ /* 0x000fca0007800002 */
[----:B------:R-:W-:Y:S02]  /*12b0*/  IADD3 R21, P1, R21, R2, RZ ;  /* 0x0000000215157210 */ /* 0x000fe40007f3e0ff */
[----:B------:R-:W-:-:S03]  /*12c0*/  IADD3.X R14, R14, RZ, RZ, P0, !PT ;  /* 0x000000ff0e0e7210 */ /* 0x000fc600007fe4ff */
[----:B------:R-:W-:-:S04]  /*12d0*/  IMAD.WIDE.U32 R2, R21, UR6, RZ ;  /* 0x0000000615027c25 */ /* 0x000fc8000f8e00ff */
[----:B------:R-:W-:Y:S01]  /*12e0*/  IMAD.X R14, RZ, RZ, R14, P1 ;  /* 0x000000ffff0e7224 */ /* 0x000fe200008e060e */
[----:B------:R-:W-:Y:S01]  /*12f0*/  IADD3 R18, P1, -R2, R15, RZ ;  /* 0x0000000f02127210 */ /* 0x000fe20007f3e1ff */
[C---:B------:R-:W-:Y:S01]  /*1300*/  IMAD R3, R21.reuse, UR7, R3 ;  /* 0x0000000715037c24 */ /* 0x040fe2000f8e0203 */
[----:B------:R-:W-:Y:S02]  /*1310*/  IADD3 R2, R21, 0x1, RZ ;  /* 0x0000000115027810 */ /* 0x000fe40007ffe0ff */
        /* <DEDUP_REMOVED lines=9> */
[----:B------:R-:W-:Y:S01]  /*13b0*/  ISETP.GE.U32.AND P0, PT, R3, UR6, PT ;  /* 0x0000000603007c0c */ /* 0x000fe2000bf06070 */
[----:B------:R-:W-:Y:S01]  /*13c0*/  VIADD R14, R21, 0x1 ;  /* 0x00000001150e7836 */ /* 0x000fe20000000000 */
[----:B------:R-:W-:-:S02]  /*13d0*/  LOP3.LUT R2, R17, UR15, RZ, 0x3c, !PT ;  /* 0x0000000f11027c12 */ /* 0x000fc4000f8e3cff */
[----:B------:R-:W-:Y:S02]  /*13e0*/  ISETP.GE.U32.AND.EX P0, PT, R15, UR7, PT, P0 ;  /* 0x000000070f007c0c */ /* 0x000fe4000bf06100 */
[----:B------:R-:W-:Y:S02]  /*13f0*/  ISETP.GE.AND P1, PT, R2, RZ, PT ;  /* 0x000000ff0200720c */ /* 0x000fe40003f26270 */
[----:B------:R-:W-:Y:S02]  /*1400*/  SEL R14, R14, R21, P0 ;  /* 0x000000150e0e7207 */ /* 0x000fe40000000000 */
[----:B------:R-:W-:Y:S02]  /*1410*/  ISETP.NE.U32.AND P0, PT, RZ, UR14, PT ;  /* 0x0000000eff007c0c */ /* 0x000fe4000bf05070 */
[----:B------:R-:W-:Y:S01]  /*1420*/  MOV R2, R16 ;  /* 0x0000001000027202 */ /* 0x000fe20000000f00 */
[----:B------:R-:W-:Y:S01]  /*1430*/  IMAD.MOV R3, RZ, RZ, -R14 ;  /* 0x000000ffff037224 */ /* 0x000fe200078e0a0e */
[----:B------:R-:W-:-:S04]  /*1440*/  ISETP.NE.AND.EX P0, PT, RZ, UR15, PT, P0 ;  /* 0x0000000fff007c0c */ /* 0x000fc8000bf05300 */
[----:B------:R-:W-:Y:S01]  /*1450*/  SEL R14, R3, R14, !P1 ;  /* 0x0000000e030e7207 */ /* 0x000fe20004800000 */
[----:B------:R-:W-:-:S03]  /*1460*/  IMAD.MOV.U32 R3, RZ, RZ, 0x0 ;  /* 0x00000000ff037424 */ /* 0x000fc600078e00ff */
[----:B------:R-:W-:Y:S01]  /*1470*/  SEL R14, R14, 0xffffffff, P0 ;  /* 0xffffffff0e0e7807 */ /* 0x000fe20000000000 */
[----:B------:R-:W-:Y:S06]  /*1480*/  RET.REL.NODEC R2 `(_ZN17fastertransformer26embeddingLookupPosEncodingI6__halfEEvPT_PKS2_S5_PKiS7_S7_iliiiiS2_) ;  /* 0xffffffe802dc7950 */ /* 0x000fec0003c3ffff */
.L_x_109:
        /* <DEDUP_REMOVED lines=15> */
.L_x_466:


//--------------------- .text._ZN17fastertransformer15embeddingLookupIfLi0EEEvPT_PKS1_PKiNS_18pPromptTuningParamIS1_EEiliiiiS1_ --------------------------
	.section	.text._ZN17fastertransformer15embeddingLookupIfLi0EEEvPT_PKS1_PKiNS_18pPromptTuningParamIS1_EEiliiiiS1_,"ax",@progbits
	.align	128
        .global         _ZN17fastertransformer15embeddingLookupIfLi0EEEvPT_PKS1_PKiNS_18pPromptTuningParamIS1_EEiliiiiS1_
        .type           _ZN17fastertransformer15embeddingLookupIfLi0EEEvPT_PKS1_PKiNS_18pPromptTuningParamIS1_EEiliiiiS1_,@function
        .size           _ZN17fastertransformer15embeddingLookupIfLi0EEEvPT_PKS1_PKiNS_18pPromptTuningParamIS1_EEiliiiiS1_,(.L_x_468 - _ZN17fastertransformer15embeddingLookupIfLi0EEEvPT_PKS1_PKiNS_18pPromptTuningParamIS1_EEiliiiiS1_)
        .other          _ZN17fastertransformer15embeddingLookupIfLi0EEEvPT_PKS1_PKiNS_18pPromptTuningParamIS1_EEiliiiiS1_,@"STO_CUDA_ENTRY STV_DEFAULT"
_ZN17fastertransformer15embeddingLookupIfLi0EEEvPT_PKS1_PKiNS_18pPromptTuningParamIS1_EEiliiiiS1_:
.text._ZN17fastertransformer15embeddingLookupIfLi0EEEvPT_PKS1_PKiNS_18pPromptTuningParamIS1_EEiliiiiS1_:
[----:B------:R-:W-:Y:S01]  /*0000*/  LDC R1, c[0x0][0x28] ;  /* 0x00000a00ff017b82 */ /* 0x000fe20000000800 */
[----:B------:R-:W0:Y:S01]  /*0010*/  S2R R5, SR_CTAID.X ;  /* 0x0000000000057919 */ /* 0x000e220000002500 */
[----:B------:R-:W-:Y:S01]  /*0020*/  ULDC UR7, c[0x0][0x248] ;  /* 0x0000920000077ab9 */ /* 0x000fe20000000800 */
[----:B------:R-:W-:Y:S01]  /*0030*/  ULDC.64 UR8, c[0x0][0x250] ;  /* 0x0000940000087ab9 */ /* 0x000fe20000000a00 */
[----:B------:R-:W-:Y:S01]  /*0040*/  USHF.R.S32.HI UR4, URZ, 0x1f, UR7 ;  /* 0x0000001f3f047899 */ /* 0x000fe20008011407 */
[----:B------:R-:W0:Y:S03]  /*0050*/  S2R R0, SR_TID.X ;  /* 0x0000000000007919 */ /* 0x000e260000002100 */
[----:B------:R-:W-:Y:S02]  /*0060*/  UIMAD UR6, UR4, UR8, URZ ;  /* 0x00000008040672a4 */ /* 0x000fe4000f8e023f */
[----:B------:R-:W-:-:S02]  /*0070*/  UIMAD.WIDE.U32 UR4, UR7, UR8, URZ ;  /* 0x00000008070472a5 */ /* 0x000fc4000f8e003f */
[----:B------:R-:W-:-:S03]  /*0080*/  UIMAD UR6, UR7, UR9, UR6 ;  /* 0x00000009070672a4 */ /* 0x000fc6000f8e0206 */
[----:B------:R-:W-:Y:S01]  /*0090*/  ULDC UR7, c[0x0][0x0] ;  /* 0x0000000000077ab9 */ /* 0x000fe20000000800 */
[----:B------:R-:W-:Y:S01]  /*00a0*/  UIADD3 UR9, UR5, UR6, URZ ;  /* 0x0000000605097290 */ /* 0x000fe2000fffe03f */
[----:B0-----:R-:W-:-:S05]  /*00b0*/  IMAD R5, R5, UR7, R0 ;  /* 0x0000000705057c24 */ /* 0x001fca000f8e0200 */
[----:B------:R-:W-:Y:S01]  /*00c0*/  IMAD.U32 R0, RZ, RZ, UR9 ;  /* 0x00000009ff007e24 */ /* 0x000fe2000f8e00ff */
[----:B------:R-:W-:-:S04]  /*00d0*/  ISETP.LT.U32.AND P0, PT, R5, UR4, PT ;  /* 0x0000000405007c0c */ /* 0x000fc8000bf01070 */
[----:B------:R-:W-:-:S13]  /*00e0*/  ISETP.GT.AND.EX P0, PT, R0, RZ, PT, P0 ;  /* 0x000000ff0000720c */ /* 0x000fda0003f04300 */
[----:B------:R-:W-:Y:S05]  /*00f0*/  @!P0 EXIT ;  /* 0x000000000000894d */ /* 0x000fea0003800000 */
[----:B------:R-:W-:Y:S01]  /*0100*/  IMAD.MOV.U32 R4, RZ, RZ, RZ ;  /* 0x000000ffff047224 */ /* 0x000fe200078e00ff */
[----:B------:R-:W-:Y:S01]  /*0110*/  LOP3.LUT R3, RZ, R5, RZ, 0x33, !PT ;  /* 0x00000005ff037212 */ /* 0x000fe200078e33ff */
[----:B------:R-:W0:Y:S01]  /*0120*/  LDC R0, c[0x0][0xc] ;  /* 0x00000300ff007b82 */ /* 0x000e220000000800 */
[----:B------:R-:W-:Y:S02]  /*0130*/  BSSY B0, `(.L_x_110) ;  /* 0x000001d000007945 */ /* 0x000fe40003800000 */
[----:B------:R-:W-:Y:S02]  /*0140*/  LOP3.LUT R6, RZ, R4, RZ, 0x33, !PT ;  /* 0x00000004ff067212 */ /* 0x000fe400078e33ff */
[----:B------:R-:W-:-:S04]  /*0150*/  IADD3 R3, P0, R3, UR4, RZ ;  /* 0x0000000403037c10 */ /* 0x000fc8000ff1e0ff */
[----:B------:R-:W-:-:S04]  /*0160*/  IADD3.X R6, R6, UR9, RZ, P0, !PT ;  /* 0x0000000906067c10 */ /* 0x000fc800087fe4ff */
[----:B------:R-:W-:Y:S01]  /*0170*/  ISETP.NE.U32.AND P0, PT, R6, RZ, PT ;  /* 0x000000ff0600720c */ /* 0x000fe20003f05070 */
[----:B0-----:R-:W-:-:S12]  /*0180*/  IMAD R0, R0, UR7, RZ ;  /* 0x0000000700007c24 */ /* 0x001fd8000f8e02ff */
[----:B------:R-:W-:Y:S05]  /*0190*/  @!P0 BRA `(.L_x_111) ;  /* 0x00000000000c8947 */ /* 0x000fea0003800000 */
[----:B------:R-:W-:-:S07]  /*01a0*/  MOV R2, 0x1c0 ;  /* 0x000001c000027802 */ /* 0x000fce0000000f00 */
[----:B------:R-:W-:Y:S05]  /*01b0*/  CALL.REL.NOINC `($__internal_8_$__cuda_sm20_div_u64) ;  /* 0x0000002800587944 */ /* 0x000fea0003c00000 */
[----:B------:R-:W-:Y:S05]  /*01c0*/  BRA `(.L_x_112) ;  /* 0x00000000004c7947 */ /* 0x000fea0003800000 */
.L_x_111:
[----:B------:R-:W0:Y:S01]  /*01d0*/  I2F.U32.RP R2, R0 ;  /* 0x0000000000027306 */ /* 0x000e220000209000 */
[----:B------:R-:W-:Y:S01]  /*01e0*/  IADD3 R9, RZ, -R0, RZ ;  /* 0x80000000ff097210 */ /* 0x000fe20007ffe0ff */
[----:B------:R-:W-:Y:S01]  /*01f0*/  IMAD.MOV.U32 R15, RZ, RZ, RZ ;  /* 0x000000ffff0f7224 */ /* 0x000fe200078e00ff */
[----:B------:R-:W-:-:S05]  /*0200*/  ISETP.NE.U32.AND P2, PT, R0, RZ, PT ;  /* 0x000000ff0000720c */ /* 0x000fca0003f45070 */
[----:B0-----:R-:W0:Y:S02]  /*0210*/  MUFU.RCP R2, R2 ;  /* 0x0000000200027308 */ /* 0x001e240000001000 */
[----:B0-----:R-:W-:-:S06]  /*0220*/  VIADD R6, R2, 0xffffffe ;  /* 0x0ffffffe02067836 */ /* 0x001fcc0000000000 */
[----:B------:R0:W1:Y:S02]  /*0230*/  F2I.FTZ.U32.TRUNC.NTZ R7, R6 ;  /* 0x0000000600077305 */ /* 0x000064000021f000 */
[----:B0-----:R-:W-:Y:S02]  /*0240*/  IMAD.MOV.U32 R6, RZ, RZ, RZ ;  /* 0x000000ffff067224 */ /* 0x001fe400078e00ff */
[----:B-1----:R-:W-:-:S04]  /*0250*/  IMAD R9, R9, R7, RZ ;  /* 0x0000000709097224 */ /* 0x002fc800078e02ff */
        /* <DEDUP_REMOVED lines=9> */
[----:B------:R-:W-:-:S07]  /*02f0*/  @!P2 LOP3.LUT R14, RZ, R0, RZ, 0x33, !PT ;  /* 0x00000000ff0ea212 */ /* 0x000fce00078e33ff */
.L_x_112:
[----:B------:R-:W-:Y:S05]  /*0300*/  BSYNC B0 ;  /* 0x0000000000007941 */ /* 0x000fea0003800000 */
.L_x_110:
[----:B------:R-:W-:Y:S01]  /*0310*/  ULDC.64 UR6, c[0x0][0x220] ;  /* 0x0000880000067ab9 */ /* 0x000fe20000000a00 */
[----:B------:R-:W-:Y:S01]  /*0320*/  VIADD R8, R14, 0x1 ;  /* 0x000000010e087836 */ /* 0x000fe20000000000 */
[----:B------:R-:W-:Y:S01]  /*0330*/  ISETP.NE.U32.AND P0, PT, RZ, UR6, PT ;  /* 0x00000006ff007c0c */ /* 0x000fe2000bf05070 */
[----:B------:R-:W-:Y:S01]  /*0340*/  ULDC.64 UR12, c[0x0][0x208] ;  /* 0x00008200000c7ab9 */ /* 0x000fe20000000a00 */
[----:B------:R-:W-:Y:S01]  /*0350*/  ULDC.64 UR10, c[0x0][0x250] ;  /* 0x00009400000a7ab9 */ /* 0x000fe20000000a00 */
[----:B------:R-:W-:Y:S01]  /*0360*/  HFMA2.MMA R7, -RZ, RZ, 0, 0 ;  /* 0x00000000ff077435 */ /* 0x000fe200000001ff */
[----:B------:R-:W-:Y:S02]  /*0370*/  ISETP.NE.AND.EX P0, PT, RZ, UR7, PT, P0 ;  /* 0x00000007ff007c0c */ /* 0x000fe4000bf05300 */
[----:B------:R-:W-:-:S11]  /*0380*/  LOP3.LUT R8, R8, 0x3, RZ, 0xc0, !PT ;  /* 0x0000000308087812 */ /* 0x000fd600078ec0ff */
[----:B------:R-:W-:Y:S05]  /*0390*/  @!P0 BRA `(.L_x_113) ;  /* 0x0000001000848947 */ /* 0x000fea0003800000 */
[----:B------:R-:W-:Y:S01]  /*03a0*/  ISETP.NE.U32.AND P0, PT, R8, RZ, PT ;  /* 0x000000ff0800720c */ /* 0x000fe20003f05070 */
[----:B------:R-:W-:Y:S01]  /*03b0*/  ULDC.64 UR6, c[0x0][0x258] ;  /* 0x0000960000067ab9 */ /* 0x000fe20000000a00 */
[----:B------:R-:W-:Y:S01]  /*03c0*/  ULDC UR8, c[0x0][0x260] ;  /* 0x0000980000087ab9 */ /* 0x000fe20000000800 */
[----:B------:R-:W-:Y:S01]  /*03d0*/  UIMAD UR6, UR7, UR6, URZ ;  /* 0x00000006070672a4 */ /* 0x000fe2000f8e023f */
[----:B------:R-:W-:Y:S01]  /*03e0*/  ISETP.NE.AND.EX P0, PT, R7, RZ, PT, P0 ;  /* 0x000000ff0700720c */ /* 0x000fe20003f05300 */
[----:B------:R-:W-:Y:S01]  /*03f0*/  ULDC UR17, c[0x0][0x254] ;  /* 0x0000950000117ab9 */ /* 0x000fe20000000800 */
[----:B------:R-:W-:Y:S01]  /*0400*/  ULDC UR7, c[0x0][0x248] ;  /* 0x0000920000077ab9 */ /* 0x000fe20000000800 */
[----:B------:R-:W-:Y:S01]  /*0410*/  ULDC UR24, c[0x0][0x250] ;  /* 0x0000940000187ab9 */ /* 0x000fe20000000800 */
[----:B------:R-:W-:Y:S01]  /*0420*/  UIMAD UR8, UR7, UR8, UR6 ;  /* 0x00000008070872a4 */ /* 0x000fe2000f8e0206 */
[----:B------:R-:W-:Y:S01]  /*0430*/  BSSY B0, `(.L_x_114) ;  /* 0x0000041000007945 */ /* 0x000fe20003800000 */
[----:B------:R-:W-:Y:S01]  /*0440*/  ULDC UR16, c[0x0][0x268] ;  /* 0x00009a0000107ab9 */ /* 0x000fe20000000800 */
[----:B------:R-:W-:-:S06]  /*0450*/  ULDC.64 UR14, c[0x0][0x218] ;  /* 0x00008600000e7ab9 */ /* 0x000fcc0000000a00 */
[----:B------:R-:W-:Y:S05]  /*0460*/  @!P0 BRA `(.L_x_115) ;  /* 0x0000000000f48947 */ /* 0x000fea0003800000 */
[----:B------:R-:W0:Y:S01]  /*0470*/  LDC.64 R16, c[0x0][0x220] ;  /* 0x00008800ff107b82 */ /* 0x000e220000000a00 */
[----:B------:R-:W-:Y:S02]  /*0480*/  ULDC.64 UR6, c[0x0][0x210] ;  /* 0x0000840000067ab9 */ /* 0x000fe40000000a00 */
[----:B------:R-:W-:-:S04]  /*0490*/  LEA R9, P0, R5, UR6, 0x2 ;  /* 0x0000000605097c11 */ /* 0x000fc8000f8010ff */
[----:B------:R-:W-:-:S09]  /*04a0*/  LEA.HI.X R11, R5, UR7, R4, 0x2, P0 ;  /* 0x00000007050b7c11 */ /* 0x000fd200080f1404 */
.L_x_119:
[----:B-1----:R-:W-:Y:S01]  /*04b0*/  LOP3.LUT R2, R4, UR17, RZ, 0xfc, !PT ;  /* 0x0000001104027c12 */ /* 0x002fe2000f8efcff */
[----:B------:R-:W-:Y:S03]  /*04c0*/  BSSY B1, `(.L_x_116) ;  /* 0x000001e000017945 */ /* 0x000fe60003800000 */
[----:B------:R-:W-:-:S13]  /*04d0*/  ISETP.NE.U32.AND P0, PT, R2, RZ, PT ;  /* 0x000000ff0200720c */ /* 0x000fda0003f05070 */
[----:B------:R-:W-:Y:S05]  /*04e0*/  @!P0 BRA `(.L_x_117) ;  /* 0x0000000000188947 */ /* 0x000fea0003800000 */
[----:B------:R-:W-:-:S07]  /*04f0*/  MOV R2, 0x510 ;  /* 0x0000051000027802 */ /* 0x000fce0000000f00 */
[----:B0-----:R-:W-:Y:S05]  /*0500*/  CALL.REL.NOINC `($__internal_7_$__cuda_sm20_div_s64) ;  /* 0x0000002000547944 */ /* 0x001fea0003c00000 */
[----:B------:R-:W-:Y:S02]  /*0510*/  IMAD.MOV R12, RZ, RZ, -R6 ;  /* 0x000000ffff0c7224 */ /* 0x000fe400078e0a06 */
[----:B------:R-:W-:-:S04]  /*0520*/  IMAD.U32 R2, RZ, RZ, UR24 ;  /* 0x00000018ff027e24 */ /* 0x000fc8000f8e00ff */
[----:B------:R-:W-:Y:S01]  /*0530*/  IMAD R12, R12, R2, R5 ;  /* 0x000000020c0c7224 */ /* 0x000fe200078e0205 */
[----:B------:R-:W-:Y:S06]  /*0540*/  BRA `(.L_x_118) ;  /* 0x0000000000547947 */ /* 0x000fec0003800000 */
.L_x_117:
        /* <DEDUP_REMOVED lines=21> */
.L_x_118:
[----:B------:R-:W-:Y:S05]  /*06a0*/  BSYNC B1 ;  /* 0x0000000000017941 */ /* 0x000fea0003800000 */
.L_x_116:
[----:B------:R-:W-:-:S05]  /*06b0*/  IADD3 R19, R6, UR8, RZ ;  /* 0x0000000806137c10 */ /* 0x000fca000fffe0ff */
[----:B0-----:R-:W-:-:S06]  /*06c0*/  IMAD.WIDE R18, R19, 0x4, R16 ;  /* 0x0000000413127825 */ /* 0x001fcc00078e0210 */
[----:B------:R-:W2:Y:S01]  /*06d0*/  LDG.E R19, desc[UR12][R18.64] ;  /* 0x0000000c12137981 */ /* 0x000ea2000c1e1900 */
[----:B------:R-:W-:Y:S02]  /*06e0*/  SHF.R.S32.HI R13, RZ, 0x1f, R12 ;  /* 0x0000001fff0d7819 */ /* 0x000fe4000001140c */
[----:B--2---:R-:W-:-:S05]  /*06f0*/  SHF.R.S32.HI R3, RZ, 0x1f, R19 ;  /* 0x0000001fff037819 */ /* 0x004fca0000011413 */
[-C--:B------:R-:W-:Y:S02]  /*0700*/  IMAD R6, R3, R2.reuse, RZ ;  /* 0x0000000203067224 */ /* 0x080fe400078e02ff */
[----:B------:R-:W-:-:S04]  /*0710*/  IMAD.WIDE.U32 R2, R19, R2, R12 ;  /* 0x0000000213027225 */ /* 0x000fc800078e000c */
[----:B------:R-:W-:Y:S01]  /*0720*/  IMAD R13, R19, UR17, R6 ;  /* 0x00000011130d7c24 */ /* 0x000fe2000f8e0206 */
[----:B------:R-:W-:-:S03]  /*0730*/  LEA R12, P0, R2, UR14, 0x2 ;  /* 0x0000000e020c7c11 */ /* 0x000fc6000f8010ff */
[----:B------:R-:W-:-:S05]  /*0740*/  IMAD.IADD R3, R3, 0x1, R13 ;  /* 0x0000000103037824 */ /* 0x000fca00078e020d */
[----:B------:R-:W-:-:S05]  /*0750*/  LEA.HI.X R13, R2, UR15, R3, 0x2, P0 ;  /* 0x0000000f020d7c11 */ /* 0x000fca00080f1403 */
[----:B------:R-:W2:Y:S01]  /*0760*/  LDG.E R12, desc[UR12][R12.64] ;  /* 0x0000000c0c0c7981 */ /* 0x000ea2000c1e1900 */
[----:B------:R-:W-:Y:S01]  /*0770*/  IMAD.MOV.U32 R2, RZ, RZ, R9 ;  /* 0x000000ffff027224 */ /* 0x000fe200078e0009 */
[----:B------:R-:W-:Y:S01]  /*0780*/  IADD3 R8, P0, R8, -0x1, RZ ;  /* 0xffffffff08087810 */ /* 0x000fe20007f1e0ff */
[----:B------:R-:W-:Y:S01]  /*0790*/  IMAD.MOV.U32 R3, RZ, RZ, R11 ;  /* 0x000000ffff037224 */ /* 0x000fe200078e000b */
[----:B------:R-:W-:Y:S02]  /*07a0*/  IADD3 R5, P1, R0, R5, RZ ;  /* 0x0000000500057210 */ /* 0x000fe40007f3e0ff */
[----:B------:R-:W-:Y:S02]  /*07b0*/  IADD3.X R7, R7, -0x1, RZ, P0, !PT ;  /* 0xffffffff07077810 */ /* 0x000fe400007fe4ff */
[----:B------:R-:W-:Y:S02]  /*07c0*/  ISETP.NE.U32.AND P0, PT, R8, RZ, PT ;  /* 0x000000ff0800720c */ /* 0x000fe40003f05070 */
[----:B------:R-:W-:-:S02]  /*07d0*/  LEA R9, P2, R0, R9, 0x2 ;  /* 0x0000000900097211 */ /* 0x000fc400078410ff */
[----:B------:R-:W-:Y:S02]  /*07e0*/  ISETP.NE.AND.EX P0, PT, R7, RZ, PT, P0 ;  /* 0x000000ff0700720c */ /* 0x000fe40003f05300 */
[----:B------:R-:W-:Y:S02]  /*07f0*/  IADD3.X R4, RZ, R4, RZ, P1, !PT ;  /* 0x00000004ff047210 */ /* 0x000fe40000ffe4ff */
[----:B------:R-:W-:Y:S01]  /*0800*/  LEA.HI.X R11, R0, R11, RZ, 0x2, P2 ;  /* 0x0000000b000b7211 */ /* 0x000fe200010f14ff */
[----:B--2---:R-:W-:-:S05]  /*0810*/  FMUL.FTZ R19, R12, UR16 ;  /* 0x000000100c137c20 */ /* 0x004fca0008410000 */
[----:B------:R1:W-:Y:S03]  /*0820*/  STG.E desc[UR12][R2.64], R19 ;  /* 0x0000001302007986 */ /* 0x0003e6000c10190c */
[----:B------:R-:W-:Y:S05]  /*0830*/  @P0 BRA `(.L_x_119) ;  /* 0xfffffffc001c0947 */ /* 0x000fea000383ffff */
.L_x_115:
[----:B------:R-:W-:Y:S05]  /*0840*/  BSYNC B0 ;  /* 0x0000000000007941 */ /* 0x000fea0003800000 */
.L_x_114:
[----:B------:R-:W0:Y:S01]  /*0850*/  LDC.64 R8, c[0x0][0x220] ;  /* 0x00008800ff087b82 */ /* 0x000e220000000a00 */
[----:B------:R-:W-:Y:S01]  /*0860*/  ISETP.GE.U32.AND P0, PT, R14, 0x3, PT ;  /* 0x000000030e00780c */ /* 0x000fe20003f06070 */
[----:B------:R-:W-:Y:S01]  /*0870*/  ULDC UR18, c[0x0][0x254] ;  /* 0x0000950000127ab9 */ /* 0x000fe20000000800 */
[----:B------:R-:W-:Y:S01]  /*0880*/  ULDC UR25, c[0x0][0x250] ;  /* 0x0000940000197ab9 */ /* 0x000fe20000000800 */
[----:B------:R-:W-:Y:S01]  /*0890*/  ULDC UR19, c[0x0][0x268] ;  /* 0x00009a0000137ab9 */ /* 0x000fe20000000800 */
[----:B------:R-:W-:Y:S01]  /*08a0*/  ISETP.GE.U32.AND.EX P0, PT, R15, RZ, PT, P0 ;  /* 0x000000ff0f00720c */ /* 0x000fe20003f06100 */
[----:B------:R-:W-:Y:S01]  /*08b0*/  ULDC.64 UR20, c[0x0][0x218] ;  /* 0x0000860000147ab9 */ /* 0x000fe20000000a00 */
[----:B------:R-:W-:-:S11]  /*08c0*/  ULDC.64 UR22, c[0x0][0x210] ;  /* 0x0000840000167ab9 */ /* 0x000fd60000000a00 */
[----:B------:R-:W-:Y:S05]  /*08d0*/  @!P0 EXIT ;  /* 0x000000000000894d */ /* 0x000fea0003800000 */
[----:B------:R-:W-:Y:S01]  /*08e0*/  BSSY B0, `(.L_x_120) ;  /* 0x00000cb000007945 */ /* 0x000fe20003800000 */
.L_x_133:
[----:B-12---:R-:W-:Y:S01]  /*08f0*/  LOP3.LUT R2, R4, UR18, RZ, 0xfc, !PT ;  /* 0x0000001204027c12 */ /* 0x006fe2000f8efcff */
[----:B------:R-:W-:Y:S01]  /*0900*/  BSSY B1, `(.L_x_121) ;  /* 0x0000020000017945 */ /* 0x000fe20003800000 */
[----:B------:R-:W-:Y:S01]  /*0910*/  IMAD.SHL.U32 R11, R0, 0x4, RZ ;  /* 0x00000004000b7824 */ /* 0x000fe200078e00ff */
[----:B------:R-:W-:Y:S02]  /*0920*/  SHF.R.U32.HI R7, RZ, 0x1e, R0 ;  /* 0x0000001eff077819 */ /* 0x000fe40000011600 */
        /* <DEDUP_REMOVED lines=8> */
.L_x_122:
[----:B------:R-:W-:-:S04]  /*09b0*/  MOV R2, UR25 ;  /* 0x0000001900027c02 */ /* 0x000fc80008000f00 */
[----:B------:R-:W1:Y:S01]  /*09c0*/  I2F.U32.RP R10, R2 ;  /* 0x00000002000a7306 */ /* 0x000e620000209000 */
[----:B------:R-:W-:-:S07]  /*09d0*/  ISETP.NE.U32.AND P2, PT, R2, RZ, PT ;  /* 0x000000ff0200720c */ /* 0x000fce0003f45070 */
[----:B-1----:R-:W1:Y:S02]  /*09e0*/  MUFU.RCP R10, R10 ;  /* 0x0000000a000a7308 */ /* 0x002e640000001000 */
[----:B-1----:R-:W-:-:S06]  /*09f0*/  VIADD R12, R10, 0xffffffe ;  /* 0x0ffffffe0a0c7836 */ /* 0x002fcc0000000000 */
        /* <DEDUP_REMOVED lines=13> */
[----:B------:R-:W-:-:S04]  /*0ad0*/  @!P2 LOP3.LUT R6, RZ, R2, RZ, 0x33, !PT ;  /* 0x00000002ff06a212 */ /* 0x000fc800078e33ff */
[----:B------:R-:W-:-:S05]  /*0ae0*/  IADD3 R14, -R6, RZ, RZ ;  /* 0x000000ff060e7210 */ /* 0x000fca0007ffe1ff */
[----:B------:R-:W-:-:S07]  /*0af0*/  IMAD R14, R2, R14, R5 ;  /* 0x0000000e020e7224 */ /* 0x000fce00078e0205 */
.L_x_123:
[----:B------:R-:W-:Y:S05]  /*0b00*/  BSYNC B1 ;  /* 0x0000000000017941 */ /* 0x000fea0003800000 */
.L_x_121:
        /* <DEDUP_REMOVED lines=8> */
[----:B------:R-:W-:-:S04]  /*0b90*/  IMAD R3, R13, UR18, R6 ;  /* 0x000000120d037c24 */ /* 0x000fc8000f8e0206 */
[----:B------:R-:W-:-:S05]  /*0ba0*/  IMAD.IADD R3, R15, 0x1, R3 ;  /* 0x000000010f037824 */ /* 0x000fca00078e0203 */
[----:B------:R-:W-:-:S05]  /*0bb0*/  LEA.HI.X R17, R14, UR21, R3, 0x2, P0 ;  /* 0x000000150e117c11 */ /* 0x000fca00080f1403 */
[----:B------:R-:W2:Y:S01]  /*0bc0*/  LDG.E R16, desc[UR12][R16.64] ;  /* 0x0000000c10107981 */ /* 0x000ea2000c1e1900 */
[C---:B------:R-:W-:Y:S01]  /*0bd0*/  LEA R14, P0, R5.reuse, UR22, 0x2 ;  /* 0x00000016050e7c11 */ /* 0x040fe2000f8010ff */
[----:B------:R-:W-:Y:S03]  /*0be0*/  BSSY B1, `(.L_x_124) ;  /* 0x0000023000017945 */ /* 0x000fe60003800000 */
[----:B------:R-:W-:Y:S02]  /*0bf0*/  LEA.HI.X R15, R5, UR23, R4, 0x2, P0 ;  /* 0x00000017050f7c11 */ /* 0x000fe400080f1404 */
[----:B------:R-:W-:-:S05]  /*0c00*/  IADD3 R5, P0, R0, R5, RZ ;  /* 0x0000000500057210 */ /* 0x000fca0007f1e0ff */
[----:B------:R-:W-:-:S05]  /*0c10*/  IMAD.X R4, RZ, RZ, R4, P0 ;  /* 0x000000ffff047224 */ /* 0x000fca00000e0604 */
[----:B------:R-:W-:-:S04]  /*0c20*/  LOP3.LUT R6, R4, UR18, RZ, 0xfc, !PT ;  /* 0x0000001204067c12 */ /* 0x000fc8000f8efcff */
[----:B------:R-:W-:Y:S01]  /*0c30*/  ISETP.NE.U32.AND P0, PT, R6, RZ, PT ;  /* 0x000000ff0600720c */ /* 0x000fe20003f05070 */
[----:B--2---:R-:W-:-:S05]  /*0c40*/  FMUL.FTZ R3, R16, UR19 ;  /* 0x0000001310037c20 */ /* 0x004fca0008410000 */
[----:B------:R0:W-:Y:S07]  /*0c50*/  STG.E desc[UR12][R14.64], R3 ;  /* 0x000000030e007986 */ /* 0x0001ee000c10190c */
[----:B------:R-:W-:Y:S05]  /*0c60*/  @!P0 BRA `(.L_x_125) ;  /* 0x0000000000188947 */ /* 0x000fea0003800000 */
[----:B------:R-:W-:-:S07]  /*0c70*/  MOV R2, 0xc90 ;  /* 0x00000c9000027802 */ /* 0x000fce0000000f00 */
[----:B0-----:R-:W-:Y:S05]  /*0c80*/  CALL.REL.NOINC `($__internal_7_$__cuda_sm20_div_s64) ;  /* 0x0000001800747944 */ /* 0x001fea0003c00000 */
[----:B------:R-:W-:Y:S01]  /*0c90*/  IADD3 R16, -R6, RZ, RZ ;  /* 0x000000ff06107210 */ /* 0x000fe20007ffe1ff */
[----:B------:R-:W-:-:S04]  /*0ca0*/  IMAD.U32 R2, RZ, RZ, UR25 ;  /* 0x00000019ff027e24 */ /* 0x000fc8000f8e00ff */
[----:B------:R-:W-:Y:S01]  /*0cb0*/  IMAD R16, R16, R2, R5 ;  /* 0x0000000210107224 */ /* 0x000fe200078e0205 */
[----:B------:R-:W-:Y:S06]  /*0cc0*/  BRA `(.L_x_126) ;  /* 0x0000000000507947 */ /* 0x000fec0003800000 */
.L_x_125:
[----:B------:R-:W1:Y:S01]  /*0cd0*/  I2F.U32.RP R10, R2 ;  /* 0x00000002000a7306 */ /* 0x000e620000209000 */
[----:B------:R-:W-:-:S07]  /*0ce0*/  ISETP.NE.U32.AND P2, PT, R2, RZ, PT ;  /* 0x000000ff0200720c */ /* 0x000fce0003f45070 */
[----:B-1----:R-:W1:Y:S02]  /*0cf0*/  MUFU.RCP R10, R10 ;  /* 0x0000000a000a7308 */ /* 0x002e640000001000 */
[----:B-1----:R-:W-:-:S06]  /*0d00*/  VIADD R12, R10, 0xffffffe ;  /* 0x0ffffffe0a0c7836 */ /* 0x002fcc0000000000 */
[----:B------:R1:W0:Y:S02]  /*0d10*/  F2I.FTZ.U32.TRUNC.NTZ R13, R12 ;  /* 0x0000000c000d7305 */ /* 0x000224000021f000 */
[----:B-1----:R-:W-:Y:S01]  /*0d20*/  MOV R12, RZ ;  /* 0x000000ff000c7202 */ /* 0x002fe20000000f00 */
[----:B0-----:R-:W-:-:S04]  /*0d30*/  IMAD.MOV R3, RZ, RZ, -R13 ;  /* 0x000000ffff037224 */ /* 0x001fc800078e0a0d */
        /* <DEDUP_REMOVED lines=13> */
.L_x_126:
[----:B------:R-:W-:Y:S05]  /*0e10*/  BSYNC B1 ;  /* 0x0000000000017941 */ /* 0x000fea0003800000 */
.L_x_124:
[----:B------:R-:W-:-:S04]  /*0e20*/  VIADD R13, R6, UR8 ;  /* 0x00000008060d7c36 */ /* 0x000fc80008000000 */
[----:B------:R-:W-:-:S06]  /*0e30*/  IMAD.WIDE R12, R13, 0x4, R8 ;  /* 0x000000040d0c7825 */ /* 0x000fcc00078e0208 */
        /* <DEDUP_REMOVED lines=10> */
[----:B------:R-:W-:Y:S01]  /*0ee0*/  IADD3 R14, P0, R11, R14, RZ ;  /* 0x0000000e0b0e7210 */ /* 0x000fe20007f1e0ff */
[----:B------:R-:W-:Y:S03]  /*0ef0*/  BSSY B1, `(.L_x_127) ;  /* 0x0000023000017945 */ /* 0x000fe60003800000 */
[----:B------:R-:W-:Y:S02]  /*0f00*/  IADD3.X R15, R7, R15, RZ, P0, !PT ;  /* 0x0000000f070f7210 */ /* 0x000fe400007fe4ff */
        /* <DEDUP_REMOVED lines=9> */
[----:B------:R-:W-:Y:S01]  /*0fa0*/  MOV R2, UR25 ;  /* 0x0000001900027c02 */ /* 0x000fe20008000f00 */
[----:B------:R-:W-:-:S04]  /*0fb0*/  IMAD.MOV R16, RZ, RZ, -R6 ;  /* 0x000000ffff107224 */ /* 0x000fc800078e0a06 */
[----:B------:R-:W-:Y:S01]  /*0fc0*/  IMAD R16, R16, R2, R5 ;  /* 0x0000000210107224 */ /* 0x000fe200078e0205 */
[----:B------:R-:W-:Y:S06]  /*0fd0*/  BRA `(.L_x_129) ;  /* 0x0000000000507947 */ /* 0x000fec0003800000 */
.L_x_128:
[----:B------:R-:W1:Y:S01]  /*0fe0*/  I2F.U32.RP R10, R2 ;  /* 0x00000002000a7306 */ /* 0x000e620000209000 */
[----:B------:R-:W-:-:S07]  /*0ff0*/  ISETP.NE.U32.AND P2, PT, R2, RZ, PT ;  /* 0x000000ff0200720c */ /* 0x000fce0003f45070 */
[----:B-1----:R-:W1:Y:S02]  /*1000*/  MUFU.RCP R10, R10 ;  /* 0x0000000a000a7308 */ /* 0x002e640000001000 */
[----:B-1----:R-:W-:-:S06]  /*1010*/  VIADD R12, R10, 0xffffffe ;  /* 0x0ffffffe0a0c7836 */ /* 0x002fcc0000000000 */
[----:B------:R1:W0:Y:S02]  /*1020*/  F2I.FTZ.U32.TRUNC.NTZ R13, R12 ;  /* 0x0000000c000d7305 */ /* 0x000224000021f000 */
[----:B-1----:R-:W-:Y:S01]  /*1030*/  HFMA2.MMA R12, -RZ, RZ, 0, 0 ;  /* 0x00000000ff0c7435 */ /* 0x002fe200000001ff */
[----:B0-----:R-:W-:-:S04]  /*1040*/  IMAD.MOV R3, RZ, RZ, -R13 ;  /* 0x000000ffff037224 */ /* 0x001fc800078e0a0d */
[----:B------:R-:W-:-:S05]  /*1050*/  IMAD R3, R3, R2, RZ ;  /* 0x0000000203037224 */ /* 0x000fca00078e02ff */
        /* <DEDUP_REMOVED lines=12> */
.L_x_129:
[----:B------:R-:W-:Y:S05]  /*1120*/  BSYNC B1 ;  /* 0x0000000000017941 */ /* 0x000fea0003800000 */
.L_x_127:
[----:B------:R-:W-:-:S05]  /*1130*/  IADD3 R13, R6, UR8, RZ ;  /* 0x00000008060d7c10 */ /* 0x000fca000fffe0ff */
        /* <DEDUP_REMOVED lines=12> */
[----:B------:R-:W-:Y:S04]  /*1200*/  BSSY B1, `(.L_x_130) ;  /* 0x0000023000017945 */ /* 0x000fe80003800000 */
[----:B------:R-:W-:Y:S01]  /*1210*/  IMAD.X R15, R7, 0x1, R15, P0 ;  /* 0x00000001070f7824 */ /* 0x000fe200000e060f */
[----:B------:R-:W-:-:S04]  /*1220*/  IADD3 R5, P0, R0, R5, RZ ;  /* 0x0000000500057210 */ /* 0x000fc80007f1e0ff */
[----:B------:R-:W-:-:S04]  /*1230*/  IADD3.X R4, RZ, R4, RZ, P0, !PT ;  /* 0x00000004ff047210 */ /* 0x000fc800007fe4ff */
[----:B------:R-:W-:-:S04]  /*1240*/  LOP3.LUT R6, R4, UR18, RZ, 0xfc, !PT ;  /* 0x0000001204067c12 */ /* 0x000fc8000f8efcff */
[----:B------:R-:W-:Y:S01]  /*1250*/  ISETP.NE.U32.AND P0, PT, R6, RZ, PT ;  /* 0x000000ff0600720c */ /* 0x000fe20003f05070 */
[----:B--2---:R-:W-:-:S05]  /*1260*/  FMUL.FTZ R3, R18, UR19 ;  /* 0x0000001312037c20 */ /* 0x004fca0008410000 */
[----:B------:R0:W-:Y:S07]  /*1270*/  STG.E desc[UR12][R14.64], R3 ;  /* 0x000000030e007986 */ /* 0x0001ee000c10190c */
[----:B------:R-:W-:Y:S05]  /*1280*/  @!P0 BRA `(.L_x_131) ;  /* 0x0000000000188947 */ /* 0x000fea0003800000 */
[----:B------:R-:W-:-:S07]  /*1290*/  MOV R2, 0x12b0 ;  /* 0x000012b000027802 */ /* 0x000fce0000000f00 */
[----:B0-----:R-:W-:Y:S05]  /*12a0*/  CALL.REL.NOINC `($__internal_7_$__cuda_sm20_div_s64) ;  /* 0x0000001000ec7944 */ /* 0x001fea0003c00000 */
[----:B------:R-:W-:Y:S02]  /*12b0*/  IMAD.MOV R16, RZ, RZ, -R6 ;  /* 0x000000ffff107224 */ /* 0x000fe400078e0a06 */
[----:B------:R-:W-:-:S04]  /*12c0*/  IMAD.U32 R2, RZ, RZ, UR25 ;  /* 0x00000019ff027e24 */ /* 0x000fc8000f8e00ff */
[----:B------:R-:W-:Y:S01]  /*12d0*/  IMAD R16, R16, R2, R5 ;  /* 0x0000000210107224 */ /* 0x000fe200078e0205 */
[----:B------:R-:W-:Y:S06]  /*12e0*/  BRA `(.L_x_132) ;  /* 0x0000000000507947 */ /* 0x000fec0003800000 */
.L_x_131:
[----:B------:R-:W1:Y:S01]  /*12f0*/  I2F.U32.RP R10, R2 ;  /* 0x00000002000a7306 */ /* 0x000e620000209000 */
[----:B------:R-:W-:-:S07]  /*1300*/  ISETP.NE.U32.AND P2, PT, R2, RZ, PT ;  /* 0x000000ff0200720c */ /* 0x000fce0003f45070 */
[----:B-1----:R-:W1:Y:S02]  /*1310*/  MUFU.RCP R10, R10 ;  /* 0x0000000a000a7308 */ /* 0x002e640000001000 */
[----:B-1----:R-:W-:-:S06]  /*1320*/  IADD3 R12, R10, 0xffffffe, RZ ;  /* 0x0ffffffe0a0c7810 */ /* 0x002fcc0007ffe0ff */
[----:B------:R1:W0:Y:S02]  /*1330*/  F2I.FTZ.U32.TRUNC.NTZ R13, R12 ;  /* 0x0000000c000d7305 */ /* 0x000224000021f000 */
[----:B-1----:R-:W-:Y:S02]  /*1340*/  IMAD.MOV.U32 R12, RZ, RZ, RZ ;  /* 0x000000ffff0c7224 */ /* 0x002fe400078e00ff */
[----:B0-----:R-:W-:-:S04]  /*1350*/  IMAD.MOV R3, RZ, RZ, -R13 ;  /* 0x000000ffff037224 */ /* 0x001fc800078e0a0d */
[----:B------:R-:W-:-:S04]  /*1360*/  IMAD R3, R3, R2, RZ ;  /* 0x0000000203037224 */ /* 0x000fc800078e02ff */
        /* <DEDUP_REMOVED lines=12> */
.L_x_132:
[----:B------:R-:W-:Y:S05]  /*1430*/  BSYNC B1 ;  /* 0x0000000000017941 */ /* 0x000fea0003800000 */
.L_x_130:
[----:B------:R-:W-:-:S04]  /*1440*/  VIADD R13, R6, UR8 ;  /* 0x00000008060d7c36 */ /* 0x000fc80008000000 */
[----:B------:R-:W-:-:S06]  /*1450*/  IMAD.WIDE R12, R13, 0x4, R8 ;  /* 0x000000040d0c7825 */ /* 0x000fcc00078e0208 */
[----:B------:R-:W2:Y:S01]  /*1460*/  LDG.E R13, desc[UR12][R12.64] ;  /* 0x0000000c0c0d7981 */ /* 0x000ea2000c1e1900 */
[----:B------:R-:W-:Y:S02]  /*1470*/  SHF.R.S32.HI R17, RZ, 0x1f, R16 ;  /* 0x0000001fff117819 */ /* 0x000fe40000011410 */
[----:B--2---:R-:W-:-:S05]  /*1480*/  SHF.R.S32.HI R3, RZ, 0x1f, R13 ;  /* 0x0000001fff037819 */ /* 0x004fca000001140d */
[-C--:B------:R-:W-:Y:S02]  /*1490*/  IMAD R6, R3, R2.reuse, RZ ;  /* 0x0000000203067224 */ /* 0x080fe400078e02ff */
[----:B------:R-:W-:-:S04]  /*14a0*/  IMAD.WIDE.U32 R2, R13, R2, R16 ;  /* 0x000000020d027225 */ /* 0x000fc800078e0010 */
[----:B------:R-:W-:Y:S01]  /*14b0*/  IMAD R17, R13, UR18, R6 ;  /* 0x000000120d117c24 */ /* 0x000fe2000f8e0206 */
[----:B------:R-:W-:-:S04]  /*14c0*/  LEA R16, P0, R2, UR20, 0x2 ;  /* 0x0000001402107c11 */ /* 0x000fc8000f8010ff */
[----:B------:R-:W-:-:S04]  /*14d0*/  IADD3 R3, R3, R17, RZ ;  /* 0x0000001103037210 */ /* 0x000fc80007ffe0ff */
[----:B------:R-:W-:-:S05]  /*14e0*/  LEA.HI.X R17, R2, UR21, R3, 0x2, P0 ;  /* 0x0000001502117c11 */ /* 0x000fca00080f1403 */
[----:B------:R-:W2:Y:S01]  /*14f0*/  LDG.E R16, desc[UR12][R16.64] ;  /* 0x0000000c10107981 */ /* 0x000ea2000c1e1900 */
[----:B------:R-:W-:-:S05]  /*1500*/  IADD3 R2, P0, R11, R14, RZ ;  /* 0x0000000e0b027210 */ /* 0x000fca0007f1e0ff */
[----:B------:R-:W-:Y:S01]  /*1510*/  IMAD.X R3, R7, 0x1, R15, P0 ;  /* 0x0000000107037824 */ /* 0x000fe200000e060f */
[----:B------:R-:W-:-:S05]  /*1520*/  IADD3 R5, P0, R0, R5, RZ ;  /* 0x0000000500057210 */ /* 0x000fca0007f1e0ff */
[----:B------:R-:W-:Y:S01]  /*1530*/  IMAD.X R4, RZ, RZ, R4, P0 ;  /* 0x000000ffff047224 */ /* 0x000fe200000e0604 */
[----:B------:R-:W-:-:S04]  /*1540*/  ISETP.GE.U32.AND P0, PT, R5, UR4, PT ;  /* 0x0000000405007c0c */ /* 0x000fc8000bf06070 */
[----:B------:R-:W-:Y:S01]  /*1550*/  ISETP.GE.AND.EX P0, PT, R4, UR9, PT, P0 ;  /* 0x0000000904007c0c */ /* 0x000fe2000bf06300 */
[----:B--2---:R-:W-:-:S05]  /*1560*/  FMUL.FTZ R7, R16, UR19 ;  /* 0x0000001310077c20 */ /* 0x004fca0008410000 */
[----:B------:R2:W-:Y:S07]  /*1570*/  STG.E desc[UR12][R2.64], R7 ;  /* 0x0000000702007986 */ /* 0x0005ee000c10190c */
[----:B------:R-:W-:Y:S05]  /*1580*/  @!P0 BRA `(.L_x_133) ;  /* 0xfffffff000d88947 */ /* 0x000fea000383ffff */
[----:B------:R-:W-:Y:S05]  /*1590*/  BSYNC B0 ;  /* 0x0000000000007941 */ /* 0x000fea0003800000 */
.L_x_120:
[----:B------:R-:W-:Y:S05]  /*15a0*/  EXIT ;  /* 0x000000000000794d */ /* 0x000fea0003800000 */
.L_x_113:
[----:B------:R-:W-:Y:S01]  /*15b0*/  ISETP.NE.U32.AND P0, PT, R8, RZ, PT ;  /* 0x000000ff0800720c */ /* 0x000fe20003f05070 */
[----:B------:R-:W-:Y:S01]  /*15c0*/  ULDC UR8, c[0x0][0x254] ;  /* 0x0000950000087ab9 */ /* 0x000fe20000000800 */
[----:B------:R-:W-:Y:S01]  /*15d0*/  ULDC UR21, c[0x0][0x250] ;  /* 0x0000940000157ab9 */ /* 0x000fe20000000800 */
[----:B------:R-:W-:Y:S01]  /*15e0*/  ULDC UR16, c[0x0][0x268] ;  /* 0x00009a0000107ab9 */ /* 0x000fe20000000800 */
[----:B------:R-:W-:Y:S01]  /*15f0*/  ISETP.NE.AND.EX P0, PT, R7, RZ, PT, P0 ;  /* 0x000000ff0700720c */ /* 0x000fe20003f05300 */
[----:B------:R-:W-:Y:S01]  /*1600*/  ULDC.64 UR14, c[0x0][0x218] ;  /* 0x00008600000e7ab9 */ /* 0x000fe20000000a00 */
[----:B------:R-:W-:Y:S11]  /*1610*/  BSSY B0, `(.L_x_134) ;  /* 0x000003b000007945 */ /* 0x000ff60003800000 */
[----:B------:R-:W-:Y:S05]  /*1620*/  @!P0 BRA `(.L_x_135) ;  /* 0x0000000000e48947 */ /* 0x000fea0003800000 */
[----:B------:R-:W-:Y:S02]  /*1630*/  ULDC.64 UR6, c[0x0][0x210] ;  /* 0x0000840000067ab9 */ /* 0x000fe40000000a00 */
[----:B------:R-:W-:-:S04]  /*1640*/  LEA R16, P0, R5, UR6, 0x2 ;  /* 0x0000000605107c11 */ /* 0x000fc8000f8010ff */
[----:B------:R-:W-:-:S09]  /*1650*/  LEA.HI.X R9, R5, UR7, R4, 0x2, P0 ;  /* 0x0000000705097c11 */ /* 0x000fd200080f1404 */
.L_x_139:
[----:B0-----:R-:W-:Y:S01]  /*1660*/  LOP3.LUT R2, R4, UR8, RZ, 0xfc, !PT ;  /* 0x0000000804027c12 */ /* 0x001fe2000f8efcff */
[----:B------:R-:W-:Y:S03]  /*1670*/  BSSY B1, `(.L_x_136) ;  /* 0x000001e000017945 */ /* 0x000fe60003800000 */
[----:B------:R-:W-:-:S13]  /*1680*/  ISETP.NE.U32.AND P0, PT, R2, RZ, PT ;  /* 0x000000ff0200720c */ /* 0x000fda0003f05070 */
[----:B------:R-:W-:Y:S05]  /*1690*/  @!P0 BRA `(.L_x_137) ;  /* 0x0000000000188947 */ /* 0x000fea0003800000 */
[----:B------:R-:W-:-:S07]  /*16a0*/  MOV R2, 0x16c0 ;  /* 0x000016c000027802 */ /* 0x000fce0000000f00 */
[----:B------:R-:W-:Y:S05]  /*16b0*/  CALL.REL.NOINC `($__internal_7_$__cuda_sm20_div_s64) ;  /* 0x0000000c00e87944 */ /* 0x000fea0003c00000 */
[----:B------:R-:W-:Y:S01]  /*16c0*/  IADD3 R10, -R6, RZ, RZ ;  /* 0x000000ff060a7210 */ /* 0x000fe20007ffe1ff */
[----:B------:R-:W-:-:S04]  /*16d0*/  IMAD.U32 R2, RZ, RZ, UR21 ;  /* 0x00000015ff027e24 */ /* 0x000fc8000f8e00ff */
[----:B------:R-:W-:Y:S01]  /*16e0*/  IMAD R10, R10, R2, R5 ;  /* 0x000000020a0a7224 */ /* 0x000fe200078e0205 */
[----:B------:R-:W-:Y:S06]  /*16f0*/  BRA `(.L_x_138) ;  /* 0x0000000000547947 */ /* 0x000fec0003800000 */
.L_x_137:
[----:B------:R-:W-:-:S04]  /*1700*/  IMAD.U32 R2, RZ, RZ, UR21 ;  /* 0x00000015ff027e24 */ /* 0x000fc8000f8e00ff */
[----:B------:R-:W0:Y:S01]  /*1710*/  I2F.U32.RP R12, R2 ;  /* 0x00000002000c7306 */ /* 0x000e220000209000 */
[----:B------:R-:W-:-:S07]  /*1720*/  ISETP.NE.U32.AND P2, PT, R2, RZ, PT ;  /* 0x000000ff0200720c */ /* 0x000fce0003f45070 */
[----:B0-----:R-:W0:Y:S02]  /*1730*/  MUFU.RCP R12, R12 ;  /* 0x0000000c000c7308 */ /* 0x001e240000001000 */
[----:B0-----:R-:W-:-:S06]  /*1740*/  IADD3 R10, R12, 0xffffffe, RZ ;  /* 0x0ffffffe0c0a7810 */ /* 0x001fcc0007ffe0ff */
        /* <DEDUP_REMOVED lines=16> */
.L_x_138:
[----:B------:R-:W-:Y:S05]  /*1850*/  BSYNC B1 ;  /* 0x0000000000017941 */ /* 0x000fea0003800000 */
.L_x_136:
[----:B------:R-:W-:Y:S02]  /*1860*/  SHF.R.S32.HI R3, RZ, 0x1f, R6 ;  /* 0x0000001fff037819 */ /* 0x000fe40000011406 */
[----:B------:R-:W-:-:S03]  /*1870*/  SHF.R.S32.HI R11, RZ, 0x1f, R10 ;  /* 0x0000001fff0b7819 */ /* 0x000fc6000001140a */
[-C--:B------:R-:W-:Y:S02]  /*1880*/  IMAD R13, R3, R2.reuse, RZ ;  /* 0x00000002030d7224 */ /* 0x080fe400078e02ff */
[----:B------:R-:W-:-:S04]  /*1890*/  IMAD.WIDE.U32 R2, R6, R2, R10 ;  /* 0x0000000206027225 */ /* 0x000fc800078e000a */
[----:B------:R-:W-:Y:S01]  /*18a0*/  IMAD R13, R6, UR8, R13 ;  /* 0x00000008060d7c24 */ /* 0x000fe2000f8e020d */
[----:B------:R-:W-:-:S03]  /*18b0*/  LEA R10, P0, R2, UR14, 0x2 ;  /* 0x0000000e020a7c11 */ /* 0x000fc6000f8010ff */
[----:B------:R-:W-:-:S05]  /*18c0*/  IMAD.IADD R3, R3, 0x1, R13 ;  /* 0x0000000103037824 */ /* 0x000fca00078e020d */
[----:B------:R-:W-:-:S05]  /*18d0*/  LEA.HI.X R11, R2, UR15, R3, 0x2, P0 ;  /* 0x0000000f020b7c11 */ /* 0x000fca00080f1403 */
[----:B------:R-:W2:Y:S01]  /*18e0*/  LDG.E R10, desc[UR12][R10.64] ;  /* 0x0000000c0a0a7981 */ /* 0x000ea2000c1e1900 */
[-C--:B------:R-:W-:Y:S01]  /*18f0*/  MOV R2, R16.reuse ;  /* 0x0000001000027202 */ /* 0x080fe20000000f00 */
[----:B------:R-:W-:Y:S01]  /*1900*/  IMAD.MOV.U32 R3, RZ, RZ, R9 ;  /* 0x000000ffff037224 */ /* 0x000fe200078e0009 */
[----:B------:R-:W-:Y:S02]  /*1910*/  IADD3 R8, P0, R8, -0x1, RZ ;  /* 0xffffffff08087810 */ /* 0x000fe40007f1e0ff */
[----:B------:R-:W-:Y:S02]  /*1920*/  IADD3 R5, P1, R0, R5, RZ ;  /* 0x0000000500057210 */ /* 0x000fe40007f3e0ff */
[----:B------:R-:W-:Y:S02]  /*1930*/  IADD3.X R7, R7, -0x1, RZ, P0, !PT ;  /* 0xffffffff07077810 */ /* 0x000fe400007fe4ff */
[----:B------:R-:W-:Y:S01]  /*1940*/  ISETP.NE.U32.AND P0, PT, R8, RZ, PT ;  /* 0x000000ff0800720c */ /* 0x000fe20003f05070 */
[----:B------:R-:W-:Y:S01]  /*1950*/  IMAD.X R4, RZ, RZ, R4, P1 ;  /* 0x000000ffff047224 */ /* 0x000fe200008e0604 */
[----:B------:R-:W-:-:S02]  /*1960*/  LEA R16, P2, R0, R16, 0x2 ;  /* 0x0000001000107211 */ /* 0x000fc400078410ff */
[----:B------:R-:W-:Y:S02]  /*1970*/  ISETP.NE.AND.EX P0, PT, R7, RZ, PT, P0 ;  /* 0x000000ff0700720c */ /* 0x000fe40003f05300 */
[----:B------:R-:W-:Y:S01]  /*1980*/  LEA.HI.X R9, R0, R9, RZ, 0x2, P2 ;  /* 0x0000000900097211 */ /* 0x000fe200010f14ff */
[----:B--2---:R-:W-:-:S05]  /*1990*/  FMUL.FTZ R13, R10, UR16 ;  /* 0x000000100a0d7c20 */ /* 0x004fca0008410000 */
[----:B------:R0:W-:Y:S05]  /*19a0*/  STG.E desc[UR12][R2.64], R13 ;  /* 0x0000000d02007986 */ /* 0x0001ea000c10190c */
[----:B------:R-:W-:Y:S05]  /*19b0*/  @P0 BRA `(.L_x_139) ;  /* 0xfffffffc00280947 */ /* 0x000fea000383ffff */
.L_x_135:
[----:B------:R-:W-:Y:S05]  /*19c0*/  BSYNC B0 ;  /* 0x0000000000007941 */ /* 0x000fea0003800000 */
.L_x_134:
        /* <DEDUP_REMOVED lines=9> */
.L_x_153:
[----:B0-----:R-:W-:Y:S01]  /*1a60*/  LOP3.LUT R2, R4, UR17, RZ, 0xfc, !PT ;  /* 0x0000001104027c12 */ /* 0x001fe2000f8efcff */
[----:B------:R-:W-:Y:S01]  /*1a70*/  BSSY B1, `(.L_x_141) ;  /* 0x0000020000017945 */ /* 0x000fe20003800000 */
[----:B-1----:R-:W-:Y:S02]  /*1a80*/  SHF.L.U32 R8, R0, 0x2, RZ ;  /* 0x0000000200087819 */ /* 0x002fe400000006ff */
[----:B------:R-:W-:Y:S02]  /*1a90*/  ISETP.NE.U32.AND P0, PT, R2, RZ, PT ;  /* 0x000000ff0200720c */ /* 0x000fe40003f05070 */
[----:B------:R-:W-:-:S11]  /*1aa0*/  SHF.R.U32.HI R7, RZ, 0x1e, R0 ;  /* 0x0000001eff077819 */ /* 0x000fd60000011600 */
[----:B------:R-:W-:Y:S05]  /*1ab0*/  @!P0 BRA `(.L_x_142) ;  /* 0x0000000000188947 */ /* 0x000fea0003800000 */
[----:B------:R-:W-:-:S07]  /*1ac0*/  MOV R2, 0x1ae0 ;  /* 0x00001ae000027802 */ /* 0x000fce0000000f00 */
[----:B------:R-:W-:Y:S05]  /*1ad0*/  CALL.REL.NOINC `($__internal_7_$__cuda_sm20_div_s64) ;  /* 0x0000000800e07944 */ /* 0x000fea0003c00000 */
[----:B------:R-:W-:Y:S02]  /*1ae0*/  IMAD.MOV R10, RZ, RZ, -R6 ;  /* 0x000000ffff0a7224 */ /* 0x000fe400078e0a06 */
[----:B------:R-:W-:-:S04]  /*1af0*/  IMAD.U32 R2, RZ, RZ, UR24 ;  /* 0x00000018ff027e24 */ /* 0x000fc8000f8e00ff */
[----:B------:R-:W-:Y:S01]  /*1b00*/  IMAD R10, R10, R2, R5 ;  /* 0x000000020a0a7224 */ /* 0x000fe200078e0205 */
[----:B------:R-:W-:Y:S06]  /*1b10*/  BRA `(.L_x_143) ;  /* 0x0000000000547947 */ /* 0x000fec0003800000 */
.L_x_142:
[----:B------:R-:W-:-:S04]  /*1b20*/  MOV R2, UR24 ;  /* 0x0000001800027c02 */ /* 0x000fc80008000f00 */
[----:B------:R-:W0:Y:S01]  /*1b30*/  I2F.U32.RP R9, R2 ;  /* 0x0000000200097306 */ /* 0x000e220000209000 */
[----:B------:R-:W-:-:S07]  /*1b40*/  ISETP.NE.U32.AND P2, PT, R2, RZ, PT ;  /* 0x000000ff0200720c */ /* 0x000fce0003f45070 */
[----:B0-----:R-:W0:Y:S02]  /*1b50*/  MUFU.RCP R9, R9 ;  /* 0x0000000900097308 */ /* 0x001e240000001000 */
[----:B0-----:R-:W-:-:S06]  /*1b60*/  VIADD R10, R9, 0xffffffe ;  /* 0x0ffffffe090a7836 */ /* 0x001fcc0000000000 */
[----:B------:R0:W1:Y:S02]  /*1b70*/  F2I.FTZ.U32.TRUNC.NTZ R11, R10 ;  /* 0x0000000a000b7305 */ /* 0x000064000021f000 */
[----:B0-----:R-:W-:Y:S01]  /*1b80*/  HFMA2.MMA R10, -RZ, RZ, 0, 0 ;  /* 0x00000000ff0a7435 */ /* 0x001fe200000001ff */
[----:B-1----:R-:W-:-:S04]  /*1b90*/  IMAD R3, R11, R2, RZ ;  /* 0x000000020b037224 */ /* 0x002fc800078e02ff */
[----:B------:R-:W-:-:S05]  /*1ba0*/  IMAD.MOV R3, RZ, RZ, -R3 ;  /* 0x000000ffff037224 */ /* 0x000fca00078e0a03 */
        /* <DEDUP_REMOVED lines=12> */
.L_x_143:
[----:B------:R-:W-:Y:S05]  /*1c70*/  BSYNC B1 ;  /* 0x0000000000017941 */ /* 0x000fea0003800000 */
.L_x_141:
[----:B------:R-:W-:Y:S02]  /*1c80*/  SHF.R.S32.HI R3, RZ, 0x1f, R6 ;  /* 0x0000001fff037819 */ /* 0x000fe40000011406 */
[----:B------:R-:W-:-:S03]  /*1c90*/  SHF.R.S32.HI R11, RZ, 0x1f, R10 ;  /* 0x0000001fff0b7819 */ /* 0x000fc6000001140a */
[-C--:B------:R-:W-:Y:S02]  /*1ca0*/  IMAD R3, R3, R2.reuse, RZ ;  /* 0x0000000203037224 */ /* 0x080fe400078e02ff */
[----:B------:R-:W-:-:S04]  /*1cb0*/  IMAD.WIDE.U32 R10, R6, R2, R10 ;  /* 0x00000002060a7225 */ /* 0x000fc800078e000a */
[----:B------:R-:W-:Y:S01]  /*1cc0*/  IMAD R3, R6, UR17, R3 ;  /* 0x0000001106037c24 */ /* 0x000fe2000f8e0203 */
[----:B------:R-:W-:-:S04]  /*1cd0*/  LEA R12, P0, R10, UR18, 0x2 ;  /* 0x000000120a0c7c11 */ /* 0x000fc8000f8010ff */
[----:B------:R-:W-:-:S04]  /*1ce0*/  IADD3 R3, R11, R3, RZ ;  /* 0x000000030b037210 */ /* 0x000fc80007ffe0ff */
        /* <DEDUP_REMOVED lines=18> */
.L_x_145:
        /* <DEDUP_REMOVED lines=20> */
.L_x_146:
[----:B------:R-:W-:Y:S05]  /*1f50*/  BSYNC B1 ;  /* 0x0000000000017941 */ /* 0x000fea0003800000 */
.L_x_144:
        /* <DEDUP_REMOVED lines=9> */
[----:B------:R-:W-:Y:S01]  /*1ff0*/  IADD3 R14, P0, R8, R14, RZ ;  /* 0x0000000e080e7210 */ /* 0x000fe20007f1e0ff */
[----:B------:R-:W-:Y:S04]  /*2000*/  BSSY B1, `(.L_x_147) ;  /* 0x0000023000017945 */ /* 0x000fe80003800000 */
[----:B------:R-:W-:Y:S01]  /*2010*/  IMAD.X R15, R7, 0x1, R15, P0 ;  /* 0x00000001070f7824 */ /* 0x000fe200000e060f */
        /* <DEDUP_REMOVED lines=13> */
.L_x_148:
[----:B------:R-:W1:Y:S01]  /*20f0*/  I2F.U32.RP R9, R2 ;  /* 0x0000000200097306 */ /* 0x000e620000209000 */
[----:B------:R-:W-:-:S07]  /*2100*/  ISETP.NE.U32.AND P2, PT, R2, RZ, PT ;  /* 0x000000ff0200720c */ /* 0x000fce0003f45070 */
[----:B-1----:R-:W1:Y:S02]  /*2110*/  MUFU.RCP R9, R9 ;  /* 0x0000000900097308 */ /* 0x002e640000001000 */
[----:B-1----:R-:W-:-:S06]  /*2120*/  VIADD R10, R9, 0xffffffe ;  /* 0x0ffffffe090a7836 */ /* 0x002fcc0000000000 */
[----:B------:R1:W0:Y:S02]  /*2130*/  F2I.FTZ.U32.TRUNC.NTZ R11, R10 ;  /* 0x0000000a000b7305 */ /* 0x000224000021f000 */
[----:B-1----:R-:W-:Y:S01]  /*2140*/  IMAD.MOV.U32 R10, RZ, RZ, RZ ;  /* 0x000000ffff0a7224 */ /* 0x002fe200078e00ff */
[----:B0-----:R-:W-:-:S05]  /*2150*/  IADD3 R3, RZ, -R11, RZ ;  /* 0x8000000bff037210 */ /* 0x001fca0007ffe0ff */
[----:B------:R-:W-:-:S04]  /*2160*/  IMAD R3, R3, R2, RZ ;  /* 0x0000000203037224 */ /* 0x000fc800078e02ff */
        /* <DEDUP_REMOVED lines=12> */
.L_x_149:
[----:B------:R-:W-:Y:S05]  /*2230*/  BSYNC B1 ;  /* 0x0000000000017941 */ /* 0x000fea0003800000 */
.L_x_147:
        /* <DEDUP_REMOVED lines=25> */
.L_x_151:
        /* <DEDUP_REMOVED lines=20> */
.L_x_152:
[----:B------:R-:W-:Y:S05]  /*2510*/  BSYNC B1 ;  /* 0x0000000000017941 */ /* 0x000fea0003800000 */
.L_x_150:
        /* <DEDUP_REMOVED lines=9> */
[----:B------:R-:W-:-:S04]  /*25b0*/  IADD3 R8, P0, R8, R14, RZ ;  /* 0x0000000e08087210 */ /* 0x000fc80007f1e0ff */
[----:B------:R-:W-:Y:S02]  /*25c0*/  IADD3.X R9, R7, R15, RZ, P0, !PT ;  /* 0x0000000f07097210 */ /* 0x000fe400007fe4ff */
        /* <DEDUP_REMOVED lines=8> */
.L_x_140:
[----:B------:R-:W-:Y:S05]  /*2650*/  EXIT ;  /* 0x000000000000794d */ /* 0x000fea0003800000 */
        .weak           $__internal_7_$__cuda_sm20_div_s64
        .type           $__internal_7_$__cuda_sm20_div_s64,@function
        .size           $__internal_7_$__cuda_sm20_div_s64,($__internal_8_$__cuda_sm20_div_u64 - $__internal_7_$__cuda_sm20_div_s64)
$__internal_7_$__cuda_sm20_div_s64:
        /* <DEDUP_REMOVED lines=11> */
[C---:B------:R-:W-:Y:S01]  /*2710*/  IMAD R6, R12.reuse, UR7, R19 ;  /* 0x000000070c067c24 */ /* 0x040fe2000f8e0213 */
[----:B------:R-:W-:Y:S01]  /*2720*/  IADD3 R10, P0, RZ, -R18, RZ ;  /* 0x80000012ff0a7210 */ /* 0x000fe20007f1e0ff */
[----:B------:R-:W-:Y:S02]  /*2730*/  IMAD.MOV.U32 R19, RZ, RZ, R12 ;  /* 0x000000ffff137224 */ /* 0x000fe400078e000c */
[----:B------:R-:W-:Y:S02]  /*2740*/  IMAD R6, R13, UR6, R6 ;  /* 0x000000060d067c24 */ /* 0x000fe4000f8e0206 */
[----:B------:R-:W-:-:S03]  /*2750*/  IMAD.HI.U32 R18, R12, R10, RZ ;  /* 0x0000000a0c127227 */ /* 0x000fc600078e00ff */
[----:B------:R-:W-:-:S05]  /*2760*/  IADD3.X R6, RZ, ~R6, RZ, P0, !PT ;  /* 0x80000006ff067210 */ /* 0x000fca00007fe4ff */
        /* <DEDUP_REMOVED lines=8> */
[C---:B------:R-:W-:Y:S01]  /*27f0*/  IMAD R13, R19.reuse, UR7, R13 ;  /* 0x00000007130d7c24 */ /* 0x040fe2000f8e020d */
[----:B------:R-:W-:Y:S02]  /*2800*/  IADD3 R3, P0, RZ, -R12, RZ ;  /* 0x8000000cff037210 */ /* 0x000fe40007f1e0ff */
[----:B------:R-:W-:Y:S01]  /*2810*/  IADD3 R6, P4, RZ, -R5, RZ ;  /* 0x80000005ff067210 */ /* 0x000fe20007f9e0ff */
[----:B------:R-:W-:Y:S02]  /*2820*/  IMAD R13, R10, UR6, R13 ;  /* 0x000000060a0d7c24 */ /* 0x000fe4000f8e020d */
[----:B------:R-:W-:Y:S01]  /*2830*/  IMAD.HI.U32 R18, R19, R3, RZ ;  /* 0x0000000313127227 */ /* 0x000fe200078e00ff */
[----:B------:R-:W-:Y:S02]  /*2840*/  SEL R6, R6, R5, !P3 ;  /* 0x0000000506067207 */ /* 0x000fe40005800000 */
[----:B------:R-:W-:-:S05]  /*2850*/  IADD3.X R13, RZ, ~R13, RZ, P0, !PT ;  /* 0x8000000dff0d7210 */ /* 0x000fca00007fe4ff */
[----:B------:R-:W-:-:S04]  /*2860*/  IMAD.WIDE.U32 R18, P0, R19, R13, R18 ;  /* 0x0000000d13127225 */ /* 0x000fc80007800012 */
[C---:B------:R-:W-:Y:S02]  /*2870*/  IMAD R12, R10.reuse, R13, RZ ;  /* 0x0000000d0a0c7224 */ /* 0x040fe400078e02ff */
[----:B------:R-:W-:-:S04]  /*2880*/  IMAD.HI.U32 R3, P1, R10, R3, R18 ;  /* 0x000000030a037227 */ /* 0x000fc80007820012 */
[----:B------:R-:W-:Y:S01]  /*2890*/  IMAD.HI.U32 R13, R10, R13, RZ ;  /* 0x0000000d0a0d7227 */ /* 0x000fe200078e00ff */
[----:B------:R-:W-:-:S03]  /*28a0*/  IADD3 R3, P2, R12, R3, RZ ;  /* 0x000000030c037210 */ /* 0x000fc60007f5e0ff */
[----:B------:R-:W-:Y:S02]  /*28b0*/  IMAD.X R19, RZ, RZ, ~R4, P4 ;  /* 0x000000ffff137224 */ /* 0x000fe400020e0e04 */
[----:B------:R-:W-:Y:S02]  /*28c0*/  IMAD.X R13, R13, 0x1, R10, P0 ;  /* 0x000000010d0d7824 */ /* 0x000fe400000e060a */
[----:B------:R-:W-:Y:S01]  /*28d0*/  IMAD.HI.U32 R18, R3, R6, RZ ;  /* 0x0000000603127227 */ /* 0x000fe200078e00ff */
[----:B------:R-:W-:Y:S01]  /*28e0*/  SEL R10, R19, R4, !P3 ;  /* 0x00000004130a7207 */ /* 0x000fe20005800000 */
[----:B------:R-:W-:Y:S01]  /*28f0*/  HFMA2.MMA R19, -RZ, RZ, 0, 0 ;  /* 0x00000000ff137435 */ /* 0x000fe200000001ff */
[----:B------:R-:W-:-:S05]  /*2900*/  IADD3.X R13, RZ, RZ, R13, P2, P1 ;  /* 0x000000ffff0d7210 */ /* 0x000fca00017e240d */
[----:B------:R-:W-:-:S04]  /*2910*/  IMAD.HI.U32 R12, R13, R10, RZ ;  /* 0x0000000a0d0c7227 */ /* 0x000fc800078e00ff */
[----:B------:R-:W-:-:S04]  /*2920*/  IMAD.WIDE.U32 R18, R3, R10, R18 ;  /* 0x0000000a03127225 */ /* 0x000fc800078e0012 */
[C---:B------:R-:W-:Y:S02]  /*2930*/  IMAD R3, R13.reuse, R10, RZ ;  /* 0x0000000a0d037224 */ /* 0x040fe400078e02ff */
[----:B------:R-:W-:-:S04]  /*2940*/  IMAD.HI.U32 R18, P0, R13, R6, R18 ;  /* 0x000000060d127227 */ /* 0x000fc80007800012 */
[----:B------:R-:W-:Y:S01]  /*2950*/  IMAD.X R12, RZ, RZ, R12, P0 ;  /* 0x000000ffff0c7224 */ /* 0x000fe200000e060c */
[----:B------:R-:W-:-:S05]  /*2960*/  IADD3 R3, P1, R3, R18, RZ ;  /* 0x0000001203037210 */ /* 0x000fca0007f3e0ff */
[----:B------:R-:W-:-:S04]  /*2970*/  IMAD.WIDE.U32 R18, R3, UR6, RZ ;  /* 0x0000000603127c25 */ /* 0x000fc8000f8e00ff */
[----:B------:R-:W-:Y:S01]  /*2980*/  IMAD.X R12, RZ, RZ, R12, P1 ;  /* 0x000000ffff0c7224 */ /* 0x000fe200008e060c */
[----:B------:R-:W-:Y:S01]  /*2990*/  IADD3 R6, P1, -R18, R6, RZ ;  /* 0x0000000612067210 */ /* 0x000fe20007f3e1ff */
[----:B------:R-:W-:-:S03]  /*29a0*/  IMAD R13, R3, UR7, R19 ;  /* 0x00000007030d7c24 */ /* 0x000fc6000f8e0213 */
[----:B------:R-:W-:Y:S01]  /*29b0*/  ISETP.GE.U32.AND P0, PT, R6, UR6, PT ;  /* 0x0000000606007c0c */ /* 0x000fe2000bf06070 */
[----:B------:R-:W-:Y:S02]  /*29c0*/  IMAD R13, R12, UR6, R13 ;  /* 0x000000060c0d7c24 */ /* 0x000fe4000f8e020d */
[----:B------:R-:W-:-:S03]  /*29d0*/  VIADD R12, R3, 0x1 ;  /* 0x00000001030c7836 */ /* 0x000fc60000000000 */
        /* <DEDUP_REMOVED lines=11> */
[----:B------:R-:W-:Y:S02]  /*2a90*/  ISETP.GE.AND P1, PT, R6, RZ, PT ;  /* 0x000000ff0600720c */ /* 0x000fe40003f26270 */
[----:B------:R-:W-:-:S02]  /*2aa0*/  SEL R3, R3, R12, P0 ;  /* 0x0000000c03037207 */ /* 0x000fc40000000000 */
[----:B------:R-:W-:Y:S02]  /*2ab0*/  ISETP.NE.U32.AND P0, PT, RZ, UR10, PT ;  /* 0x0000000aff007c0c */ /* 0x000fe4000bf05070 */
[-C--:B------:R-:W-:Y:S02]  /*2ac0*/  IADD3 R6, RZ, -R3.reuse, RZ ;  /* 0x80000003ff067210 */ /* 0x080fe40007ffe0ff */
[----:B------:R-:W-:Y:S02]  /*2ad0*/  ISETP.NE.AND.EX P0, PT, RZ, UR11, PT, P0 ;  /* 0x0000000bff007c0c */ /* 0x000fe4000bf05300 */
[----:B------:R-:W-:Y:S01]  /*2ae0*/  SEL R6, R6, R3, !P1 ;  /* 0x0000000306067207 */ /* 0x000fe20004800000 */
[----:B------:R-:W-:-:S03]  /*2af0*/  IMAD.MOV.U32 R3, RZ, RZ, 0x0 ;  /* 0x00000000ff037424 */ /* 0x000fc600078e00ff */
[----:B------:R-:W-:Y:S01]  /*2b00*/  SEL R6, R6, 0xffffffff, P0 ;  /* 0xffffffff06067807 */ /* 0x000fe20000000000 */
[----:B------:R-:W-:Y:S06]  /*2b10*/  RET.REL.NODEC R2 `(_ZN17fastertransformer15embeddingLookupIfLi0EEEvPT_PKS1_PKiNS_18pPromptTuningParamIS1_EEiliiiiS1_) ;  /* 0xffffffd402387950 */ /* 0x000fec0003c3ffff */
        .weak           $__internal_8_$__cuda_sm20_div_u64
        .type           $__internal_8_$__cuda_sm20_div_u64,@function
        .size           $__internal_8_$__cuda_sm20_div_u64,(.L_x_468 - $__internal_8_$__cuda_sm20_div_u64)
$__internal_8_$__cuda_sm20_div_u64:
[----:B------:R-:W-:Y:S01]  /*2b20*/  IMAD.MOV.U32 R12, RZ, RZ, R0 ;  /* 0x000000ffff0c7224 */ /* 0x000fe200078e0000 */
[----:B------:R-:W-:-:S04]  /*2b30*/  MOV R13, RZ ;  /* 0x000000ff000d7202 */ /* 0x000fc80000000f00 */
[----:B------:R-:W0:Y:S08]  /*2b40*/  I2F.U64.RP R7, R12 ;  /* 0x0000000c00077312 */ /* 0x000e300000309000 */
[----:B0-----:R-:W0:Y:S02]  /*2b50*/  MUFU.RCP R7, R7 ;  /* 0x0000000700077308 */ /* 0x001e240000001000 */
[----:B0-----:R-:W-:-:S06]  /*2b60*/  VIADD R8, R7, 0x1ffffffe ;  /* 0x1ffffffe07087836 */ /* 0x001fcc0000000000 */
[----:B------:R-:W0:Y:S02]  /*2b70*/  F2I.U64.TRUNC R8, R8 ;  /* 0x0000000800087311 */ /* 0x000e24000020d800 */
[----:B0-----:R-:W-:-:S04]  /*2b80*/  IMAD.WIDE.U32 R10, R8, R0, RZ ;  /* 0x00000000080a7225 */ /* 0x001fc800078e00ff */
[----:B------:R-:W-:Y:S01]  /*2b90*/  IMAD R11, R9, R0, R11 ;  /* 0x00000000090b7224 */ /* 0x000fe200078e020b */
[----:B------:R-:W-:-:S05]  /*2ba0*/  IADD3 R15, P0, RZ, -R10, RZ ;  /* 0x8000000aff0f7210 */ /* 0x000fca0007f1e0ff */
        /* <DEDUP_REMOVED lines=12> */
[----:B------:R-:W-:Y:S02]  /*2c70*/  IMAD R8, R7, R0, R9 ;  /* 0x0000000007087224 */ /* 0x000fe400078e0209 */
[----:B------:R-:W-:Y:S02]  /*2c80*/  IMAD.MOV.U32 R9, RZ, RZ, RZ ;  /* 0x000000ffff097224 */ /* 0x000fe400078e00ff */
[----:B------:R-:W-:-:S04]  /*2c90*/  IMAD.HI.U32 R10, R11, R13, RZ ;  /* 0x0000000d0b0a7227 */ /* 0x000fc800078e00ff */
[----:B------:R-:W-:-:S04]  /*2ca0*/  IMAD.X R8, RZ, RZ, ~R8, P0 ;  /* 0x000000ffff087224 */ /* 0x000fc800000e0e08 */
[----:B------:R-:W-:-:S04]  /*2cb0*/  IMAD.WIDE.U32 R10, P0, R11, R8, R10 ;  /* 0x000000080b0a7225 */ /* 0x000fc8000780000a */
[C---:B------:R-:W-:Y:S02]  /*2cc0*/  IMAD R12, R7.reuse, R8, RZ ;  /* 0x00000008070c7224 */ /* 0x040fe400078e02ff */
[----:B------:R-:W-:-:S04]  /*2cd0*/  IMAD.HI.U32 R11, P1, R7, R13, R10 ;  /* 0x0000000d070b7227 */ /* 0x000fc8000782000a */
[----:B------:R-:W-:Y:S01]  /*2ce0*/  IMAD.HI.U32 R8, R7, R8, RZ ;  /* 0x0000000807087227 */ /* 0x000fe200078e00ff */
[----:B------:R-:W-:-:S04]  /*2cf0*/  IADD3 R11, P2, R12, R11, RZ ;  /* 0x0000000b0c0b7210 */ /* 0x000fc80007f5e0ff */
[----:B------:R-:W-:Y:S01]  /*2d00*/  IADD3.X R7, R8, R7, RZ, P0, !PT ;  /* 0x0000000708077210 */ /* 0x000fe200007fe4ff */
[----:B------:R-:W-:-:S03]  /*2d10*/  IMAD.HI.U32 R8, R11, R3, RZ ;  /* 0x000000030b087227 */ /* 0x000fc600078e00ff */
[----:B------:R-:W-:Y:S01]  /*2d20*/  IADD3.X R7, RZ, RZ, R7, P2, P1 ;  /* 0x000000ffff077210 */ /* 0x000fe200017e2407 */
[----:B------:R-:W-:-:S04]  /*2d30*/  IMAD.WIDE.U32 R8, R11, R6, R8 ;  /* 0x000000060b087225 */ /* 0x000fc800078e0008 */
[C---:B------:R-:W-:Y:S02]  /*2d40*/  IMAD R11, R7.reuse, R6, RZ ;  /* 0x00000006070b7224 */ /* 0x040fe400078e02ff */
[----:B------:R-:W-:-:S04]  /*2d50*/  IMAD.HI.U32 R8, P0, R7, R3, R8 ;  /* 0x0000000307087227 */ /* 0x000fc80007800008 */
[----:B------:R-:W-:Y:S01]  /*2d60*/  IMAD.HI.U32 R7, R7, R6, RZ ;  /* 0x0000000607077227 */ /* 0x000fe200078e00ff */
[----:B------:R-:W-:-:S03]  /*2d70*/  IADD3 R11, P1, R11, R8, RZ ;  /* 0x000000080b0b7210 */ /* 0x000fc60007f3e0ff */
[----:B------:R-:W-:Y:S02]  /*2d80*/  IMAD.X R7, RZ, RZ, R7, P0 ;  /* 0x000000ffff077224 */ /* 0x000fe400000e0607 */
[----:B------:R-:W-:-:S03]  /*2d90*/  IMAD.WIDE.U32 R8, R11, R0, RZ ;  /* 0x000000000b087225 */ /* 0x000fc600078e00ff */
[----:B------:R-:W-:Y:S02]  /*2da0*/  IADD3.X R7, RZ, R7, RZ, P1, !PT ;  /* 0x00000007ff077210 */ /* 0x000fe40000ffe4ff */
[----:B------:R-:W-:-:S03]  /*2db0*/  IADD3 R13, P0, -R8, R3, RZ ;  /* 0x00000003080d7210 */ /* 0x000fc60007f1e1ff */
[----:B------:R-:W-:Y:S01]  /*2dc0*/  IMAD R9, R7, R0, R9 ;  /* 0x0000000007097224 */ /* 0x000fe200078e0209 */
[----:B------:R-:W-:-:S03]  /*2dd0*/  IADD3 R3, P1, -R0, R13, RZ ;  /* 0x0000000d00037210 */ /* 0x000fc60007f3e1ff */
[----:B------:R-:W-:Y:S01]  /*2de0*/  IMAD.X R10, R6, 0x1, ~R9, P0 ;  /* 0x00000001060a7824 */ /* 0x000fe200000e0e09 */
[----:B------:R-:W-:Y:S02]  /*2df0*/  ISETP.GE.U32.AND P0, PT, R13, R0, PT ;  /* 0x000000000d00720c */ /* 0x000fe40003f06070 */
[----:B------:R-:W-:Y:S02]  /*2e00*/  IADD3 R6, P2, R11, 0x1, RZ ;  /* 0x000000010b067810 */ /* 0x000fe40007f5e0ff */
[C---:B------:R-:W-:Y:S02]  /*2e10*/  ISETP.GE.U32.AND.EX P0, PT, R10.reuse, RZ, PT, P0 ;  /* 0x000000ff0a00720c */ /* 0x040fe40003f06100 */
[----:B------:R-:W-:Y:S01]  /*2e20*/  IADD3.X R9, R10, -0x1, RZ, P1, !PT ;  /* 0xffffffff0a097810 */ /* 0x000fe20000ffe4ff */
[----:B------:R-:W-:Y:S01]  /*2e30*/  IMAD.X R8, RZ, RZ, R7, P2 ;  /* 0x000000ffff087224 */ /* 0x000fe200010e0607 */
[----:B------:R-:W-:Y:S02]  /*2e40*/  SEL R3, R3, R13, P0 ;  /* 0x0000000d03037207 */ /* 0x000fe40000000000 */
[----:B------:R-:W-:-:S02]  /*2e50*/  SEL R11, R6, R11, P0 ;  /* 0x0000000b060b7207 */ /* 0x000fc40000000000 */
[----:B------:R-:W-:Y:S02]  /*2e60*/  SEL R9, R9, R10, P0 ;  /* 0x0000000a09097207 */ /* 0x000fe40000000000 */
[----:B------:R-:W-:Y:S02]  /*2e70*/  SEL R6, R8, R7, P0 ;  /* 0x0000000708067207 */ /* 0x000fe40000000000 */
[----:B------:R-:W-:Y:S01]  /*2e80*/  ISETP.GE.U32.AND P0, PT, R3, R0, PT ;  /* 0x000000000300720c */ /* 0x000fe20003f06070 */
[----:B------:R-:W-:Y:S01]  /*2e90*/  IMAD.MOV.U32 R3, RZ, RZ, 0x0 ;  /* 0x00000000ff037424 */ /* 0x000fe200078e00ff */
[----:B------:R-:W-:Y:S02]  /*2ea0*/  IADD3 R14, P2, R11, 0x1, RZ ;  /* 0x000000010b0e7810 */ /* 0x000fe40007f5e0ff */
[----:B------:R-:W-:Y:S02]  /*2eb0*/  ISETP.NE.U32.AND P1, PT, R0, RZ, PT ;  /* 0x000000ff0000720c */ /* 0x000fe40003f25070 */
[----:B------:R-:W-:-:S02]  /*2ec0*/  ISETP.GE.U32.AND.EX P0, PT, R9, RZ, PT, P0 ;  /* 0x000000ff0900720c */ /* 0x000fc40003f06100 */
[-C--:B------:R-:W-:Y:S02]  /*2ed0*/  IADD3.X R15, RZ, R6.reuse, RZ, P2, !PT ;  /* 0x00000006ff0f7210 */ /* 0x080fe400017fe4ff */
[----:B------:R-:W-:Y:S02]  /*2ee0*/  ISETP.NE.AND.EX P1, PT, RZ, RZ, PT, P1 ;  /* 0x000000ffff00720c */ /* 0x000fe40003f25310 */
[----:B------:R-:W-:Y:S02]  /*2ef0*/  SEL R14, R14, R11, P0 ;  /* 0x0000000b0e0e7207 */ /* 0x000fe40000000000 */
[----:B------:R-:W-:Y:S02]  /*2f00*/  SEL R15, R15, R6, P0 ;  /* 0x000000060f0f7207 */ /* 0x000fe40000000000 */
[----:B------:R-:W-:Y:S02]  /*2f10*/  SEL R14, R14, 0xffffffff, P1 ;  /* 0xffffffff0e0e7807 */ /* 0x000fe40000800000 */
[----:B------:R-:W-:Y:S01]  /*2f20*/  SEL R15, R15, 0xffffffff, P1 ;  /* 0xffffffff0f0f7807 */ /* 0x000fe20000800000 */
[----:B------:R-:W-:Y:S06]  /*2f30*/  RET.REL.NODEC R2 `(_ZN17fastertransformer15embeddingLookupIfLi0EEEvPT_PKS1_PKiNS_18pPromptTuningParamIS1_EEiliiiiS1_) ;  /* 0xffffffd002307950 */ /* 0x000fec0003c3ffff */
.L_x_154:
        /* <DEDUP_REMOVED lines=12> */
.L_x_468:


//--------------------- .text._ZN17fastertransformer15embeddingLookupIfLi1EEEvPT_PKS1_PKiNS_18pPromptTuningParamIS1_EEiliiiiS1_ --------------------------
	.section	.text._ZN17fastertransformer15embeddingLookupIfLi1EEEvPT_PKS1_PKiNS_18pPromptTuningParamIS1_EEiliiiiS1_,"ax",@progbits
	.align	128
        .global         _ZN17fastertransformer15embeddingLookupIfLi1EEEvPT_PKS1_PKiNS_18pPromptTuningParamIS1_EEiliiiiS1_
        .type           _ZN17fastertransformer15embeddingLookupIfLi1EEEvPT_PKS1_PKiNS_18pPromptTuningParamIS1_EEiliiiiS1_,@function
        .size           _ZN17fastertransformer15embeddingLookupIfLi1EEEvPT_PKS1_PKiNS_18pPromptTuningParamIS1_EEiliiiiS1_,(.L_x_470 - _ZN17fastertransformer15embeddingLookupIfLi1EEEvPT_PKS1_PKiNS_18pPromptTuningParamIS1_EEiliiiiS1_)
        .other          _ZN17fastertransformer15embeddingLookupIfLi1EEEvPT_PKS1_PKiNS_18pPromptTuningParamIS1_EEiliiiiS1_,@"STO_CUDA_ENTRY STV_DEFAULT"
_ZN17fastertransformer15embeddingLookupIfLi1EEEvPT_PKS1_PKiNS_18pPromptTuningParamIS1_EEiliiiiS1_:
.text._ZN17fastertransformer15embeddingLookupIfLi1EEEvPT_PKS1_PKiNS_18pPromptTuningParamIS1_EEiliiiiS1_:
        /* <DEDUP_REMOVED lines=27> */
[----:B------:R-:W-:Y:S05]  /*01b0*/  CALL.REL.NOINC `($__internal_10_$__cuda_sm20_div_u64) ;  /* 0x0000004400307944 */ /* 0x000fea0003c00000 */
[----:B------:R-:W-:Y:S05]  /*01c0*/  BRA `(.L_x_157) ;  /* 0x00000000004c7947 */ /* 0x000fea0003800000 */
.L_x_156:
        /* <DEDUP_REMOVED lines=19> */
.L_x_157:
[----:B------:R-:W-:Y:S05]  /*0300*/  BSYNC B0 ;  /* 0x0000000000007941 */ /* 0x000fea0003800000 */
.L_x_155:
        /* <DEDUP_REMOVED lines=20> */
[----:B------:R-:W-:Y:S01]  /*0450*/  ULDC UR15, c[0x0][0x268] ;  /* 0x00009a00000f7ab9 */ /* 0x000fe20000000800 */
[----:B------:R-:W-:-:S05]  /*0460*/  ULDC.64 UR16, c[0x0][0x218] ;  /* 0x0000860000107ab9 */ /* 0x000fca0000000a00 */
[----:B------:R-:W-:Y:S05]  /*0470*/  @!P0 BRA `(.L_x_160) ;  /* 0x00000004009c8947 */ /* 0x000fea0003800000 */
[----:B------:R-:W0:Y:S01]  /*0480*/  LDC R4, c[0x0][0x264] ;  /* 0x00009900ff047b82 */ /* 0x000e220000000800 */
[----:B------:R-:W-:Y:S02]  /*0490*/  ULDC.64 UR6, c[0x0][0x210] ;  /* 0x0000840000067ab9 */ /* 0x000fe40000000a00 */
[----:B------:R-:W-:-:S04]  /*04a0*/  LEA R8, P0, R21, UR6, 0x2 ;  /* 0x0000000615087c11 */ /* 0x000fc8000f8010ff */
[----:B------:R-:W-:Y:S01]  /*04b0*/  LEA.HI.X R9, R21, UR7, R7, 0x2, P0 ;  /* 0x0000000715097c11 */ /* 0x000fe200080f1407 */
[----:B------:R-:W1:Y:S08]  /*04c0*/  LDC.64 R14, c[0x0][0x228] ;  /* 0x00008a00ff0e7b82 */ /* 0x000e700000000a00 */
[----:B------:R-:W2:Y:S02]  /*04d0*/  LDC.64 R16, c[0x0][0x220] ;  /* 0x00008800ff107b82 */ /* 0x000ea40000000a00 */
.L_x_167:
[----:B------:R-:W-:Y:S01]  /*04e0*/  LOP3.LUT R2, R7, UR18, RZ, 0xfc, !PT ;  /* 0x0000001207027c12 */ /* 0x000fe2000f8efcff */
[----:B------:R-:W-:Y:S01]  /*04f0*/  BSSY B1, `(.L_x_161) ;  /* 0x0000020000017945 */ /* 0x000fe20003800000 */
[----:B---3--:R-:W-:Y:S02]  /*0500*/  IMAD.MOV.U32 R24, RZ, RZ, R8 ;  /* 0x000000ffff187224 */ /* 0x008fe400078e0008 */
[----:B------:R-:W-:Y:S01]  /*0510*/  ISETP.NE.U32.AND P0, PT, R2, RZ, PT ;  /* 0x000000ff0200720c */ /* 0x000fe20003f05070 */
[----:B------:R-:W-:-:S12]  /*0520*/  IMAD.MOV.U32 R25, RZ, RZ, R9 ;  /* 0x000000ffff197224 */ /* 0x000fd800078e0009 */
[----:B------:R-:W-:Y:S05]  /*0530*/  @!P0 BRA `(.L_x_162) ;  /* 0x0000000000188947 */ /* 0x000fea0003800000 */
[----:B------:R-:W-:-:S07]  /*0540*/  MOV R2, 0x560 ;  /* 0x0000056000027802 */ /* 0x000fce0000000f00 */
[----:B012---:R-:W-:Y:S05]  /*0550*/  CALL.REL.NOINC `($__internal_9_$__cuda_sm20_div_s64) ;  /* 0x0000003c00147944 */ /* 0x007fea0003c00000 */
[----:B------:R-:W-:Y:S01]  /*0560*/  MOV R2, UR19 ;  /* 0x0000001300027c02 */ /* 0x000fe20008000f00 */
[----:B------:R-:W-:-:S04]  /*0570*/  IMAD.MOV R10, RZ, RZ, -R11 ;  /* 0x000000ffff0a7224 */ /* 0x000fc800078e0a0b */
[----:B------:R-:W-:Y:S01]  /*0580*/  IMAD R10, R10, R2, R21 ;  /* 0x000000020a0a7224 */ /* 0x000fe200078e0215 */
[----:B------:R-:W-:Y:S06]  /*0590*/  BRA `(.L_x_163) ;  /* 0x0000000000547947 */ /* 0x000fec0003800000 */
.L_x_162:
[----:B------:R-:W-:-:S04]  /*05a0*/  IMAD.U32 R2, RZ, RZ, UR19 ;  /* 0x00000013ff027e24 */ /* 0x000fc8000f8e00ff */
[----:B------:R-:W3:Y:S01]  /*05b0*/  I2F.U32.RP R6, R2 ;  /* 0x0000000200067306 */ /* 0x000ee20000209000 */
[----:B------:R-:W-:-:S07]  /*05c0*/  ISETP.NE.U32.AND P2, PT, R2, RZ, PT ;  /* 0x000000ff0200720c */ /* 0x000fce0003f45070 */
[----:B---3--:R-:W3:Y:S02]  /*05d0*/  MUFU.RCP R6, R6 ;  /* 0x0000000600067308 */ /* 0x008ee40000001000 */
[----:B---3--:R-:W-:-:S06]  /*05e0*/  VIADD R8, R6, 0xffffffe ;  /* 0x0ffffffe06087836 */ /* 0x008fcc0000000000 */
[----:B------:R3:W4:Y:S02]  /*05f0*/  F2I.FTZ.U32.TRUNC.NTZ R9, R8 ;  /* 0x0000000800097305 */ /* 0x000724000021f000 */
[----:B---3--:R-:W-:Y:S01]  /*0600*/  MOV R8, RZ ;  /* 0x000000ff00087202 */ /* 0x008fe20000000f00 */
[----:B----4-:R-:W-:-:S04]  /*0610*/  IMAD R10, R9, R2, RZ ;  /* 0x00000002090a7224 */ /* 0x010fc800078e02ff */
[----:B------:R-:W-:-:S04]  /*0620*/  IMAD.MOV R11, RZ, RZ, -R10 ;  /* 0x000000ffff0b7224 */ /* 0x000fc800078e0a0a */
        /* <DEDUP_REMOVED lines=12> */
.L_x_163:
[----:B------:R-:W-:Y:S05]  /*06f0*/  BSYNC B1 ;  /* 0x0000000000017941 */ /* 0x000fea0003800000 */
.L_x_161:
[----:B------:R-:W-:-:S04]  /*0700*/  VIADD R9, R11, UR8 ;  /* 0x000000080b097c36 */ /* 0x000fc80008000000 */
[----:B--2---:R-:W-:-:S05]  /*0710*/  IMAD.WIDE R8, R9, 0x4, R16 ;  /* 0x0000000409087825 */ /* 0x004fca00078e0210 */
[----:B------:R-:W2:Y:S01]  /*0720*/  LDG.E R19, desc[UR12][R8.64] ;  /* 0x0000000c08137981 */ /* 0x000ea2000c1e1900 */
[----:B------:R-:W-:Y:S01]  /*0730*/  BSSY B1, `(.L_x_164) ;  /* 0x000002f000017945 */ /* 0x000fe20003800000 */
[----:B--2---:R-:W-:-:S04]  /*0740*/  IADD3 R13, R19, -UR14, RZ ;  /* 0x8000000e130d7c10 */ /* 0x004fc8000fffe0ff */
[----:B------:R-:W-:-:S13]  /*0750*/  ISETP.GT.AND P0, PT, R13, -0x1, PT ;  /* 0xffffffff0d00780c */ /* 0x000fda0003f04270 */
[----:B------:R-:W-:Y:S05]  /*0760*/  @P0 BRA `(.L_x_165) ;  /* 0x0000000000240947 */ /* 0x000fea0003800000 */
[----:B------:R-:W-:Y:S02]  /*0770*/  SHF.R.S32.HI R9, RZ, 0x1f, R19 ;  /* 0x0000001fff097819 */ /* 0x000fe40000011413 */
[----:B------:R-:W-:-:S03]  /*0780*/  SHF.R.S32.HI R11, RZ, 0x1f, R10 ;  /* 0x0000001fff0b7819 */ /* 0x000fc6000001140a */
[-C--:B------:R-:W-:Y:S02]  /*0790*/  IMAD R9, R9, R2.reuse, RZ ;  /* 0x0000000209097224 */ /* 0x080fe400078e02ff */
[----:B------:R-:W-:-:S04]  /*07a0*/  IMAD.WIDE.U32 R10, R19, R2, R10 ;  /* 0x00000002130a7225 */ /* 0x000fc800078e000a */
[----:B------:R-:W-:Y:S01]  /*07b0*/  IMAD R9, R19, UR18, R9 ;  /* 0x0000001213097c24 */ /* 0x000fe2000f8e0209 */
[----:B------:R-:W-:-:S03]  /*07c0*/  LEA R2, P0, R10, UR16, 0x2 ;  /* 0x000000100a027c11 */ /* 0x000fc6000f8010ff */
[----:B------:R-:W-:-:S05]  /*07d0*/  IMAD.IADD R9, R11, 0x1, R9 ;  /* 0x000000010b097824 */ /* 0x000fca00078e0209 */
[----:B------:R-:W-:Y:S01]  /*07e0*/  LEA.HI.X R11, R10, UR17, R9, 0x2, P0 ;  /* 0x000000110a0b7c11 */ /* 0x000fe200080f1409 */
[----:B------:R-:W-:Y:S06]  /*07f0*/  BRA `(.L_x_166) ;  /* 0x0000000000887947 */ /* 0x000fec0003800000 */
.L_x_165:
[-C--:B0-----:R-:W-:Y:S02]  /*0800*/  IABS R6, R4.reuse ;  /* 0x0000000400067213 */ /* 0x081fe40000000000 */
[----:B------:R-:W-:Y:S02]  /*0810*/  IABS R18, R11 ;  /* 0x0000000b00127213 */ /* 0x000fe40000000000 */
[----:B------:R-:W0:Y:S01]  /*0820*/  I2F.RP R12, R6 ;  /* 0x00000006000c7306 */ /* 0x000e220000209400 */
[----:B------:R-:W-:-:S04]  /*0830*/  LOP3.LUT R11, R11, R4, RZ, 0x3c, !PT ;  /* 0x000000040b0b7212 */ /* 0x000fc800078e3cff */
[----:B------:R-:W-:-:S03]  /*0840*/  ISETP.GE.AND P2, PT, R11, RZ, PT ;  /* 0x000000ff0b00720c */ /* 0x000fc60003f46270 */
[----:B0-----:R-:W0:Y:S02]  /*0850*/  MUFU.RCP R12, R12 ;  /* 0x0000000c000c7308 */ /* 0x001e240000001000 */
[----:B0-----:R-:W-:-:S06]  /*0860*/  VIADD R8, R12, 0xffffffe ;  /* 0x0ffffffe0c087836 */ /* 0x001fcc0000000000 */
[----:B------:R0:W2:Y:S02]  /*0870*/  F2I.FTZ.U32.TRUNC.NTZ R9, R8 ;  /* 0x0000000800097305 */ /* 0x0000a4000021f000 */
[----:B0-----:R-:W-:Y:S01]  /*0880*/  IMAD.MOV.U32 R8, RZ, RZ, RZ ;  /* 0x000000ffff087224 */ /* 0x001fe200078e00ff */
[----:B--2---:R-:W-:-:S05]  /*0890*/  IADD3 R19, RZ, -R9, RZ ;  /* 0x80000009ff137210 */ /* 0x004fca0007ffe0ff */
        /* <DEDUP_REMOVED lines=19> */
[----:B------:R-:W-:-:S04]  /*09d0*/  IMAD.WIDE.U32 R10, R13, R2, R10 ;  /* 0x000000020d0a7225 */ /* 0x000fc800078e000a */
[----:B------:R-:W-:-:S04]  /*09e0*/  IMAD R13, R13, UR18, R6 ;  /* 0x000000120d0d7c24 */ /* 0x000fc8000f8e0206 */
[----:B------:R-:W-:Y:S01]  /*09f0*/  IMAD.IADD R11, R11, 0x1, R13 ;  /* 0x000000010b0b7824 */ /* 0x000fe200078e020d */
[----:B--2---:R-:W-:-:S04]  /*0a00*/  LEA R2, P0, R10, R8, 0x2 ;  /* 0x000000080a027211 */ /* 0x004fc800078010ff */
[----:B------:R-:W-:-:S09]  /*0a10*/  LEA.HI.X R11, R10, R9, R11, 0x2, P0 ;  /* 0x000000090a0b7211 */ /* 0x000fd200000f140b */
.L_x_166:
[----:B------:R-:W-:Y:S05]  /*0a20*/  BSYNC B1 ;  /* 0x0000000000017941 */ /* 0x000fea0003800000 */
.L_x_164:
[----:B------:R-:W-:-:S06]  /*0a30*/  MOV R10, R2 ;  /* 0x00000002000a7202 */ /* 0x000fcc0000000f00 */
[----:B------:R-:W2:Y:S01]  /*0a40*/  LDG.E R10, desc[UR12][R10.64] ;  /* 0x0000000c0a0a7981 */ /* 0x000ea2000c1e1900 */
[----:B------:R-:W-:Y:S01]  /*0a50*/  IADD3 R5, P0, R5, -0x1, RZ ;  /* 0xffffffff05057810 */ /* 0x000fe20007f1e0ff */
[C---:B------:R-:W-:Y:S01]  /*0a60*/  IMAD.WIDE.U32 R8, R0.reuse, 0x4, R24 ;  /* 0x0000000400087825 */ /* 0x040fe200078e0018 */
[----:B------:R-:W-:Y:S02]  /*0a70*/  IADD3 R21, P1, R0, R21, RZ ;  /* 0x0000001500157210 */ /* 0x000fe40007f3e0ff */
[----:B------:R-:W-:Y:S02]  /*0a80*/  IADD3.X R3, R3, -0x1, RZ, P0, !PT ;  /* 0xffffffff03037810 */ /* 0x000fe400007fe4ff */
[----:B------:R-:W-:Y:S01]  /*0a90*/  ISETP.NE.U32.AND P0, PT, R5, RZ, PT ;  /* 0x000000ff0500720c */ /* 0x000fe20003f05070 */
[----:B------:R-:W-:-:S03]  /*0aa0*/  IMAD.X R7, RZ, RZ, R7, P1 ;  /* 0x000000ffff077224 */ /* 0x000fc600008e0607 */
[----:B------:R-:W-:Y:S01]  /*0ab0*/  ISETP.NE.AND.EX P0, PT, R3, RZ, PT, P0 ;  /* 0x000000ff0300720c */ /* 0x000fe20003f05300 */
[----:B--2---:R-:W-:-:S05]  /*0ac0*/  FMUL.FTZ R13, R10, UR15 ;  /* 0x0000000f0a0d7c20 */ /* 0x004fca0008410000 */
[----:B------:R3:W-:Y:S07]  /*0ad0*/  STG.E desc[UR12][R24.64], R13 ;  /* 0x0000000d18007986 */ /* 0x0007ee000c10190c */
[----:B------:R-:W-:Y:S05]  /*0ae0*/  @P0 BRA `(.L_x_167) ;  /* 0xfffffff8007c0947 */ /* 0x000fea000383ffff */
.L_x_160:
[----:B------:R-:W-:Y:S05]  /*0af0*/  BSYNC B0 ;  /* 0x0000000000007941 */ /* 0x000fea0003800000 */
.L_x_159:
[----:B------:R-:W-:-:S04]  /*0b00*/  ISETP.GE.U32.AND P0, PT, R22, 0x3, PT ;  /* 0x000000031600780c */ /* 0x000fc80003f06070 */
[----:B------:R-:W-:-:S13]  /*0b10*/  ISETP.GE.U32.AND.EX P0, PT, R23, RZ, PT, P0 ;  /* 0x000000ff1700720c */ /* 0x000fda0003f06100 */
[----:B------:R-:W-:Y:S05]  /*0b20*/  @!P0 EXIT ;  /* 0x000000000000894d */ /* 0x000fea0003800000 */
[----:B------:R-:W2:Y:S01]  /*0b30*/  LDC R3, c[0x0][0x264] ;  /* 0x00009900ff037b82 */ /* 0x000ea20000000800 */
[----:B------:R-:W-:Y:S01]  /*0b40*/  ULDC.64 UR6, c[0x0][0x210] ;  /* 0x0000840000067ab9 */ /* 0x000fe20000000a00 */
[----:B------:R-:W-:Y:S01]  /*0b50*/  BSSY B0, `(.L_x_168) ;  /* 0x000017c000007945 */ /* 0x000fe20003800000 */
[C---:B------:R-:W-:Y:S01]  /*0b60*/  LEA R8, P0, R21.reuse, UR6, 0x2 ;  /* 0x0000000615087c11 */ /* 0x040fe2000f8010ff */
[----:B------:R-:W-:Y:S01]  /*0b70*/  ULDC UR14, c[0x0][0x254] ;  /* 0x00009500000e7ab9 */ /* 0x000fe20000000800 */
[----:B------:R-:W-:Y:S01]  /*0b80*/  ULDC UR19, c[0x0][0x250] ;  /* 0x0000940000137ab9 */ /* 0x000fe20000000800 */
[----:B------:R-:W-:Y:S01]  /*0b90*/  ULDC UR15, c[0x0][0x230] ;  /* 0x00008c00000f7ab9 */ /* 0x000fe20000000800 */
[----:B------:R-:W-:Y:S01]  /*0ba0*/  LEA.HI.X R9, R21, UR7, R7, 0x2, P0 ;  /* 0x0000000715097c11 */ /* 0x000fe200080f1407 */
[----:B0-----:R-:W0:Y:S01]  /*0bb0*/  LDC.64 R4, c[0x0][0x228] ;  /* 0x00008a00ff047b82 */ /* 0x001e220000000a00 */
[----:B------:R-:W-:Y:S01]  /*0bc0*/  ULDC UR18, c[0x0][0x268] ;  /* 0x00009a0000127ab9 */ /* 0x000fe20000000800 */
[----:B------:R-:W-:-:S06]  /*0bd0*/  ULDC.64 UR16, c[0x0][0x218] ;  /* 0x0000860000107ab9 */ /* 0x000fcc0000000a00 */
[----:B-1----:R-:W1:Y:S02]  /*0be0*/  LDC.64 R14, c[0x0][0x220] ;  /* 0x00008800ff0e7b82 */ /* 0x002e640000000a00 */
.L_x_193:
[----:B------:R-:W-:Y:S01]  /*0bf0*/  LOP3.LUT R2, R7, UR14, RZ, 0xfc, !PT ;  /* 0x0000000e07027c12 */ /* 0x000fe2000f8efcff */
[----:B------:R-:W-:Y:S01]  /*0c00*/  BSSY B1, `(.L_x_169) ;  /* 0x0000020000017945 */ /* 0x000fe20003800000 */
[----:B----4-:R-:W-:Y:S01]  /*0c10*/  IMAD.MOV.U32 R16, RZ, RZ, R8 ;  /* 0x000000ffff107224 */ /* 0x010fe200078e0008 */
[----:B------:R-:W-:Y:S02]  /*0c20*/  MOV R17, R9 ;  /* 0x0000000900117202 */ /* 0x000fe40000000f00 */
[----:B------:R-:W-:-:S13]  /*0c30*/  ISETP.NE.U32.AND P0, PT, R2, RZ, PT ;  /* 0x000000ff0200720c */ /* 0x000fda0003f05070 */
[----:B------:R-:W-:Y:S05]  /*0c40*/  @!P0 BRA `(.L_x_170) ;  /* 0x0000000000188947 */ /* 0x000fea0003800000 */
[----:B------:R-:W-:-:S07]  /*0c50*/  MOV R2, 0xc70 ;  /* 0x00000c7000027802 */ /* 0x000fce0000000f00 */
[----:B0123--:R-:W-:Y:S05]  /*0c60*/  CALL.REL.NOINC `($__internal_9_$__cuda_sm20_div_s64) ;  /* 0x0000003400507944 */ /* 0x00ffea0003c00000 */
[----:B------:R-:W-:Y:S02]  /*0c70*/  IMAD.MOV R6, RZ, RZ, -R11 ;  /* 0x000000ffff067224 */ /* 0x000fe400078e0a0b */
[----:B------:R-:W-:-:S04]  /*0c80*/  IMAD.U32 R2, RZ, RZ, UR19 ;  /* 0x00000013ff027e24 */ /* 0x000fc8000f8e00ff */
[----:B------:R-:W-:Y:S01]  /*0c90*/  IMAD R6, R6, R2, R21 ;  /* 0x0000000206067224 */ /* 0x000fe200078e0215 */
[----:B------:R-:W-:Y:S06]  /*0ca0*/  BRA `(.L_x_171) ;  /* 0x0000000000547947 */ /* 0x000fec0003800000 */
.L_x_170:
[----:B------:R-:W-:-:S04]  /*0cb0*/  MOV R2, UR19 ;  /* 0x0000001300027c02 */ /* 0x000fc80008000f00 */
[----:B------:R-:W4:Y:S01]  /*0cc0*/  I2F.U32.RP R6, R2 ;  /* 0x0000000200067306 */ /* 0x000f220000209000 */
[----:B------:R-:W-:-:S07]  /*0cd0*/  ISETP.NE.U32.AND P2, PT, R2, RZ, PT ;  /* 0x000000ff0200720c */ /* 0x000fce0003f45070 */
[----:B----4-:R-:W4:Y:S02]  /*0ce0*/  MUFU.RCP R6, R6 ;  /* 0x0000000600067308 */ /* 0x010f240000001000 */
[----:B----4-:R-:W-:-:S06]  /*0cf0*/  VIADD R8, R6, 0xffffffe ;  /* 0x0ffffffe06087836 */ /* 0x010fcc0000000000 */
[----:B------:R4:W5:Y:S02]  /*0d00*/  F2I.FTZ.U32.TRUNC.NTZ R9, R8 ;  /* 0x0000000800097305 */ /* 0x000964000021f000 */
[----:B----4-:R-:W-:Y:S01]  /*0d10*/  HFMA2.MMA R8, -RZ, RZ, 0, 0 ;  /* 0x00000000ff087435 */ /* 0x010fe200000001ff */
[----:B-----5:R-:W-:-:S04]  /*0d20*/  IMAD R10, R9, R2, RZ ;  /* 0x00000002090a7224 */ /* 0x020fc800078e02ff */
        /* <DEDUP_REMOVED lines=13> */
.L_x_171:
[----:B------:R-:W-:Y:S05]  /*0e00*/  BSYNC B1 ;  /* 0x0000000000017941 */ /* 0x000fea0003800000 */
.L_x_169:
[----:B---3--:R-:W-:-:S05]  /*0e10*/  IADD3 R13, R11, UR8, RZ ;  /* 0x000000080b0d7c10 */ /* 0x008fca000fffe0ff */
[----:B-1----:R-:W-:-:S06]  /*0e20*/  IMAD.WIDE R12, R13, 0x4, R14 ;  /* 0x000000040d0c7825 */ /* 0x002fcc00078e020e */
[----:B------:R-:W3:Y:S01]  /*0e30*/  LDG.E R13, desc[UR12][R12.64] ;  /* 0x0000000c0c0d7981 */ /* 0x000ee2000c1e1900 */
[----:B------:R-:W-:Y:S01]  /*0e40*/  BSSY B1, `(.L_x_172) ;  /* 0x0000032000017945 */ /* 0x000fe20003800000 */
[----:B---3--:R-:W-:-:S05]  /*0e50*/  VIADD R9, R13, -UR15 ;  /* 0x8000000f0d097c36 */ /* 0x008fca0008000000 */
[----:B------:R-:W-:-:S13]  /*0e60*/  ISETP.GT.AND P0, PT, R9, -0x1, PT ;  /* 0xffffffff0900780c */ /* 0x000fda0003f04270 */
[----:B------:R-:W-:Y:S05]  /*0e70*/  @P0 BRA `(.L_x_173) ;  /* 0x00000000002c0947 */ /* 0x000fea0003800000 */
[----:B------:R-:W-:Y:S01]  /*0e80*/  SHF.R.S32.HI R9, RZ, 0x1f, R13 ;  /* 0x0000001fff097819 */ /* 0x000fe2000001140d */
[----:B------:R-:W-:Y:S01]  /*0e90*/  IMAD.U32 R8, RZ, RZ, UR14 ;  /* 0x0000000eff087e24 */ /* 0x000fe2000f8e00ff */
[----:B------:R-:W-:Y:S02]  /*0ea0*/  SHF.R.S32.HI R11, RZ, 0x1f, R6 ;  /* 0x0000001fff0b7819 */ /* 0x000fe40000011406 */
[----:B------:R-:W-:Y:S01]  /*0eb0*/  MOV R10, R6 ;  /* 0x00000006000a7202 */ /* 0x000fe20000000f00 */
[----:B------:R-:W-:-:S04]  /*0ec0*/  IMAD R9, R9, R2, RZ ;  /* 0x0000000209097224 */ /* 0x000fc800078e02ff */
[----:B------:R-:W-:-:S04]  /*0ed0*/  IMAD.WIDE.U32 R10, R13, R2, R10 ;  /* 0x000000020d0a7225 */ /* 0x000fc800078e000a */
[----:B------:R-:W-:Y:S01]  /*0ee0*/  IMAD R9, R13, R8, R9 ;  /* 0x000000080d097224 */ /* 0x000fe200078e0209 */
[----:B------:R-:W-:-:S03]  /*0ef0*/  LEA R6, P0, R10, UR16, 0x2 ;  /* 0x000000100a067c11 */ /* 0x000fc6000f8010ff */
[----:B------:R-:W-:-:S05]  /*0f00*/  IMAD.IADD R9, R11, 0x1, R9 ;  /* 0x000000010b097824 */ /* 0x000fca00078e0209 */
[----:B------:R-:W-:Y:S01]  /*0f10*/  LEA.HI.X R11, R10, UR17, R9, 0x2, P0 ;  /* 0x000000110a0b7c11 */ /* 0x000fe200080f1409 */
[----:B------:R-:W-:Y:S06]  /*0f20*/  BRA `(.L_x_174) ;  /* 0x00000000008c7947 */ /* 0x000fec0003800000 */
.L_x_173:
[----:B--2---:R-:W-:Y:S02]  /*0f30*/  IABS R19, R3 ;  /* 0x0000000300137213 */ /* 0x004fe40000000000 */
[----:B------:R-:W-:Y:S02]  /*0f40*/  IABS R10, R11 ;  /* 0x0000000b000a7213 */ /* 0x000fe40000000000 */
[----:B------:R-:W1:Y:S01]  /*0f50*/  I2F.RP R18, R19 ;  /* 0x0000001300127306 */ /* 0x000e620000209400 */
[----:B------:R-:W-:-:S04]  /*0f60*/  LOP3.LUT R11, R11, R3, RZ, 0x3c, !PT ;  /* 0x000000030b0b7212 */ /* 0x000fc800078e3cff */
[----:B------:R-:W-:-:S03]  /*0f70*/  ISETP.GE.AND P2, PT, R11, RZ, PT ;  /* 0x000000ff0b00720c */ /* 0x000fc60003f46270 */
[----:B-1----:R-:W1:Y:S02]  /*0f80*/  MUFU.RCP R18, R18 ;  /* 0x0000001200127308 */ /* 0x002e640000001000 */
[----:B-1----:R-:W-:-:S06]  /*0f90*/  VIADD R12, R18, 0xffffffe ;  /* 0x0ffffffe120c7836 */ /* 0x002fcc0000000000 */
[----:B------:R1:W2:Y:S02]  /*0fa0*/  F2I.FTZ.U32.TRUNC.NTZ R13, R12 ;  /* 0x0000000c000d7305 */ /* 0x0002a4000021f000 */
[----:B-1----:R-:W-:Y:S01]  /*0fb0*/  IMAD.MOV.U32 R12, RZ, RZ, RZ ;  /* 0x000000ffff0c7224 */ /* 0x002fe200078e00ff */
[----:B--2---:R-:W-:-:S05]  /*0fc0*/  IADD3 R8, RZ, -R13, RZ ;  /* 0x8000000dff087210 */ /* 0x004fca0007ffe0ff */
[----:B------:R-:W-:-:S04]  /*0fd0*/  IMAD R23, R8, R19, RZ ;  /* 0x0000001308177224 */ /* 0x000fc800078e02ff */
[----:B------:R-:W-:-:S06]  /*0fe0*/  IMAD.HI.U32 R23, R13, R23, R12 ;  /* 0x000000170d177227 */ /* 0x000fcc00078e000c */
        /* <DEDUP_REMOVED lines=11> */
[----:B0-----:R-:W-:-:S06]  /*10a0*/  IMAD.WIDE R10, R8, 0x8, R4 ;  /* 0x00000008080a7825 */ /* 0x001fcc00078e0204 */
[----:B------:R-:W2:Y:S01]  /*10b0*/  LDG.E.64 R10, desc[UR12][R10.64] ;  /* 0x0000000c0a0a7981 */ /* 0x000ea2000c1e1b00 */
[----:B------:R-:W-:Y:S01]  /*10c0*/  SHF.R.S32.HI R19, RZ, 0x1f, R9 ;  /* 0x0000001fff137819 */ /* 0x000fe20000011409 */
[--C-:B------:R-:W-:Y:S01]  /*10d0*/  IMAD.MOV.U32 R12, RZ, RZ, R6.reuse ;  /* 0x000000ffff0c7224 */ /* 0x100fe200078e0006 */
[----:B------:R-:W-:Y:S01]  /*10e0*/  SHF.R.S32.HI R13, RZ, 0x1f, R6 ;  /* 0x0000001fff0d7819 */ /* 0x000fe20000011406 */
[----:B------:R-:W-:Y:S02]  /*10f0*/  IMAD.U32 R8, RZ, RZ, UR14 ;  /* 0x0000000eff087e24 */ /* 0x000fe4000f8e00ff */
[-C--:B------:R-:W-:Y:S02]  /*1100*/  IMAD R19, R19, R2.reuse, RZ ;  /* 0x0000000213137224 */ /* 0x080fe400078e02ff */
[----:B------:R-:W-:-:S04]  /*1110*/  IMAD.WIDE.U32 R12, R9, R2, R12 ;  /* 0x00000002090c7225 */ /* 0x000fc800078e000c */
[----:B------:R-:W-:-:S05]  /*1120*/  IMAD R9, R9, R8, R19 ;  /* 0x0000000809097224 */ /* 0x000fca00078e0213 */
[----:B------:R-:W-:Y:S02]  /*1130*/  IADD3 R9, R13, R9, RZ ;  /* 0x000000090d097210 */ /* 0x000fe40007ffe0ff */
[----:B--2---:R-:W-:-:S04]  /*1140*/  LEA R6, P0, R12, R10, 0x2 ;  /* 0x0000000a0c067211 */ /* 0x004fc800078010ff */
[----:B------:R-:W-:-:S09]  /*1150*/  LEA.HI.X R11, R12, R11, R9, 0x2, P0 ;  /* 0x0000000b0c0b7211 */ /* 0x000fd200000f1409 */
.L_x_174:
[----:B------:R-:W-:Y:S05]  /*1160*/  BSYNC B1 ;  /* 0x0000000000017941 */ /* 0x000fea0003800000 */
.L_x_172:
[----:B------:R-:W-:-:S06]  /*1170*/  IMAD.MOV.U32 R10, RZ, RZ, R6 ;  /* 0x000000ffff0a7224 */ /* 0x000fcc00078e0006 */
[----:B------:R-:W3:Y:S01]  /*1180*/  LDG.E R10, desc[UR12][R10.64] ;  /* 0x0000000c0a0a7981 */ /* 0x000ee2000c1e1900 */
[----:B------:R-:W-:Y:S01]  /*1190*/  IADD3 R21, P0, R0, R21, RZ ;  /* 0x0000001500157210 */ /* 0x000fe20007f1e0ff */
[----:B------:R-:W-:Y:S04]  /*11a0*/  BSSY B1, `(.L_x_175) ;  /* 0x0000021000017945 */ /* 0x000fe80003800000 */
[----:B------:R-:W-:-:S05]  /*11b0*/  IMAD.X R7, RZ, RZ, R7, P0 ;  /* 0x000000ffff077224 */ /* 0x000fca00000e0607 */
[----:B------:R-:W-:-:S04]  /*11c0*/  LOP3.LUT R8, R7, R8, RZ, 0xfc, !PT ;  /* 0x0000000807087212 */ /* 0x000fc800078efcff */
[----:B------:R-:W-:Y:S01]  /*11d0*/  ISETP.NE.U32.AND P0, PT, R8, RZ, PT ;  /* 0x000000ff0800720c */ /* 0x000fe20003f05070 */
[----:B---3--:R-:W-:-:S05]  /*11e0*/  FMUL.FTZ R9, R10, UR18 ;  /* 0x000000120a097c20 */ /* 0x008fca0008410000 */
[----:B------:R1:W-:Y:S07]  /*11f0*/  STG.E desc[UR12][R16.64], R9 ;  /* 0x0000000910007986 */ /* 0x0003ee000c10190c */
[----:B------:R-:W-:Y:S05]  /*1200*/  @!P0 BRA `(.L_x_176) ;  /* 0x0000000000188947 */ /* 0x000fea0003800000 */
[----:B------:R-:W-:-:S07]  /*1210*/  MOV R2, 0x1230 ;  /* 0x0000123000027802 */ /* 0x000fce0000000f00 */
[----:B012---:R-:W-:Y:S05]  /*1220*/  CALL.REL.NOINC `($__internal_9_$__cuda_sm20_div_s64) ;  /* 0x0000002c00e07944 */ /* 0x007fea0003c00000 */
[----:B------:R-:W-:Y:S01]  /*1230*/  IADD3 R8, -R11, RZ, RZ ;  /* 0x000000ff0b087210 */ /* 0x000fe20007ffe1ff */
[----:B------:R-:W-:-:S04]  /*1240*/  IMAD.U32 R2, RZ, RZ, UR19 ;  /* 0x00000013ff027e24 */ /* 0x000fc8000f8e00ff */
[----:B------:R-:W-:Y:S01]  /*1250*/  IMAD R8, R8, R2, R21 ;  /* 0x0000000208087224 */ /* 0x000fe200078e0215 */
[----:B------:R-:W-:Y:S06]  /*1260*/  BRA `(.L_x_177) ;  /* 0x0000000000507947 */ /* 0x000fec0003800000 */
.L_x_176:
[----:B------:R-:W3:Y:S01]  /*1270*/  I2F.U32.RP R6, R2 ;  /* 0x0000000200067306 */ /* 0x000ee20000209000 */
[----:B------:R-:W-:-:S07]  /*1280*/  ISETP.NE.U32.AND P2, PT, R2, RZ, PT ;  /* 0x000000ff0200720c */ /* 0x000fce0003f45070 */
[----:B---3--:R-:W3:Y:S02]  /*1290*/  MUFU.RCP R6, R6 ;  /* 0x0000000600067308 */ /* 0x008ee40000001000 */
[----:B---3--:R-:W-:-:S06]  /*12a0*/  VIADD R8, R6, 0xffffffe ;  /* 0x0ffffffe06087836 */ /* 0x008fcc0000000000 */
[----:B-1----:R1:W3:Y:S02]  /*12b0*/  F2I.FTZ.U32.TRUNC.NTZ R9, R8 ;  /* 0x0000000800097305 */ /* 0x0022e4000021f000 */
[----:B-1----:R-:W-:Y:S01]  /*12c0*/  IMAD.MOV.U32 R8, RZ, RZ, RZ ;  /* 0x000000ffff087224 */ /* 0x002fe200078e00ff */
[----:B---3--:R-:W-:-:S05]  /*12d0*/  IADD3 R11, RZ, -R9, RZ ;  /* 0x80000009ff0b7210 */ /* 0x008fca0007ffe0ff */
        /* <DEDUP_REMOVED lines=13> */
.L_x_177:
[----:B------:R-:W-:Y:S05]  /*13b0*/  BSYNC B1 ;  /* 0x0000000000017941 */ /* 0x000fea0003800000 */
.L_x_175:
[----:B------:R-:W-:-:S04]  /*13c0*/  VIADD R13, R11, UR8 ;  /* 0x000000080b0d7c36 */ /* 0x000fc80008000000 */
[----:B------:R-:W-:-:S06]  /*13d0*/  IMAD.WIDE R12, R13, 0x4, R14 ;  /* 0x000000040d0c7825 */ /* 0x000fcc00078e020e */
[----:B------:R-:W3:Y:S01]  /*13e0*/  LDG.E R13, desc[UR12][R12.64] ;  /* 0x0000000c0c0d7981 */ /* 0x000ee2000c1e1900 */
[----:B------:R-:W-:Y:S01]  /*13f0*/  BSSY B1, `(.L_x_178) ;  /* 0x0000031000017945 */ /* 0x000fe20003800000 */
[----:B---3--:R-:W-:-:S05]  /*1400*/  VIADD R9, R13, -UR15 ;  /* 0x8000000f0d097c36 */ /* 0x008fca0008000000 */
[----:B------:R-:W-:-:S13]  /*1410*/  ISETP.GT.AND P0, PT, R9, -0x1, PT ;  /* 0xffffffff0900780c */ /* 0x000fda0003f04270 */
[----:B------:R-:W-:Y:S05]  /*1420*/  @P0 BRA `(.L_x_179) ;  /* 0x0000000000280947 */ /* 0x000fea0003800000 */
[----:B------:R-:W-:Y:S02]  /*1430*/  SHF.R.S32.HI R11, RZ, 0x1f, R13 ;  /* 0x0000001fff0b7819 */ /* 0x000fe4000001140d */
[--C-:B------:R-:W-:Y:S02]  /*1440*/  SHF.R.S32.HI R9, RZ, 0x1f, R8.reuse ;  /* 0x0000001fff097819 */ /* 0x100fe40000011408 */
[----:B------:R-:W-:Y:S01]  /*1450*/  MOV R6, UR14 ;  /* 0x0000000e00067c02 */ /* 0x000fe20008000f00 */
[-C--:B------:R-:W-:Y:S02]  /*1460*/  IMAD R11, R11, R2.reuse, RZ ;  /* 0x000000020b0b7224 */ /* 0x080fe400078e02ff */
[----:B------:R-:W-:-:S04]  /*1470*/  IMAD.WIDE.U32 R8, R13, R2, R8 ;  /* 0x000000020d087225 */ /* 0x000fc800078e0008 */
[----:B------:R-:W-:Y:S01]  /*1480*/  IMAD R11, R13, R6, R11 ;  /* 0x000000060d0b7224 */ /* 0x000fe200078e020b */
[----:B------:R-:W-:-:S03]  /*1490*/  LEA R18, P0, R8, UR16, 0x2 ;  /* 0x0000001008127c11 */ /* 0x000fc6000f8010ff */
[----:B------:R-:W-:-:S05]  /*14a0*/  IMAD.IADD R9, R9, 0x1, R11 ;  /* 0x0000000109097824 */ /* 0x000fca00078e020b */
[----:B------:R-:W-:Y:S01]  /*14b0*/  LEA.HI.X R9, R8, UR17, R9, 0x2, P0 ;  /* 0x0000001108097c11 */ /* 0x000fe200080f1409 */
[----:B------:R-:W-:Y:S06]  /*14c0*/  BRA `(.L_x_180) ;  /* 0x00000000008c7947 */ /* 0x000fec0003800000 */
.L_x_179:
        /* <DEDUP_REMOVED lines=35> */
.L_x_180:
[----:B------:R-:W-:Y:S05]  /*1700*/  BSYNC B1 ;  /* 0x0000000000017941 */ /* 0x000fea0003800000 */
.L_x_178:
[----:B------:R-:W-:-:S06]  /*1710*/  IMAD.MOV.U32 R8, RZ, RZ, R18 ;  /* 0x000000ffff087224 */ /* 0x000fcc00078e0012 */
[----:B------:R-:W3:Y:S01]  /*1720*/  LDG.E R8, desc[UR12][R8.64] ;  /* 0x0000000c08087981 */ /* 0x000ee2000c1e1900 */
[C---:B------:R-:W-:Y:S01]  /*1730*/  IADD3 R21, P0, R0.reuse, R21, RZ ;  /* 0x0000001500157210 */ /* 0x040fe20007f1e0ff */
[----:B------:R-:W-:Y:S01]  /*1740*/  IMAD.WIDE.U32 R16, R0, 0x4, R16 ;  /* 0x0000000400107825 */ /* 0x000fe200078e0010 */
[----:B------:R-:W-:Y:S03]  /*1750*/  BSSY B1, `(.L_x_181) ;  /* 0x0000021000017945 */ /* 0x000fe60003800000 */
        /* <DEDUP_REMOVED lines=12> */
.L_x_182:
[----:B------:R-:W3:Y:S01]  /*1820*/  I2F.U32.RP R6, R2 ;  /* 0x0000000200067306 */ /* 0x000ee20000209000 */
[----:B------:R-:W-:-:S07]  /*1830*/  ISETP.NE.U32.AND P2, PT, R2, RZ, PT ;  /* 0x000000ff0200720c */ /* 0x000fce0003f45070 */
[----:B---3--:R-:W3:Y:S02]  /*1840*/  MUFU.RCP R6, R6 ;  /* 0x0000000600067308 */ /* 0x008ee40000001000 */
[----:B---3--:R-:W-:-:S06]  /*1850*/  VIADD R8, R6, 0xffffffe ;  /* 0x0ffffffe06087836 */ /* 0x008fcc0000000000 */
[----:B------:R3:W1:Y:S02]  /*1860*/  F2I.FTZ.U32.TRUNC.NTZ R9, R8 ;  /* 0x0000000800097305 */ /* 0x000664000021f000 */
[----:B---3--:R-:W-:Y:S01]  /*1870*/  IMAD.MOV.U32 R8, RZ, RZ, RZ ;  /* 0x000000ffff087224 */ /* 0x008fe200078e00ff */
[----:B-1----:R-:W-:-:S05]  /*1880*/  IADD3 R11, RZ, -R9, RZ ;  /* 0x80000009ff0b7210 */ /* 0x002fca0007ffe0ff */
        /* <DEDUP_REMOVED lines=13> */
.L_x_183:
[----:B------:R-:W-:Y:S05]  /*1960*/  BSYNC B1 ;  /* 0x0000000000017941 */ /* 0x000fea0003800000 */
.L_x_181:
        /* <DEDUP_REMOVED lines=17> */
.L_x_185:
        /* <DEDUP_REMOVED lines=35> */
.L_x_186:
[----:B------:R-:W-:Y:S05]  /*1cb0*/  BSYNC B1 ;  /* 0x0000000000017941 */ /* 0x000fea0003800000 */
.L_x_184:
        /* <DEDUP_REMOVED lines=14> */
[----:B------:R-:W-:Y:S02]  /*1da0*/  IMAD.U32 R2, RZ, RZ, UR19 ;  /* 0x00000013ff027e24 */ /* 0x000fe4000f8e00ff */
[----:B------:R-:W-:Y:S02]  /*1db0*/  IMAD.MOV.U32 R8, RZ, RZ, R11 ;  /* 0x000000ffff087224 */ /* 0x000fe400078e000b */
[----:B------:R-:W-:Y:S01]  /*1dc0*/  IMAD R6, R6, R2, R21 ;  /* 0x0000000206067224 */ /* 0x000fe200078e0215 */
[----:B------:R-:W-:Y:S06]  /*1dd0*/  BRA `(.L_x_189) ;  /* 0x0000000000507947 */ /* 0x000fec0003800000 */
.L_x_188:
[----:B------:R-:W3:Y:S01]  /*1de0*/  I2F.U32.RP R6, R2 ;  /* 0x0000000200067306 */ /* 0x000ee20000209000 */
[----:B------:R-:W-:Y:S01]  /*1df0*/  IMAD.MOV.U32 R8, RZ, RZ, RZ ;  /* 0x000000ffff087224 */ /* 0x000fe200078e00ff */
[----:B------:R-:W-:-:S06]  /*1e00*/  ISETP.NE.U32.AND P2, PT, R2, RZ, PT ;  /* 0x000000ff0200720c */ /* 0x000fcc0003f45070 */
[----:B---3--:R-:W3:Y:S02]  /*1e10*/  MUFU.RCP R6, R6 ;  /* 0x0000000600067308 */ /* 0x008ee40000001000 */
[----:B---3--:R-:W-:-:S06]  /*1e20*/  IADD3 R10, R6, 0xffffffe, RZ ;  /* 0x0ffffffe060a7810 */ /* 0x008fcc0007ffe0ff */
[----:B------:R-:W1:Y:S02]  /*1e30*/  F2I.FTZ.U32.TRUNC.NTZ R9, R10 ;  /* 0x0000000a00097305 */ /* 0x000e64000021f000 */
[----:B-1----:R-:W-:-:S04]  /*1e40*/  IMAD.MOV R11, RZ, RZ, -R9 ;  /* 0x000000ffff0b7224 */ /* 0x002fc800078e0a09 */
        /* <DEDUP_REMOVED lines=13> */
.L_x_189:
[----:B------:R-:W-:Y:S05]  /*1f20*/  BSYNC B1 ;  /* 0x0000000000017941 */ /* 0x000fea0003800000 */
.L_x_187:
[----:B------:R-:W-:-:S04]  /*1f30*/  VIADD R13, R8, UR8 ;  /* 0x00000008080d7c36 */ /* 0x000fc80008000000 */
[----:B------:R-:W-:-:S06]  /*1f40*/  IMAD.WIDE R12, R13, 0x4, R14 ;  /* 0x000000040d0c7825 */ /* 0x000fcc00078e020e */
[----:B------:R-:W3:Y:S01]  /*1f50*/  LDG.E R13, desc[UR12][R12.64] ;  /* 0x0000000c0c0d7981 */ /* 0x000ee2000c1e1900 */
[----:B------:R-:W-:Y:S01]  /*1f60*/  BSSY B1, `(.L_x_190) ;  /* 0x0000030000017945 */ /* 0x000fe20003800000 */
[----:B---3--:R-:W-:-:S04]  /*1f70*/  IADD3 R11, R13, -UR15, RZ ;  /* 0x8000000f0d0b7c10 */ /* 0x008fc8000fffe0ff */
[----:B------:R-:W-:-:S13]  /*1f80*/  ISETP.GT.AND P0, PT, R11, -0x1, PT ;  /* 0xffffffff0b00780c */ /* 0x000fda0003f04270 */
[----:B------:R-:W-:Y:S05]  /*1f90*/  @P0 BRA `(.L_x_191) ;  /* 0x0000000000280947 */ /* 0x000fea0003800000 */
[----:B------:R-:W-:Y:S01]  /*1fa0*/  SHF.R.S32.HI R11, RZ, 0x1f, R13 ;  /* 0x0000001fff0b7819 */ /* 0x000fe2000001140d */
[--C-:B------:R-:W-:Y:S01]  /*1fb0*/  IMAD.MOV.U32 R8, RZ, RZ, R6.reuse ;  /* 0x000000ffff087224 */ /* 0x100fe200078e0006 */
        /* <DEDUP_REMOVED lines=8> */
.L_x_191:
[----:B--2---:R-:W-:-:S04]  /*2040*/  IABS R19, R3 ;  /* 0x0000000300137213 */ /* 0x004fc80000000000 */
[----:B------:R-:W1:Y:S08]  /*2050*/  I2F.RP R18, R19 ;  /* 0x0000001300127306 */ /* 0x000e700000209400 */
[----:B-1----:R-:W1:Y:S02]  /*2060*/  MUFU.RCP R18, R18 ;  /* 0x0000001200127308 */ /* 0x002e640000001000 */
[----:B-1----:R-:W-:-:S06]  /*2070*/  IADD3 R12, R18, 0xffffffe, RZ ;  /* 0x0ffffffe120c7810 */ /* 0x002fcc0007ffe0ff */
[----:B------:R1:W2:Y:S02]  /*2080*/  F2I.FTZ.U32.TRUNC.NTZ R13, R12 ;  /* 0x0000000c000d7305 */ /* 0x0002a4000021f000 */
[----:B-1----:R-:W-:Y:S02]  /*2090*/  IMAD.MOV.U32 R12, RZ, RZ, RZ ;  /* 0x000000ffff0c7224 */ /* 0x002fe400078e00ff */
        /* <DEDUP_REMOVED lines=17> */
[----:B0-----:R-:W-:-:S06]  /*21b0*/  IMAD.WIDE R8, R9, 0x8, R4 ;  /* 0x0000000809087825 */ /* 0x001fcc00078e0204 */
[----:B------:R-:W2:Y:S01]  /*21c0*/  LDG.E.64 R8, desc[UR12][R8.64] ;  /* 0x0000000c08087981 */ /* 0x000ea2000c1e1b00 */
[----:B------:R-:W-:Y:S01]  /*21d0*/  SHF.R.S32.HI R19, RZ, 0x1f, R11 ;  /* 0x0000001fff137819 */ /* 0x000fe2000001140b */
[--C-:B------:R-:W-:Y:S01]  /*21e0*/  IMAD.MOV.U32 R12, RZ, RZ, R6.reuse ;  /* 0x000000ffff0c7224 */ /* 0x100fe200078e0006 */
[----:B------:R-:W-:-:S03]  /*21f0*/  SHF.R.S32.HI R13, RZ, 0x1f, R6 ;  /* 0x0000001fff0d7819 */ /* 0x000fc60000011406 */
[-C--:B------:R-:W-:Y:S02]  /*2200*/  IMAD R10, R19, R2.reuse, RZ ;  /* 0x00000002130a7224 */ /* 0x080fe400078e02ff */
[----:B------:R-:W-:-:S04]  /*2210*/  IMAD.WIDE.U32 R12, R11, R2, R12 ;  /* 0x000000020b0c7225 */ /* 0x000fc800078e000c */
[----:B------:R-:W-:-:S05]  /*2220*/  IMAD R11, R11, UR14, R10 ;  /* 0x0000000e0b0b7c24 */ /* 0x000fca000f8e020a */
[----:B------:R-:W-:Y:S02]  /*2230*/  IADD3 R11, R13, R11, RZ ;  /* 0x0000000b0d0b7210 */ /* 0x000fe40007ffe0ff */
[----:B--2---:R-:W-:-:S04]  /*2240*/  LEA R10, P0, R12, R8, 0x2 ;  /* 0x000000080c0a7211 */ /* 0x004fc800078010ff */
[----:B------:R-:W-:-:S09]  /*2250*/  LEA.HI.X R11, R12, R9, R11, 0x2, P0 ;  /* 0x000000090c0b7211 */ /* 0x000fd200000f140b */
.L_x_192:
[----:B------:R-:W-:Y:S05]  /*2260*/  BSYNC B1 ;  /* 0x0000000000017941 */ /* 0x000fea0003800000 */
.L_x_190:
[----:B------:R-:W3:Y:S01]  /*2270*/  LDG.E R10, desc[UR12][R10.64] ;  /* 0x0000000c0a0a7981 */ /* 0x000ee2000c1e1900 */
[C---:B------:R-:W-:Y:S01]  /*2280*/  IMAD.WIDE.U32 R16, R0.reuse, 0x4, R16 ;  /* 0x0000000400107825 */ /* 0x040fe200078e0010 */
[----:B------:R-:W-:-:S05]  /*2290*/  IADD3 R21, P0, R0, R21, RZ ;  /* 0x0000001500157210 */ /* 0x000fca0007f1e0ff */
[----:B------:R-:W-:Y:S01]  /*22a0*/  IMAD.X R7, RZ, RZ, R7, P0 ;  /* 0x000000ffff077224 */ /* 0x000fe200000e0607 */
[----:B------:R-:W-:Y:S01]  /*22b0*/  ISETP.GE.U32.AND P0, PT, R21, UR4, PT ;  /* 0x0000000415007c0c */ /* 0x000fe2000bf06070 */
[----:B------:R-:W-:-:S03]  /*22c0*/  IMAD.WIDE.U32 R8, R0, 0x4, R16 ;  /* 0x0000000400087825 */ /* 0x000fc600078e0010 */
[----:B------:R-:W-:Y:S01]  /*22d0*/  ISETP.GE.AND.EX P0, PT, R7, UR9, PT, P0 ;  /* 0x0000000907007c0c */ /* 0x000fe2000bf06300 */
[----:B---3--:R-:W-:-:S05]  /*22e0*/  FMUL.FTZ R13, R10, UR18 ;  /* 0x000000120a0d7c20 */ /* 0x008fca0008410000 */
[----:B------:R4:W-:Y:S07]  /*22f0*/  STG.E desc[UR12][R16.64], R13 ;  /* 0x0000000d10007986 */ /* 0x0009ee000c10190c */
[----:B------:R-:W-:Y:S05]  /*2300*/  @!P0 BRA `(.L_x_193) ;  /* 0xffffffe800388947 */ /* 0x000fea000383ffff */
[----:B------:R-:W-:Y:S05]  /*2310*/  BSYNC B0 ;  /* 0x0000000000007941 */ /* 0x000fea0003800000 */
.L_x_168:
[----:B------:R-:W-:Y:S05]  /*2320*/  EXIT ;  /* 0x000000000000794d */ /* 0x000fea0003800000 */
.L_x_158:
[----:B------:R-:W-:Y:S01]  /*2330*/  ISETP.NE.U32.AND P0, PT, R5, RZ, PT ;  /* 0x000000ff0500720c */ /* 0x000fe20003f05070 */
[----:B------:R-:W-:Y:S01]  /*2340*/  ULDC UR8, c[0x0][0x254] ;  /* 0x0000950000087ab9 */ /* 0x000fe20000000800 */
[----:B------:R-:W-:Y:S01]  /*2350*/  ULDC UR18, c[0x0][0x250] ;  /* 0x0000940000127ab9 */ /* 0x000fe20000000800 */
[----:B------:R-:W-:Y:S01]  /*2360*/  ULDC UR14, c[0x0][0x230] ;  /* 0x00008c00000e7ab9 */ /* 0x000fe20000000800 */
[----:B------:R-:W-:Y:S01]  /*2370*/  ISETP.NE.AND.EX P0, PT, R3, RZ, PT, P0 ;  /* 0x000000ff0300720c */ /* 0x000fe20003f05300 */
[----:B------:R-:W-:Y:S01]  /*2380*/  ULDC UR15, c[0x0][0x268] ;  /* 0x00009a00000f7ab9 */ /* 0x000fe20000000800 */
[----:B------:R-:W-:Y:S01]  /*2390*/  ULDC.64 UR16, c[0x0][0x218] ;  /* 0x0000860000107ab9 */ /* 0x000fe20000000a00 */
[----:B------:R-:W-:Y:S10]  /*23a0*/  BSSY B0, `(.L_x_194) ;  /* 0x0000066000007945 */ /* 0x000ff40003800000 */
[----:B------:R-:W-:Y:S05]  /*23b0*/  @!P0 BRA `(.L_x_195) ;  /* 0x0000000400908947 */ /* 0x000fea0003800000 */
[----:B------:R-:W0:Y:S01]  /*23c0*/  LDC R4, c[0x0][0x264] ;  /* 0x00009900ff047b82 */ /* 0x000e220000000800 */
[----:B------:R-:W-:Y:S02]  /*23d0*/  ULDC.64 UR6, c[0x0][0x210] ;  /* 0x0000840000067ab9 */ /* 0x000fe40000000a00 */
[----:B------:R-:W-:-:S04]  /*23e0*/  LEA R14, P0, R21, UR6, 0x2 ;  /* 0x00000006150e7c11 */ /* 0x000fc8000f8010ff */
[----:B------:R-:W-:Y:S01]  /*23f0*/  LEA.HI.X R9, R21, UR7, R7, 0x2, P0 ;  /* 0x0000000715097c11 */ /* 0x000fe200080f1407 */
[----:B------:R-:W1:Y:S08]  /*2400*/  LDC.64 R16, c[0x0][0x228] ;  /* 0x00008a00ff107b82 */ /* 0x000e700000000a00 */
.L_x_202:
[----:B------:R-:W-:Y:S01]  /*2410*/  LOP3.LUT R2, R7, UR8, RZ, 0xfc, !PT ;  /* 0x0000000807027c12 */ /* 0x000fe2000f8efcff */
[----:B------:R-:W-:Y:S03]  /*2420*/  BSSY B1, `(.L_x_196) ;  /* 0x000001f000017945 */ /* 0x000fe60003800000 */
[----:B------:R-:W-:-:S13]  /*2430*/  ISETP.NE.U32.AND P0, PT, R2, RZ, PT ;  /* 0x000000ff0200720c */ /* 0x000fda0003f05070 */
[----:B--2---:R-:W-:Y:S05]  /*2440*/  @!P0 BRA `(.L_x_197) ;  /* 0x00000000001c8947 */ /* 0x004fea0003800000 */
[----:B------:R-:W-:-:S07]  /*2450*/  MOV R2, 0x2470 ;  /* 0x0000247000027802 */ /* 0x000fce0000000f00 */
[----:B01----:R-:W-:Y:S05]  /*2460*/  CALL.REL.NOINC `($__internal_9_$__cuda_sm20_div_s64) ;  /* 0x0000001c00507944 */ /* 0x003fea0003c00000 */
[----:B------:R-:W-:Y:S01]  /*2470*/  MOV R2, UR18 ;  /* 0x0000001200027c02 */ /* 0x000fe20008000f00 */
[--C-:B------:R-:W-:Y:S02]  /*2480*/  IMAD.MOV R12, RZ, RZ, -R11.reuse ;  /* 0x000000ffff0c7224 */ /* 0x100fe400078e0a0b */
[----:B------:R-:W-:Y:S02]  /*2490*/  IMAD.MOV.U32 R19, RZ, RZ, R11 ;  /* 0x000000ffff137224 */ /* 0x000fe400078e000b */
[----:B------:R-:W-:Y:S01]  /*24a0*/  IMAD R12, R12, R2, R21 ;  /* 0x000000020c0c7224 */ /* 0x000fe200078e0215 */
[----:B------:R-:W-:Y:S06]  /*24b0*/  BRA `(.L_x_198) ;  /* 0x0000000000547947 */ /* 0x000fec0003800000 */
.L_x_197:
        /* <DEDUP_REMOVED lines=21> */
.L_x_198:
[----:B------:R-:W-:Y:S05]  /*2610*/  BSYNC B1 ;  /* 0x0000000000017941 */ /* 0x000fea0003800000 */
.L_x_196:
[----:B------:R-:W-:Y:S01]  /*2620*/  VIADD R15, R19, -UR14 ;  /* 0x8000000e130f7c36 */ /* 0x000fe20008000000 */
[----:B------:R-:W-:Y:S04]  /*2630*/  BSSY B1, `(.L_x_199) ;  /* 0x000002e000017945 */ /* 0x000fe80003800000 */
[----:B------:R-:W-:-:S13]  /*2640*/  ISETP.GT.AND P0, PT, R15, -0x1, PT ;  /* 0xffffffff0f00780c */ /* 0x000fda0003f04270 */
[----:B------:R-:W-:Y:S05]  /*2650*/  @P0 BRA `(.L_x_200) ;  /* 0x0000000000240947 */ /* 0x000fea0003800000 */
[----:B------:R-:W-:Y:S02]  /*2660*/  SHF.R.S32.HI R11, RZ, 0x1f, R19 ;  /* 0x0000001fff0b7819 */ /* 0x000fe40000011413 */
[----:B------:R-:W-:-:S03]  /*2670*/  SHF.R.S32.HI R13, RZ, 0x1f, R12 ;  /* 0x0000001fff0d7819 */ /* 0x000fc6000001140c */
[-C--:B------:R-:W-:Y:S02]  /*2680*/  IMAD R6, R11, R2.reuse, RZ ;  /* 0x000000020b067224 */ /* 0x080fe400078e02ff */
[----:B------:R-:W-:-:S04]  /*2690*/  IMAD.WIDE.U32 R12, R19, R2, R12 ;  /* 0x00000002130c7225 */ /* 0x000fc800078e000c */
[----:B------:R-:W-:Y:S01]  /*26a0*/  IMAD R11, R19, UR8, R6 ;  /* 0x00000008130b7c24 */ /* 0x000fe2000f8e0206 */
[----:B------:R-:W-:-:S04]  /*26b0*/  LEA R10, P0, R12, UR16, 0x2 ;  /* 0x000000100c0a7c11 */ /* 0x000fc8000f8010ff */
[----:B------:R-:W-:-:S04]  /*26c0*/  IADD3 R11, R13, R11, RZ ;  /* 0x0000000b0d0b7210 */ /* 0x000fc80007ffe0ff */
[----:B------:R-:W-:Y:S01]  /*26d0*/  LEA.HI.X R11, R12, UR17, R11, 0x2, P0 ;  /* 0x000000110c0b7c11 */ /* 0x000fe200080f140b */
[----:B------:R-:W-:Y:S06]  /*26e0*/  BRA `(.L_x_201) ;  /* 0x0000000000887947 */ /* 0x000fec0003800000 */
.L_x_200:
[-C--:B0-----:R-:W-:Y:S01]  /*26f0*/  IABS R6, R4.reuse ;  /* 0x0000000400067213 */ /* 0x081fe20000000000 */
[----:B------:R-:W-:Y:S01]  /*2700*/  HFMA2.MMA R10, -RZ, RZ, 0, 0 ;  /* 0x00000000ff0a7435 */ /* 0x000fe200000001ff */
[----:B------:R-:W-:Y:S02]  /*2710*/  IABS R20, R19 ;  /* 0x0000001300147213 */ /* 0x000fe40000000000 */
[----:B------:R-:W0:Y:S01]  /*2720*/  I2F.RP R13, R6 ;  /* 0x00000006000d7306 */ /* 0x000e220000209400 */
[----:B------:R-:W-:-:S04]  /*2730*/  LOP3.LUT R19, R19, R4, RZ, 0x3c, !PT ;  /* 0x0000000413137212 */ /* 0x000fc800078e3cff */
[----:B------:R-:W-:-:S03]  /*2740*/  ISETP.GE.AND P2, PT, R19, RZ, PT ;  /* 0x000000ff1300720c */ /* 0x000fc60003f46270 */
[----:B0-----:R-:W0:Y:S02]  /*2750*/  MUFU.RCP R13, R13 ;  /* 0x0000000d000d7308 */ /* 0x001e240000001000 */
[----:B0-----:R-:W-:-:S06]  /*2760*/  VIADD R18, R13, 0xffffffe ;  /* 0x0ffffffe0d127836 */ /* 0x001fcc0000000000 */
[----:B------:R-:W0:Y:S02]  /*2770*/  F2I.FTZ.U32.TRUNC.NTZ R11, R18 ;  /* 0x00000012000b7305 */ /* 0x000e24000021f000 */
[----:B0-----:R-:W-:-:S04]  /*2780*/  IMAD.MOV R25, RZ, RZ, -R11 ;  /* 0x000000ffff197224 */ /* 0x001fc800078e0a0b */
[----:B------:R-:W-:-:S04]  /*2790*/  IMAD R25, R25, R6, RZ ;  /* 0x0000000619197224 */ /* 0x000fc800078e02ff */
        /* <DEDUP_REMOVED lines=23> */
.L_x_201:
[----:B------:R-:W-:Y:S05]  /*2910*/  BSYNC B1 ;  /* 0x0000000000017941 */ /* 0x000fea0003800000 */
.L_x_199:
[----:B------:R2:W3:Y:S01]  /*2920*/  LDG.E R10, desc[UR12][R10.64] ;  /* 0x0000000c0a0a7981 */ /* 0x0004e2000c1e1900 */
[----:B------:R-:W-:Y:S02]  /*2930*/  IADD3 R5, P0, R5, -0x1, RZ ;  /* 0xffffffff05057810 */ /* 0x000fe40007f1e0ff */
[----:B------:R-:W-:Y:S02]  /*2940*/  IADD3 R21, P1, R0, R21, RZ ;  /* 0x0000001500157210 */ /* 0x000fe40007f3e0ff */
[----:B------:R-:W-:Y:S02]  /*2950*/  IADD3.X R3, R3, -0x1, RZ, P0, !PT ;  /* 0xffffffff03037810 */ /* 0x000fe400007fe4ff */
[----:B------:R-:W-:Y:S01]  /*2960*/  ISETP.NE.U32.AND P0, PT, R5, RZ, PT ;  /* 0x000000ff0500720c */ /* 0x000fe20003f05070 */
[----:B------:R-:W-:Y:S01]  /*2970*/  IMAD.X R7, RZ, RZ, R7, P1 ;  /* 0x000000ffff077224 */ /* 0x000fe200008e0607 */
[----:B--2---:R-:W-:Y:S02]  /*2980*/  MOV R11, R9 ;  /* 0x00000009000b7202 */ /* 0x004fe40000000f00 */
[----:B------:R-:W-:Y:S01]  /*2990*/  ISETP.NE.AND.EX P0, PT, R3, RZ, PT, P0 ;  /* 0x000000ff0300720c */ /* 0x000fe20003f05300 */
[----:B---3--:R-:W-:Y:S01]  /*29a0*/  FMUL.FTZ R13, R10, UR15 ;  /* 0x0000000f0a0d7c20 */ /* 0x008fe20008410000 */
[----:B------:R-:W-:Y:S01]  /*29b0*/  IMAD.MOV.U32 R10, RZ, RZ, R14 ;  /* 0x000000ffff0a7224 */ /* 0x000fe200078e000e */
[----:B------:R-:W-:-:S04]  /*29c0*/  LEA R14, P2, R0, R14, 0x2 ;  /* 0x0000000e000e7211 */ /* 0x000fc800078410ff */
[----:B------:R2:W-:Y:S01]  /*29d0*/  STG.E desc[UR12][R10.64], R13 ;  /* 0x0000000d0a007986 */ /* 0x0005e2000c10190c */
[----:B------:R-:W-:-:S05]  /*29e0*/  LEA.HI.X R9, R0, R9, RZ, 0x2, P2 ;  /* 0x0000000900097211 */ /* 0x000fca00010f14ff */
[----:B------:R-:W-:Y:S05]  /*29f0*/  @P0 BRA `(.L_x_202) ;  /* 0xfffffff800840947 */ /* 0x000fea000383ffff */
.L_x_195:
[----:B------:R-:W-:Y:S05]  /*2a00*/  BSYNC B0 ;  /* 0x0000000000007941 */ /* 0x000fea0003800000 */
.L_x_194:
[----:B------:R-:W-:-:S04]  /*2a10*/  ISETP.GE.U32.AND P0, PT, R22, 0x3, PT ;  /* 0x000000031600780c */ /* 0x000fc80003f06070 */
[----:B------:R-:W-:-:S13]  /*2a20*/  ISETP.GE.U32.AND.EX P0, PT, R23, RZ, PT, P0 ;  /* 0x000000ff1700720c */ /* 0x000fda0003f06100 */
[----:B------:R-:W-:Y:S05]  /*2a30*/  @!P0 EXIT ;  /* 0x000000000000894d */ /* 0x000fea0003800000 */
[----:B------:R-:W3:Y:S01]  /*2a40*/  LDC R3, c[0x0][0x264] ;  /* 0x00009900ff037b82 */ /* 0x000ee20000000800 */
[----:B------:R-:W-:Y:S01]  /*2a50*/  ULDC.64 UR6, c[0x0][0x210] ;  /* 0x0000840000067ab9 */ /* 0x000fe20000000a00 */
[----:B------:R-:W-:Y:S01]  /*2a60*/  BSSY B0, `(.L_x_203) ;  /* 0x0000173000007945 */ /* 0x000fe20003800000 */
[C---:B-1----:R-:W-:Y:S01]  /*2a70*/  LEA R16, P0, R21.reuse, UR6, 0x2 ;  /* 0x0000000615107c11 */ /* 0x042fe2000f8010ff */
[----:B0-----:R-:W-:Y:S01]  /*2a80*/  IMAD.SHL.U32 R4, R0, 0x4, RZ ;  /* 0x0000000400047824 */ /* 0x001fe200078e00ff */
[----:B------:R-:W-:Y:S01]  /*2a90*/  SHF.R.U32.HI R5, RZ, 0x1e, R0 ;  /* 0x0000001eff057819 */ /* 0x000fe20000011600 */
[----:B------:R-:W-:Y:S01]  /*2aa0*/  ULDC UR8, c[0x0][0x254] ;  /* 0x0000950000087ab9 */ /* 0x000fe20000000800 */
[----:B------:R-:W-:Y:S01]  /*2ab0*/  LEA.HI.X R9, R21, UR7, R7, 0x2, P0 ;  /* 0x0000000715097c11 */ /* 0x000fe200080f1407 */
[----:B------:R-:W0:Y:S01]  /*2ac0*/  LDC.64 R14, c[0x0][0x228] ;  /* 0x00008a00ff0e7b82 */ /* 0x000e220000000a00 */
[----:B------:R-:W-:Y:S01]  /*2ad0*/  ULDC UR18, c[0x0][0x250] ;  /* 0x0000940000127ab9 */ /* 0x000fe20000000800 */
[----:B------:R-:W-:Y:S01]  /*2ae0*/  ULDC UR14, c[0x0][0x230] ;  /* 0x00008c00000e7ab9 */ /* 0x000fe20000000800 */
[----:B------:R-:W-:Y:S01]  /*2af0*/  ULDC UR15, c[0x0][0x268] ;  /* 0x00009a00000f7ab9 */ /* 0x000fe20000000800 */
[----:B------:R-:W-:-:S05]  /*2b00*/  ULDC.64 UR16, c[0x0][0x218] ;  /* 0x0000860000107ab9 */ /* 0x000fca0000000a00 */
.L_x_228:
[----:B------:R-:W-:Y:S01]  /*2b10*/  LOP3.LUT R2, R7, UR8, RZ, 0xfc, !PT ;  /* 0x0000000807027c12 */ /* 0x000fe2000f8efcff */
[----:B------:R-:W-:Y:S03]  /*2b20*/  BSSY B1, `(.L_x_204) ;  /* 0x000001e000017945 */ /* 0x000fe60003800000 */
[----:B------:R-:W-:-:S13]  /*2b30*/  ISETP.NE.U32.AND P0, PT, R2, RZ, PT ;  /* 0x000000ff0200720c */ /* 0x000fda0003f05070 */
[----:B-1----:R-:W-:Y:S05]  /*2b40*/  @!P0 BRA `(.L_x_205) ;  /* 0x0000000000188947 */ /* 0x002fea0003800000 */
[----:B------:R-:W-:-:S07]  /*2b50*/  MOV R2, 0x2b70 ;  /* 0x00002b7000027802 */ /* 0x000fce0000000f00 */
[----:B0-23--:R-:W-:Y:S05]  /*2b60*/  CALL.REL.NOINC `($__internal_9_$__cuda_sm20_div_s64) ;  /* 0x0000001400907944 */ /* 0x00dfea0003c00000 */
[----:B------:R-:W-:Y:S01]  /*2b70*/  IADD3 R12, -R11, RZ, RZ ;  /* 0x000000ff0b0c7210 */ /* 0x000fe20007ffe1ff */
[----:B------:R-:W-:-:S04]  /*2b80*/  IMAD.U32 R2, RZ, RZ, UR18 ;  /* 0x00000012ff027e24 */ /* 0x000fc8000f8e00ff */
[----:B------:R-:W-:Y:S01]  /*2b90*/  IMAD R12, R12, R2, R21 ;  /* 0x000000020c0c7224 */ /* 0x000fe200078e0215 */
[----:B------:R-:W-:Y:S06]  /*2ba0*/  BRA `(.L_x_206) ;  /* 0x0000000000547947 */ /* 0x000fec0003800000 */
.L_x_205:
[----:B------:R-:W-:-:S04]  /*2bb0*/  IMAD.U32 R2, RZ, RZ, UR18 ;  /* 0x00000012ff027e24 */ /* 0x000fc8000f8e00ff */
[----:B------:R-:W1:Y:S01]  /*2bc0*/  I2F.U32.RP R6, R2 ;  /* 0x0000000200067306 */ /* 0x000e620000209000 */
[----:B------:R-:W-:-:S07]  /*2bd0*/  ISETP.NE.U32.AND P2, PT, R2, RZ, PT ;  /* 0x000000ff0200720c */ /* 0x000fce0003f45070 */
[----:B-1----:R-:W2:Y:S02]  /*2be0*/  MUFU.RCP R6, R6 ;  /* 0x0000000600067308 */ /* 0x002ea40000001000 */
[----:B--2---:R-:W-:-:S06]  /*2bf0*/  IADD3 R10, R6, 0xffffffe, RZ ;  /* 0x0ffffffe060a7810 */ /* 0x004fcc0007ffe0ff */
        /* <DEDUP_REMOVED lines=16> */
.L_x_206:
[----:B------:R-:W-:Y:S05]  /*2d00*/  BSYNC B1 ;  /* 0x0000000000017941 */ /* 0x000fea0003800000 */
.L_x_204:
[----:B------:R-:W-:Y:S01]  /*2d10*/  VIADD R17, R11, -UR14 ;  /* 0x8000000e0b117c36 */ /* 0x000fe20008000000 */
[----:B------:R-:W-:Y:S04]  /*2d20*/  BSSY B1, `(.L_x_207) ;  /* 0x000002f000017945 */ /* 0x000fe80003800000 */
        /* <DEDUP_REMOVED lines=12> */
.L_x_208:
[----:B---3--:R-:W-:Y:S02]  /*2df0*/  IABS R23, R3 ;  /* 0x0000000300177213 */ /* 0x008fe40000000000 */
        /* <DEDUP_REMOVED lines=25> */
[----:B------:R-:W-:Y:S01]  /*2f90*/  IMAD.U32 R6, RZ, RZ, UR8 ;  /* 0x00000008ff067e24 */ /* 0x000fe2000f8e00ff */
[----:B------:R-:W-:-:S03]  /*2fa0*/  SHF.R.S32.HI R13, RZ, 0x1f, R12 ;  /* 0x0000001fff0d7819 */ /* 0x000fc6000001140c */
[-C--:B------:R-:W-:Y:S02]  /*2fb0*/  IMAD R19, R19, R2.reuse, RZ ;  /* 0x0000000213137224 */ /* 0x080fe400078e02ff */
[----:B------:R-:W-:-:S04]  /*2fc0*/  IMAD.WIDE.U32 R12, R17, R2, R12 ;  /* 0x00000002110c7225 */ /* 0x000fc800078e000c */
[----:B------:R-:W-:-:S04]  /*2fd0*/  IMAD R19, R17, R6, R19 ;  /* 0x0000000611137224 */ /* 0x000fc800078e0213 */
[----:B------:R-:W-:Y:S01]  /*2fe0*/  IMAD.IADD R13, R13, 0x1, R19 ;  /* 0x000000010d0d7824 */ /* 0x000fe200078e0213 */
[----:B--2---:R-:W-:-:S04]  /*2ff0*/  LEA R10, P0, R12, R10, 0x2 ;  /* 0x0000000a0c0a7211 */ /* 0x004fc800078010ff */
[----:B------:R-:W-:-:S09]  /*3000*/  LEA.HI.X R11, R12, R11, R13, 0x2, P0 ;  /* 0x0000000b0c0b7211 */ /* 0x000fd200000f140d */
.L_x_209:
[----:B------:R-:W-:Y:S05]  /*3010*/  BSYNC B1 ;  /* 0x0000000000017941 */ /* 0x000fea0003800000 */
.L_x_207:
[----:B------:R-:W2:Y:S01]  /*3020*/  LDG.E R10, desc[UR12][R10.64] ;  /* 0x0000000c0a0a7981 */ /* 0x000ea2000c1e1900 */
[----:B------:R-:W-:Y:S01]  /*3030*/  IADD3 R21, P0, R0, R21, RZ ;  /* 0x0000001500157210 */ /* 0x000fe20007f1e0ff */
[----:B------:R-:W-:Y:S01]  /*3040*/  BSSY B1, `(.L_x_210) ;  /* 0x0000022000017945 */ /* 0x000fe20003800000 */
[----:B------:R-:W-:-:S03]  /*3050*/  MOV R8, R16 ;  /* 0x0000001000087202 */ /* 0x000fc60000000f00 */
[----:B------:R-:W-:-:S05]  /*3060*/  IMAD.X R7, RZ, RZ, R7, P0 ;  /* 0x000000ffff077224 */ /* 0x000fca00000e0607 */
[----:B------:R-:W-:-:S04]  /*3070*/  LOP3.LUT R6, R7, R6, RZ, 0xfc, !PT ;  /* 0x0000000607067212 */ /* 0x000fc800078efcff */
[----:B------:R-:W-:Y:S01]  /*3080*/  ISETP.NE.U32.AND P0, PT, R6, RZ, PT ;  /* 0x000000ff0600720c */ /* 0x000fe20003f05070 */
[----:B--2---:R-:W-:-:S05]  /*3090*/  FMUL.FTZ R13, R10, UR15 ;  /* 0x0000000f0a0d7c20 */ /* 0x004fca0008410000 */
[----:B------:R1:W-:Y:S07]  /*30a0*/  STG.E desc[UR12][R8.64], R13 ;  /* 0x0000000d08007986 */ /* 0x0003ee000c10190c */
[----:B------:R-:W-:Y:S05]  /*30b0*/  @!P0 BRA `(.L_x_211) ;  /* 0x0000000000188947 */ /* 0x000fea0003800000 */
[----:B------:R-:W-:-:S07]  /*30c0*/  MOV R2, 0x30e0 ;  /* 0x000030e000027802 */ /* 0x000fce0000000f00 */
[----:B01-3--:R-:W-:Y:S05]  /*30d0*/  CALL.REL.NOINC `($__internal_9_$__cuda_sm20_div_s64) ;  /* 0x0000001000347944 */ /* 0x00bfea0003c00000 */
[----:B------:R-:W-:Y:S01]  /*30e0*/  MOV R2, UR18 ;  /* 0x0000001200027c02 */ /* 0x000fe20008000f00 */
[----:B------:R-:W-:-:S04]  /*30f0*/  IMAD.MOV R12, RZ, RZ, -R11 ;  /* 0x000000ffff0c7224 */ /* 0x000fc800078e0a0b */
[----:B------:R-:W-:Y:S01]  /*3100*/  IMAD R12, R12, R2, R21 ;  /* 0x000000020c0c7224 */ /* 0x000fe200078e0215 */
[----:B------:R-:W-:Y:S06]  /*3110*/  BRA `(.L_x_212) ;  /* 0x0000000000507947 */ /* 0x000fec0003800000 */
.L_x_211:
[----:B------:R-:W2:Y:S01]  /*3120*/  I2F.U32.RP R6, R2 ;  /* 0x0000000200067306 */ /* 0x000ea20000209000 */
[----:B------:R-:W-:-:S07]  /*3130*/  ISETP.NE.U32.AND P2, PT, R2, RZ, PT ;  /* 0x000000ff0200720c */ /* 0x000fce0003f45070 */
[----:B--2---:R-:W2:Y:S02]  /*3140*/  MUFU.RCP R6, R6 ;  /* 0x0000000600067308 */ /* 0x004ea40000001000 */
[----:B--2---:R-:W-:-:S06]  /*3150*/  VIADD R10, R6, 0xffffffe ;  /* 0x0ffffffe060a7836 */ /* 0x004fcc0000000000 */
[----:B------:R2:W1:Y:S02]  /*3160*/  F2I.FTZ.U32.TRUNC.NTZ R11, R10 ;  /* 0x0000000a000b7305 */ /* 0x000464000021f000 */
[----:B--2---:R-:W-:Y:S01]  /*3170*/  HFMA2.MMA R10, -RZ, RZ, 0, 0 ;  /* 0x00000000ff0a7435 */ /* 0x004fe200000001ff */
[----:B-1----:R-:W-:-:S04]  /*3180*/  IMAD.MOV R13, RZ, RZ, -R11 ;  /* 0x000000ffff0d7224 */ /* 0x002fc800078e0a0b */
        /* <DEDUP_REMOVED lines=13> */
.L_x_212:
[----:B------:R-:W-:Y:S05]  /*3260*/  BSYNC B1 ;  /* 0x0000000000017941 */ /* 0x000fea0003800000 */
.L_x_210:
[----:B------:R-:W-:Y:S01]  /*3270*/  IADD3 R17, R11, -UR14, RZ ;  /* 0x8000000e0b117c10 */ /* 0x000fe2000fffe0ff */
[----:B------:R-:W-:Y:S03]  /*3280*/  BSSY B1, `(.L_x_213) ;  /* 0x000002f000017945 */ /* 0x000fe60003800000 */
[----:B------:R-:W-:-:S13]  /*3290*/  ISETP.GT.AND P0, PT, R17, -0x1, PT ;  /* 0xffffffff1100780c */ /* 0x000fda0003f04270 */
[----:B------:R-:W-:Y:S05]  /*32a0*/  @P0 BRA `(.L_x_214) ;  /* 0x0000000000280947 */ /* 0x000fea0003800000 */
[----:B------:R-:W-:Y:S01]  /*32b0*/  SHF.R.S32.HI R17, RZ, 0x1f, R11 ;  /* 0x0000001fff117819 */ /* 0x000fe2000001140b */
[----:B------:R-:W-:Y:S01]  /*32c0*/  IMAD.U32 R6, RZ, RZ, UR8 ;  /* 0x00000008ff067e24 */ /* 0x000fe2000f8e00ff */
[----:B------:R-:W-:-:S03]  /*32d0*/  SHF.R.S32.HI R13, RZ, 0x1f, R12 ;  /* 0x0000001fff0d7819 */ /* 0x000fc6000001140c */
[-C--:B------:R-:W-:Y:S02]  /*32e0*/  IMAD R17, R17, R2.reuse, RZ ;  /* 0x0000000211117224 */ /* 0x080fe400078e02ff */
[----:B------:R-:W-:-:S04]  /*32f0*/  IMAD.WIDE.U32 R12, R11, R2, R12 ;  /* 0x000000020b0c7225 */ /* 0x000fc800078e000c */
[----:B------:R-:W-:Y:S01]  /*3300*/  IMAD R11, R11, R6, R17 ;  /* 0x000000060b0b7224 */ /* 0x000fe200078e0211 */
[----:B------:R-:W-:-:S03]  /*3310*/  LEA R10, P0, R12, UR16, 0x2 ;  /* 0x000000100c0a7c11 */ /* 0x000fc6000f8010ff */
[----:B------:R-:W-:-:S05]  /*3320*/  IMAD.IADD R11, R13, 0x1, R11 ;  /* 0x000000010d0b7824 */ /* 0x000fca00078e020b */
[----:B------:R-:W-:Y:S01]  /*3330*/  LEA.HI.X R11, R12, UR17, R11, 0x2, P0 ;  /* 0x000000110c0b7c11 */ /* 0x000fe200080f140b */
[----:B------:R-:W-:Y:S06]  /*3340*/  BRA `(.L_x_215) ;  /* 0x0000000000887947 */ /* 0x000fec0003800000 */
.L_x_214:
[----:B---3--:R-:W-:Y:S02]  /*3350*/  IABS R23, R3 ;  /* 0x0000000300177213 */ /* 0x008fe40000000000 */
[----:B------:R-:W-:Y:S02]  /*3360*/  IABS R8, R11 ;  /* 0x0000000b00087213 */ /* 0x000fe40000000000 */
[----:B------:R-:W1:Y:S01]  /*3370*/  I2F.RP R10, R23 ;  /* 0x00000017000a7306 */ /* 0x000e620000209400 */
[----:B------:R-:W-:-:S04]  /*3380*/  LOP3.LUT R11, R11, R3, RZ, 0x3c, !PT ;  /* 0x000000030b0b7212 */ /* 0x000fc800078e3cff */
[----:B------:R-:W-:-:S03]  /*3390*/  ISETP.GE.AND P2, PT, R11, RZ, PT ;  /* 0x000000ff0b00720c */ /* 0x000fc60003f46270 */
[----:B-1----:R-:W1:Y:S02]  /*33a0*/  MUFU.RCP R10, R10 ;  /* 0x0000000a000a7308 */ /* 0x002e640000001000 */
[----:B-1----:R-:W-:-:S06]  /*33b0*/  IADD3 R18, R10, 0xffffffe, RZ ;  /* 0x0ffffffe0a127810 */ /* 0x002fcc0007ffe0ff */
[----:B------:R1:W2:Y:S02]  /*33c0*/  F2I.FTZ.U32.TRUNC.NTZ R19, R18 ;  /* 0x0000001200137305 */ /* 0x0002a4000021f000 */
[----:B-1----:R-:W-:Y:S02]  /*33d0*/  IMAD.MOV.U32 R18, RZ, RZ, RZ ;  /* 0x000000ffff127224 */ /* 0x002fe400078e00ff */
[----:B--2---:R-:W-:-:S04]  /*33e0*/  IMAD.MOV R6, RZ, RZ, -R19 ;  /* 0x000000ffff067224 */ /* 0x004fc800078e0a13 */
[----:B------:R-:W-:-:S04]  /*33f0*/  IMAD R13, R6, R23, RZ ;  /* 0x00000017060d7224 */ /* 0x000fc800078e02ff */
[----:B------:R-:W-:-:S06]  /*3400*/  IMAD.HI.U32 R13, R19, R13, R18 ;  /* 0x0000000d130d7227 */ /* 0x000fcc00078e0012 */
        /* <DEDUP_REMOVED lines=18> */
[----:B------:R-:W-:-:S05]  /*3530*/  IMAD R19, R17, R6, R19 ;  /* 0x0000000611137224 */ /* 0x000fca00078e0213 */
[----:B------:R-:W-:Y:S02]  /*3540*/  IADD3 R13, R13, R19, RZ ;  /* 0x000000130d0d7210 */ /* 0x000fe40007ffe0ff */
[----:B--2---:R-:W-:-:S04]  /*3550*/  LEA R10, P0, R12, R10, 0x2 ;  /* 0x0000000a0c0a7211 */ /* 0x004fc800078010ff */
[----:B------:R-:W-:-:S09]  /*3560*/  LEA.HI.X R11, R12, R11, R13, 0x2, P0 ;  /* 0x0000000b0c0b7211 */ /* 0x000fd200000f140d */
.L_x_215:
[----:B------:R-:W-:Y:S05]  /*3570*/  BSYNC B1 ;  /* 0x0000000000017941 */ /* 0x000fea0003800000 */
.L_x_213:
[----:B------:R-:W2:Y:S01]  /*3580*/  LDG.E R10, desc[UR12][R10.64] ;  /* 0x0000000c0a0a7981 */ /* 0x000ea2000c1e1900 */
[----:B------:R-:W-:Y:S01]  /*3590*/  IADD3 R16, P0, R4, R16, RZ ;  /* 0x0000001004107210 */ /* 0x000fe20007f1e0ff */
[----:B------:R-:W-:Y:S04]  /*35a0*/  BSSY B1, `(.L_x_216) ;  /* 0x0000025000017945 */ /* 0x000fe80003800000 */
[----:B------:R-:W-:Y:S01]  /*35b0*/  IMAD.X R17, R5, 0x1, R9, P0 ;  /* 0x0000000105117824 */ /* 0x000fe200000e0609 */
[----:B------:R-:W-:-:S05]  /*35c0*/  IADD3 R9, P0, R0, R21, RZ ;  /* 0x0000001500097210 */ /* 0x000fca0007f1e0ff */
[----:B------:R-:W-:-:S05]  /*35d0*/  IMAD.X R7, RZ, RZ, R7, P0 ;  /* 0x000000ffff077224 */ /* 0x000fca00000e0607 */
[----:B------:R-:W-:-:S04]  /*35e0*/  LOP3.LUT R6, R7, R6, RZ, 0xfc, !PT ;  /* 0x0000000607067212 */ /* 0x000fc800078efcff */
[----:B------:R-:W-:Y:S01]  /*35f0*/  ISETP.NE.U32.AND P0, PT, R6, RZ, PT ;  /* 0x000000ff0600720c */ /* 0x000fe20003f05070 */
[----:B--2---:R-:W-:-:S05]  /*3600*/  FMUL.FTZ R13, R10, UR15 ;  /* 0x0000000f0a0d7c20 */ /* 0x004fca0008410000 */
[----:B------:R1:W-:Y:S07]  /*3610*/  STG.E desc[UR12][R16.64], R13 ;  /* 0x0000000d10007986 */ /* 0x0003ee000c10190c */
[----:B------:R-:W-:Y:S05]  /*3620*/  @!P0 BRA `(.L_x_217) ;  /* 0x0000000000208947 */ /* 0x000fea0003800000 */
[----:B------:R-:W-:Y:S02]  /*3630*/  MOV R21, R9 ;  /* 0x0000000900157202 */ /* 0x000fe40000000f00 */
[----:B------:R-:W-:-:S07]  /*3640*/  MOV R2, 0x3660 ;  /* 0x0000366000027802 */ /* 0x000fce0000000f00 */
[----:B01-3--:R-:W-:Y:S05]  /*3650*/  CALL.REL.NOINC `($__internal_9_$__cuda_sm20_div_s64) ;  /* 0x0000000800d47944 */ /* 0x00bfea0003c00000 */
[----:B------:R-:W-:Y:S01]  /*3660*/  IMAD.MOV R8, RZ, RZ, -R11 ;  /* 0x000000ffff087224 */ /* 0x000fe200078e0a0b */
[----:B------:R-:W-:Y:S01]  /*3670*/  MOV R19, R11 ;  /* 0x0000000b00137202 */ /* 0x000fe20000000f00 */
[----:B------:R-:W-:-:S04]  /*3680*/  IMAD.U32 R2, RZ, RZ, UR18 ;  /* 0x00000012ff027e24 */ /* 0x000fc8000f8e00ff */
[----:B------:R-:W-:Y:S01]  /*3690*/  IMAD R8, R8, R2, R9 ;  /* 0x0000000208087224 */ /* 0x000fe200078e0209 */
[----:B------:R-:W-:Y:S06]  /*36a0*/  BRA `(.L_x_218) ;  /* 0x0000000000507947 */ /* 0x000fec0003800000 */
.L_x_217:
        /* <DEDUP_REMOVED lines=20> */
.L_x_218:
[----:B------:R-:W-:Y:S05]  /*37f0*/  BSYNC B1 ;  /* 0x0000000000017941 */ /* 0x000fea0003800000 */
.L_x_216:
[----:B------:R-:W-:Y:S01]  /*3800*/  IADD3 R13, R19, -UR14, RZ ;  /* 0x8000000e130d7c10 */ /* 0x000fe2000fffe0ff */
[----:B------:R-:W-:Y:S03]  /*3810*/  BSSY B1, `(.L_x_219) ;  /* 0x0000032000017945 */ /* 0x000fe60003800000 */
[----:B------:R-:W-:-:S13]  /*3820*/  ISETP.GT.AND P0, PT, R13, -0x1, PT ;  /* 0xffffffff0d00780c */ /* 0x000fda0003f04270 */
[----:B------:R-:W-:Y:S05]  /*3830*/  @P0 BRA `(.L_x_220) ;  /* 0x00000000002c0947 */ /* 0x000fea0003800000 */
[----:B------:R-:W-:Y:S01]  /*3840*/  SHF.R.S32.HI R13, RZ, 0x1f, R19 ;  /* 0x0000001fff0d7819 */ /* 0x000fe20000011413 */
[----:B------:R-:W-:Y:S01]  /*3850*/  IMAD.U32 R6, RZ, RZ, UR8 ;  /* 0x00000008ff067e24 */ /* 0x000fe2000f8e00ff */
[--C-:B------:R-:W-:Y:S01]  /*3860*/  SHF.R.S32.HI R11, RZ, 0x1f, R8.reuse ;  /* 0x0000001fff0b7819 */ /* 0x100fe20000011408 */
[----:B------:R-:W-:Y:S02]  /*3870*/  IMAD.MOV.U32 R10, RZ, RZ, R8 ;  /* 0x000000ffff0a7224 */ /* 0x000fe400078e0008 */
[-C--:B------:R-:W-:Y:S02]  /*3880*/  IMAD R13, R13, R2.reuse, RZ ;  /* 0x000000020d0d7224 */ /* 0x080fe400078e02ff */
[----:B------:R-:W-:-:S04]  /*3890*/  IMAD.WIDE.U32 R10, R19, R2, R10 ;  /* 0x00000002130a7225 */ /* 0x000fc800078e000a */
[----:B------:R-:W-:Y:S01]  /*38a0*/  IMAD R13, R19, R6, R13 ;  /* 0x00000006130d7224 */ /* 0x000fe200078e020d */
[----:B------:R-:W-:-:S04]  /*38b0*/  LEA R8, P0, R10, UR16, 0x2 ;  /* 0x000000100a087c11 */ /* 0x000fc8000f8010ff */
[----:B------:R-:W-:-:S04]  /*38c0*/  IADD3 R11, R11, R13, RZ ;  /* 0x0000000d0b0b7210 */ /* 0x000fc80007ffe0ff */
[----:B------:R-:W-:Y:S01]  /*38d0*/  LEA.HI.X R11, R10, UR17, R11, 0x2, P0 ;  /* 0x000000110a0b7c11 */ /* 0x000fe200080f140b */
[----:B------:R-:W-:Y:S06]  /*38e0*/  BRA `(.L_x_221) ;  /* 0x0000000000907947 */ /* 0x000fec0003800000 */
.L_x_220:
[----:B---3--:R-:W-:Y:S02]  /*38f0*/  IABS R21, R3 ;  /* 0x0000000300157213 */ /* 0x008fe40000000000 */
[----:B------:R-:W-:Y:S02]  /*3900*/  MOV R10, RZ ;  /* 0x000000ff000a7202 */ /* 0x000fe40000000f00 */
[----:B------:R-:W1:Y:S08]  /*3910*/  I2F.RP R12, R21 ;  /* 0x00000015000c7306 */ /* 0x000e700000209400 */
[----:B-1----:R-:W1:Y:S02]  /*3920*/  MUFU.RCP R12, R12 ;  /* 0x0000000c000c7308 */ /* 0x002e640000001000 */
[----:B-1----:R-:W-:-:S06]  /*3930*/  VIADD R18, R12, 0xffffffe ;  /* 0x0ffffffe0c127836 */ /* 0x002fcc0000000000 */
[----:B------:R-:W1:Y:S02]  /*3940*/  F2I.FTZ.U32.TRUNC.NTZ R11, R18 ;  /* 0x00000012000b7305 */ /* 0x000e64000021f000 */
[----:B-1----:R-:W-:-:S04]  /*3950*/  IMAD.MOV R6, RZ, RZ, -R11 ;  /* 0x000000ffff067224 */ /* 0x002fc800078e0a0b */
[----:B------:R-:W-:Y:S01]  /*3960*/  IMAD R23, R6, R21, RZ ;  /* 0x0000001506177224 */ /* 0x000fe200078e02ff */
[----:B------:R-:W-:Y:S02]  /*3970*/  IABS R6, R19 ;  /* 0x0000001300067213 */ /* 0x000fe40000000000 */
[----:B------:R-:W-:Y:S01]  /*3980*/  LOP3.LUT R19, R19, R3, RZ, 0x3c, !PT ;  /* 0x0000000313137212 */ /* 0x000fe200078e3cff */
[----:B------:R-:W-:-:S03]  /*3990*/  IMAD.HI.U32 R23, R11, R23, R10 ;  /* 0x000000170b177227 */ /* 0x000fc600078e000a */
[----:B------:R-:W-:Y:S01]  /*39a0*/  ISETP.GE.AND P2, PT, R19, RZ, PT ;  /* 0x000000ff1300720c */ /* 0x000fe20003f46270 */
        /* <DEDUP_REMOVED lines=24> */
.L_x_221:
[----:B------:R-:W-:Y:S05]  /*3b30*/  BSYNC B1 ;  /* 0x0000000000017941 */ /* 0x000fea0003800000 */
.L_x_219:
[----:B------:R-:W-:-:S06]  /*3b40*/  IMAD.MOV.U32 R10, RZ, RZ, R8 ;  /* 0x000000ffff0a7224 */ /* 0x000fcc00078e0008 */
[----:B------:R-:W2:Y:S01]  /*3b50*/  LDG.E R10, desc[UR12][R10.64] ;  /* 0x0000000c0a0a7981 */ /* 0x000ea2000c1e1900 */
[----:B------:R-:W-:Y:S01]  /*3b60*/  IADD3 R16, P0, R4, R16, RZ ;  /* 0x0000001004107210 */ /* 0x000fe20007f1e0ff */
[----:B------:R-:W-:Y:S04]  /*3b70*/  BSSY B1, `(.L_x_222) ;  /* 0x0000024000017945 */ /* 0x000fe80003800000 */
[----:B------:R-:W-:Y:S01]  /*3b80*/  IMAD.X R17, R5, 0x1, R17, P0 ;  /* 0x0000000105117824 */ /* 0x000fe200000e0611 */
[----:B------:R-:W-:-:S04]  /*3b90*/  IADD3 R9, P0, R0, R9, RZ ;  /* 0x0000000900097210 */ /* 0x000fc80007f1e0ff */
[----:B------:R-:W-:-:S04]  /*3ba0*/  IADD3.X R7, RZ, R7, RZ, P0, !PT ;  /* 0x00000007ff077210 */ /* 0x000fc800007fe4ff */
[----:B------:R-:W-:-:S04]  /*3bb0*/  LOP3.LUT R6, R7, R6, RZ, 0xfc, !PT ;  /* 0x0000000607067212 */ /* 0x000fc800078efcff */
[----:B------:R-:W-:Y:S01]  /*3bc0*/  ISETP.NE.U32.AND P0, PT, R6, RZ, PT ;  /* 0x000000ff0600720c */ /* 0x000fe20003f05070 */
[----:B--2---:R-:W-:-:S05]  /*3bd0*/  FMUL.FTZ R13, R10, UR15 ;  /* 0x0000000f0a0d7c20 */ /* 0x004fca0008410000 */
[----:B------:R1:W-:Y:S07]  /*3be0*/  STG.E desc[UR12][R16.64], R13 ;  /* 0x0000000d10007986 */ /* 0x0003ee000c10190c */
[----:B------:R-:W-:Y:S05]  /*3bf0*/  @!P0 BRA `(.L_x_223) ;  /* 0x00000000001c8947 */ /* 0x000fea0003800000 */
[----:B------:R-:W-:Y:S01]  /*3c00*/  IMAD.MOV.U32 R21, RZ, RZ, R9 ;  /* 0x000000ffff157224 */ /* 0x000fe200078e0009 */
[----:B------:R-:W-:-:S07]  /*3c10*/  MOV R2, 0x3c30 ;  /* 0x00003c3000027802 */ /* 0x000fce0000000f00 */
[----:B01-3--:R-:W-:Y:S05]  /*3c20*/  CALL.REL.NOINC `($__internal_9_$__cuda_sm20_div_s64) ;  /* 0x0000000400607944 */ /* 0x00bfea0003c00000 */
[----:B------:R-:W-:Y:S01]  /*3c30*/  MOV R2, UR18 ;  /* 0x0000001200027c02 */ /* 0x000fe20008000f00 */
[----:B------:R-:W-:-:S04]  /*3c40*/  IMAD.MOV R6, RZ, RZ, -R11 ;  /* 0x000000ffff067224 */ /* 0x000fc800078e0a0b */
[----:B------:R-:W-:Y:S01]  /*3c50*/  IMAD R6, R6, R2, R9 ;  /* 0x0000000206067224 */ /* 0x000fe200078e0209 */
[----:B------:R-:W-:Y:S06]  /*3c60*/  BRA `(.L_x_224) ;  /* 0x0000000000507947 */ /* 0x000fec0003800000 */
.L_x_223:
        /* <DEDUP_REMOVED lines=20> */
.L_x_224:
[----:B------:R-:W-:Y:S05]  /*3db0*/  BSYNC B1 ;  /* 0x0000000000017941 */ /* 0x000fea0003800000 */
.L_x_222:
[----:B------:R-:W-:Y:S01]  /*3dc0*/  IADD3 R19, R11, -UR14, RZ ;  /* 0x8000000e0b137c10 */ /* 0x000fe2000fffe0ff */
[----:B------:R-:W-:Y:S03]  /*3dd0*/  BSSY B1, `(.L_x_225) ;  /* 0x000002f000017945 */ /* 0x000fe60003800000 */
        /* <DEDUP_REMOVED lines=12> */
.L_x_226:
        /* <DEDUP_REMOVED lines=34> */
.L_x_227:
[----:B------:R-:W-:Y:S05]  /*40c0*/  BSYNC B1 ;  /* 0x0000000000017941 */ /* 0x000fea0003800000 */
.L_x_225:
[----:B------:R-:W2:Y:S01]  /*40d0*/  LDG.E R10, desc[UR12][R10.64] ;  /* 0x0000000c0a0a7981 */ /* 0x000ea2000c1e1900 */
[----:B------:R-:W-:-:S04]  /*40e0*/  IADD3 R12, P0, R4, R16, RZ ;  /* 0x00000010040c7210 */ /* 0x000fc80007f1e0ff */
[----:B------:R-:W-:Y:S01]  /*40f0*/  IADD3 R16, P1, R4, R12, RZ ;  /* 0x0000000c04107210 */ /* 0x000fe20007f3e0ff */
[----:B------:R-:W-:Y:S01]  /*4100*/  IMAD.X R13, R5, 0x1, R17, P0 ;  /* 0x00000001050d7824 */ /* 0x000fe200000e0611 */
[----:B------:R-:W-:-:S04]  /*4110*/  IADD3 R21, P0, R0, R9, RZ ;  /* 0x0000000900157210 */ /* 0x000fc80007f1e0ff */
[----:B------:R-:W-:Y:S01]  /*4120*/  IADD3.X R9, R5, R13, RZ, P1, !PT ;  /* 0x0000000d05097210 */ /* 0x000fe20000ffe4ff */
[----:B------:R-:W-:Y:S01]  /*4130*/  IMAD.X R7, RZ, RZ, R7, P0 ;  /* 0x000000ffff077224 */ /* 0x000fe200000e0607 */
[----:B------:R-:W-:-:S04]  /*4140*/  ISETP.GE.U32.AND P0, PT, R21, UR4, PT ;  /* 0x0000000415007c0c */ /* 0x000fc8000bf06070 */
[----:B------:R-:W-:Y:S01]  /*4150*/  ISETP.GE.AND.EX P0, PT, R7, UR9, PT, P0 ;  /* 0x0000000907007c0c */ /* 0x000fe2000bf06300 */
[----:B--2---:R-:W-:-:S05]  /*4160*/  FMUL.FTZ R17, R10, UR15 ;  /* 0x0000000f0a117c20 */ /* 0x004fca0008410000 */
[----:B------:R1:W-:Y:S07]  /*4170*/  STG.E desc[UR12][R12.64], R17 ;  /* 0x000000110c007986 */ /* 0x0003ee000c10190c */
[----:B------:R-:W-:Y:S05]  /*4180*/  @!P0 BRA `(.L_x_228) ;  /* 0xffffffe800608947 */ /* 0x000fea000383ffff */
[----:B------:R-:W-:Y:S05]  /*4190*/  BSYNC B0 ;  /* 0x0000000000007941 */ /* 0x000fea0003800000 */
.L_x_203:
[----:B------:R-:W-:Y:S05]  /*41a0*/  EXIT ;  /* 0x000000000000794d */ /* 0x000fea0003800000 */
        .weak           $__internal_9_$__cuda_sm20_div_s64
        .type           $__internal_9_$__cuda_sm20_div_s64,@function
        .size           $__internal_9_$__cuda_sm20_div_s64,($__internal_10_$__cuda_sm20_div_u64 - $__internal_9_$__cuda_sm20_div_s64)
$__internal_9_$__cuda_sm20_div_s64:
        /* <DEDUP_REMOVED lines=12> */
[----:B------:R-:W-:Y:S02]  /*4270*/  IADD3 R11, P0, RZ, -R18, RZ ;  /* 0x80000012ff0b7210 */ /* 0x000fe40007f1e0ff */
[----:B------:R-:W-:Y:S01]  /*4280*/  MOV R19, R12 ;  /* 0x0000000c00137202 */ /* 0x000fe20000000f00 */
[----:B------:R-:W-:Y:S02]  /*4290*/  IMAD R8, R13, UR6, R8 ;  /* 0x000000060d087c24 */ /* 0x000fe4000f8e0208 */
[----:B------:R-:W-:-:S04]  /*42a0*/  IMAD.HI.U32 R18, R12, R11, RZ ;  /* 0x0000000b0c127227 */ /* 0x000fc800078e00ff */
[----:B------:R-:W-:-:S04]  /*42b0*/  IMAD.X R8, RZ, RZ, ~R8, P0 ;  /* 0x000000ffff087224 */ /* 0x000fc800000e0e08 */
[----:B------:R-:W-:-:S04]  /*42c0*/  IMAD.WIDE.U32 R18, P0, R12, R8, R18 ;  /* 0x000000080c127225 */ /* 0x000fc80007800012 */
[C---:B------:R-:W-:Y:S02]  /*42d0*/  IMAD R6, R13.reuse, R8, RZ ;  /* 0x000000080d067224 */ /* 0x040fe400078e02ff */
[----:B------:R-:W-:-:S04]  /*42e0*/  IMAD.HI.U32 R11, P1, R13, R11, R18 ;  /* 0x0000000b0d0b7227 */ /* 0x000fc80007820012 */
[----:B------:R-:W-:Y:S01]  /*42f0*/  IMAD.HI.U32 R8, R13, R8, RZ ;  /* 0x000000080d087227 */ /* 0x000fe200078e00ff */
[----:B------:R-:W-:-:S03]  /*4300*/  IADD3 R19, P2, R6, R11, RZ ;  /* 0x0000000b06137210 */ /* 0x000fc60007f5e0ff */
[----:B------:R-:W-:Y:S01]  /*4310*/  IMAD.X R6, R8, 0x1, R13, P0 ;  /* 0x0000000108067824 */ /* 0x000fe200000e060d */
[----:B------:R-:W-:Y:S01]  /*4320*/  IADD3 R8, P4, RZ, -R21, RZ ;  /* 0x80000015ff087210 */ /* 0x000fe20007f9e0ff */
[----:B------:R-:W-:-:S03]  /*4330*/  IMAD.WIDE.U32 R10, R19, UR6, RZ ;  /* 0x00000006130a7c25 */ /* 0x000fc6000f8e00ff */
[----:B------:R-:W-:Y:S01]  /*4340*/  IADD3.X R6, RZ, RZ, R6, P2, P1 ;  /* 0x000000ffff067210 */ /* 0x000fe200017e2406 */
[C---:B------:R-:W-:Y:S01]  /*4350*/  IMAD R11, R19.reuse, UR7, R11 ;  /* 0x00000007130b7c24 */ /* 0x040fe2000f8e020b */
[----:B------:R-:W-:Y:S02]  /*4360*/  IADD3 R13, P0, RZ, -R10, RZ ;  /* 0x8000000aff0d7210 */ /* 0x000fe40007f1e0ff */
[----:B------:R-:W-:Y:S01]  /*4370*/  SEL R8, R8, R21, !P3 ;  /* 0x0000001508087207 */ /* 0x000fe20005800000 */
[----:B------:R-:W-:Y:S02]  /*4380*/  IMAD R11, R6, UR6, R11 ;  /* 0x00000006060b7c24 */ /* 0x000fe4000f8e020b */
[----:B------:R-:W-:-:S04]  /*4390*/  IMAD.HI.U32 R18, R19, R13, RZ ;  /* 0x0000000d13127227 */ /* 0x000fc800078e00ff */
[----:B------:R-:W-:-:S04]  /*43a0*/  IMAD.X R11, RZ, RZ, ~R11, P0 ;  /* 0x000000ffff0b7224 */ /* 0x000fc800000e0e0b */
[----:B------:R-:W-:-:S04]  /*43b0*/  IMAD.WIDE.U32 R18, P0, R19, R11, R18 ;  /* 0x0000000b13127225 */ /* 0x000fc80007800012 */
[C---:B------:R-:W-:Y:S02]  /*43c0*/  IMAD R10, R6.reuse, R11, RZ ;  /* 0x0000000b060a7224 */ /* 0x040fe400078e02ff */
[----:B------:R-:W-:-:S04]  /*43d0*/  IMAD.HI.U32 R13, P1, R6, R13, R18 ;  /* 0x0000000d060d7227 */ /* 0x000fc80007820012 */
[----:B------:R-:W-:Y:S01]  /*43e0*/  IMAD.HI.U32 R11, R6, R11, RZ ;  /* 0x0000000b060b7227 */ /* 0x000fe200078e00ff */
[----:B------:R-:W-:Y:S02]  /*43f0*/  IADD3 R13, P2, R10, R13, RZ ;  /* 0x0000000d0a0d7210 */ /* 0x000fe40007f5e0ff */
[-C--:B------:R-:W-:Y:S01]  /*4400*/  IADD3.X R10, RZ, ~R7.reuse, RZ, P4, !PT ;  /* 0x80000007ff0a7210 */ /* 0x080fe200027fe4ff */
[----:B------:R-:W-:Y:S02]  /*4410*/  IMAD.X R11, R11, 0x1, R6, P0 ;  /* 0x000000010b0b7824 */ /* 0x000fe400000e0606 */
[----:B------:R-:W-:Y:S01]  /*4420*/  IMAD.HI.U32 R18, R13, R8, RZ ;  /* 0x000000080d127227 */ /* 0x000fe200078e00ff */
[----:B------:R-:W-:Y:S02]  /*4430*/  SEL R10, R10, R7, !P3 ;  /* 0x000000070a0a7207 */ /* 0x000fe40005800000 */
[----:B------:R-:W-:Y:S01]  /*4440*/  IADD3.X R11, RZ, RZ, R11, P2, P1 ;  /* 0x000000ffff0b7210 */ /* 0x000fe200017e240b */
[----:B------:R-:W-:-:S02]  /*4450*/  IMAD.MOV.U32 R19, RZ, RZ, RZ ;  /* 0x000000ffff137224 */ /* 0x000fc400078e00ff */
[----:B------:R-:W-:-:S04]  /*4460*/  IMAD.WIDE.U32 R18, R13, R10, R18 ;  /* 0x0000000a0d127225 */ /* 0x000fc800078e0012 */
[C---:B------:R-:W-:Y:S02]  /*4470*/  IMAD R6, R11.reuse, R10, RZ ;  /* 0x0000000a0b067224 */ /* 0x040fe400078e02ff */
[----:B------:R-:W-:-:S04]  /*4480*/  IMAD.HI.U32 R13, P0, R11, R8, R18 ;  /* 0x000000080b0d7227 */ /* 0x000fc80007800012 */
[----:B------:R-:W-:Y:S01]  /*4490*/  IMAD.HI.U32 R11, R11, R10, RZ ;  /* 0x0000000a0b0b7227 */ /* 0x000fe200078e00ff */
[----:B------:R-:W-:-:S04]  /*44a0*/  IADD3 R6, P1, R6, R13, RZ ;  /* 0x0000000d06067210 */ /* 0x000fc80007f3e0ff */
[----:B------:R-:W-:Y:S01]  /*44b0*/  IADD3.X R11, R11, RZ, RZ, P0, !PT ;  /* 0x000000ff0b0b7210 */ /* 0x000fe200007fe4ff */
[----:B------:R-:W-:-:S04]  /*44c0*/  IMAD.WIDE.U32 R18, R6, UR6, RZ ;  /* 0x0000000606127c25 */ /* 0x000fc8000f8e00ff */
[----:B------:R-:W-:Y:S01]  /*44d0*/  IMAD.X R11, RZ, RZ, R11, P1 ;  /* 0x000000ffff0b7224 */ /* 0x000fe200008e060b */
[----:B------:R-:W-:Y:S01]  /*44e0*/  IADD3 R8, P1, -R18, R8, RZ ;  /* 0x0000000812087210 */ /* 0x000fe20007f3e1ff */
[C---:B------:R-:W-:Y:S01]  /*44f0*/  IMAD R12, R6.reuse, UR7, R19 ;  /* 0x00000007060c7c24 */ /* 0x040fe2000f8e0213 */
[----:B------:R-:W-:Y:S02]  /*4500*/  IADD3 R19, R6, 0x1, RZ ;  /* 0x0000000106137810 */ /* 0x000fe40007ffe0ff */
[----:B------:R-:W-:Y:S01]  /*4510*/  ISETP.GE.U32.AND P0, PT, R8, UR6, PT ;  /* 0x0000000608007c0c */ /* 0x000fe2000bf06070 */
[----:B------:R-:W-:Y:S01]  /*4520*/  IMAD R11, R11, UR6, R12 ;  /* 0x000000060b0b7c24 */ /* 0x000fe2000f8e020c */
[----:B------:R-:W-:-:S03]  /*4530*/  MOV R12, R2 ;  /* 0x00000002000c7202 */ /* 0x000fc60000000f00 */
        /* <DEDUP_REMOVED lines=10> */
[----:B------:R-:W-:Y:S01]  /*45e0*/  ISETP.GE.U32.AND.EX P0, PT, R13, UR7, PT, P0 ;  /* 0x000000070d007c0c */ /* 0x000fe2000bf06100 */
[----:B------:R-:W-:Y:S01]  /*45f0*/  IMAD.MOV.U32 R13, RZ, RZ, 0x0 ;  /* 0x00000000ff0d7424 */ /* 0x000fe200078e00ff */
[----:B------:R-:W-:Y:S02]  /*4600*/  ISETP.GE.AND P1, PT, R8, RZ, PT ;  /* 0x000000ff0800720c */ /* 0x000fe40003f26270 */
[----:B------:R-:W-:Y:S02]  /*4610*/  SEL R6, R6, R19, P0 ;  /* 0x0000001306067207 */ /* 0x000fe40000000000 */
[----:B------:R-:W-:-:S03]  /*4620*/  ISETP.NE.U32.AND P0, PT, RZ, UR10, PT ;  /* 0x0000000aff007c0c */ /* 0x000fc6000bf05070 */
[----:B------:R-:W-:Y:S01]  /*4630*/  IMAD.MOV R11, RZ, RZ, -R6 ;  /* 0x000000ffff0b7224 */ /* 0x000fe200078e0a06 */
[----:B------:R-:W-:-:S04]  /*4640*/  ISETP.NE.AND.EX P0, PT, RZ, UR11, PT, P0 ;  /* 0x0000000bff007c0c */ /* 0x000fc8000bf05300 */
[----:B------:R-:W-:-:S04]  /*4650*/  SEL R11, R11, R6, !P1 ;  /* 0x000000060b0b7207 */ /* 0x000fc80004800000 */
[----:B------:R-:W-:Y:S01]  /*4660*/  SEL R11, R11, 0xffffffff, P0 ;  /* 0xffffffff0b0b7807 */ /* 0x000fe20000000000 */
[----:B------:R-:W-:Y:S06]  /*4670*/  RET.REL.NODEC R12 `(_ZN17fastertransformer15embeddingLookupIfLi1EEEvPT_PKS1_PKiNS_18pPromptTuningParamIS1_EEiliiiiS1_) ;  /* 0xffffffb80c607950 */ /* 0x000fec0003c3ffff */
        .weak           $__internal_10_$__cuda_sm20_div_u64
        .type           $__internal_10_$__cuda_sm20_div_u64,@function
        .size           $__internal_10_$__cuda_sm20_div_u64,(.L_x_470 - $__internal_10_$__cuda_sm20_div_u64)
$__internal_10_$__cuda_sm20_div_u64:
[----:B------:R-:W-:Y:S01]  /*4680*/  HFMA2.MMA R13, -RZ, RZ, 0, 0 ;  /* 0x00000000ff0d7435 */ /* 0x000fe200000001ff */
[----:B------:R-:W-:-:S05]  /*4690*/  IMAD.MOV.U32 R12, RZ, RZ, R0 ;  /* 0x000000ffff0c7224 */ /* 0x000fca00078e0000 */
        /* <DEDUP_REMOVED lines=63> */
[----:B------:R-:W-:Y:S06]  /*4a90*/  RET.REL.NODEC R2 `(_ZN17fastertransformer15embeddingLookupIfLi1EEEvPT_PKS1_PKiNS_18pPromptTuningParamIS1_EEiliiiiS1_) ;  /* 0xffffffb402587950 */ /* 0x000fec0003c3ffff */
.L_x_229:
        /* <DEDUP_REMOVED lines=14> */
.L_x_470:


//--------------------- .text._ZN17fastertransformer15embeddingLookupIfLi2EEEvPT_PKS1_PKiNS_18pPromptTuningParamIS1_EEiliiiiS1_ --------------------------
	.section	.text._ZN17fastertransformer15embeddingLookupIfLi2EEEvPT_PKS1_PKiNS_18pPromptTuningParamIS1_EEiliiiiS1_,"ax",@progbits
	.align	128
        .global         _ZN17fastertransformer15embeddingLookupIfLi2EEEvPT_PKS1_PKiNS_18pPromptTuningParamIS1_EEiliiiiS1_
        .type           _ZN17fastertransformer15embeddingLookupIfLi2EEEvPT_PKS1_PKiNS_18pPromptTuningParamIS1_EEiliiiiS1_,@function
        .size           _ZN17fastertransformer15embeddingLookupIfLi2EEEvPT_PKS1_PKiNS_18pPromptTuningParamIS1_EEiliiiiS1_,(.L_x_472 - _ZN17fastertransformer15embeddingLookupIfLi2EEEvPT_PKS1_PKiNS_18pPromptTuningParamIS1_EEiliiiiS1_)
        .other          _ZN17fastertransformer15embeddingLookupIfLi2EEEvPT_PKS1_PKiNS_18pPromptTuningParamIS1_EEiliiiiS1_,@"STO_CUDA_ENTRY STV_DEFAULT"
_ZN17fastertransformer15embeddingLookupIfLi2EEEvPT_PKS1_PKiNS_18pPromptTuningParamIS1_EEiliiiiS1_:
.text._ZN17fastertransformer15embeddingLookupIfLi2EEEvPT_PKS1_PKiNS_18pPromptTuningParamIS1_EEiliiiiS1_:
        /* <DEDUP_REMOVED lines=27> */
[----:B------:R-:W-:Y:S05]  /*01b0*/  CALL.REL.NOINC `($__internal_12_$__cuda_sm20_div_u64) ;  /* 0x0000004400b47944 */ /* 0x000fea0003c00000 */
[----:B------:R-:W-:Y:S05]  /*01c0*/  BRA `(.L_x_232) ;  /* 0x00000000004c7947 */ /* 0x000fea0003800000 */
.L_x_231:
        /* <DEDUP_REMOVED lines=19> */
.L_x_232:
[----:B------:R-:W-:Y:S05]  /*0300*/  BSYNC B0 ;  /* 0x0000000000007941 */ /* 0x000fea0003800000 */
.L_x_230:
        /* <DEDUP_REMOVED lines=17> */
[----:B------:R-:W-:Y:S01]  /*0420*/  ULDC UR14, c[0x0][0x230] ;  /* 0x00008c00000e7ab9 */ /* 0x000fe20000000800 */
[----:B------:R-:W-:Y:S01]  /*0430*/  UIMAD UR7, UR9, UR8, UR7 ;  /* 0x00000008090772a4 */ /* 0x000fe2000f8e0207 */
[----:B------:R-:W-:Y:S01]  /*0440*/  BSSY B0, `(.L_x_234) ;  /* 0x0000070000007945 */ /* 0x000fe20003800000 */
[----:B------:R-:W-:Y:S01]  /*0450*/  ULDC UR15, c[0x0][0x234] ;  /* 0x00008d00000f7ab9 */ /* 0x000fe20000000800 */
[----:B------:R-:W-:Y:S01]  /*0460*/  ULDC UR20, c[0x0][0x268] ;  /* 0x00009a0000147ab9 */ /* 0x000fe20000000800 */
[----:B------:R-:W-:Y:S01]  /*0470*/  ULDC.64 UR16, c[0x0][0x218] ;  /* 0x0000860000107ab9 */ /* 0x000fe20000000a00 */
[----:B------:R-:W-:-:S03]  /*0480*/  ULDC.64 UR18, c[0x0][0x240] ;  /* 0x0000900000127ab9 */ /* 0x000fc60000000a00 */
[----:B------:R-:W-:Y:S05]  /*0490*/  @!P0 BRA `(.L_x_235) ;  /* 0x0000000400a88947 */ /* 0x000fea0003800000 */
[----:B------:R-:W0:Y:S01]  /*04a0*/  LDC R4, c[0x0][0x264] ;  /* 0x00009900ff047b82 */ /* 0x000e220000000800 */
[----:B------:R-:W-:Y:S02]  /*04b0*/  ULDC.64 UR8, c[0x0][0x210] ;  /* 0x0000840000087ab9 */ /* 0x000fe40000000a00 */
[----:B------:R-:W-:-:S04]  /*04c0*/  LEA R14, P0, R21, UR8, 0x2 ;  /* 0x00000008150e7c11 */ /* 0x000fc8000f8010ff */
[----:B------:R-:W-:Y:S01]  /*04d0*/  LEA.HI.X R9, R21, UR9, R7, 0x2, P0 ;  /* 0x0000000915097c11 */ /* 0x000fe200080f1407 */
[----:B------:R-:W1:Y:S08]  /*04e0*/  LDC.64 R16, c[0x0][0x220] ;  /* 0x00008800ff107b82 */ /* 0x000e700000000a00 */
.L_x_242:
[----:B------:R-:W-:Y:S01]  /*04f0*/  LOP3.LUT R2, R7, UR21, RZ, 0xfc, !PT ;  /* 0x0000001507027c12 */ /* 0x000fe2000f8efcff */
[----:B------:R-:W-:Y:S03]  /*0500*/  BSSY B1, `(.L_x_236) ;  /* 0x000001f000017945 */ /* 0x000fe60003800000 */
[----:B------:R-:W-:-:S13]  /*0510*/  ISETP.NE.U32.AND P0, PT, R2, RZ, PT ;  /* 0x000000ff0200720c */ /* 0x000fda0003f05070 */
[----:B--2---:R-:W-:Y:S05]  /*0520*/  @!P0 BRA `(.L_x_237) ;  /* 0x00000000001c8947 */ /* 0x004fea0003800000 */
[----:B------:R-:W-:-:S07]  /*0530*/  MOV R2, 0x550 ;  /* 0x0000055000027802 */ /* 0x000fce0000000f00 */
[----:B01----:R-:W-:Y:S05]  /*0540*/  CALL.REL.NOINC `($__internal_11_$__cuda_sm20_div_s64) ;  /* 0x0000003c009c7944 */ /* 0x003fea0003c00000 */
[--C-:B------:R-:W-:Y:S02]  /*0550*/  IMAD.MOV R6, RZ, RZ, -R11.reuse ;  /* 0x000000ffff067224 */ /* 0x100fe400078e0a0b */
[----:B------:R-:W-:Y:S02]  /*0560*/  IMAD.U32 R2, RZ, RZ, UR22 ;  /* 0x00000016ff027e24 */ /* 0x000fe4000f8e00ff */
[----:B------:R-:W-:Y:S02]  /*0570*/  IMAD.MOV.U32 R13, RZ, RZ, R11 ;  /* 0x000000ffff0d7224 */ /* 0x000fe400078e000b */
[----:B------:R-:W-:Y:S01]  /*0580*/  IMAD R6, R6, R2, R21 ;  /* 0x0000000206067224 */ /* 0x000fe200078e0215 */
[----:B------:R-:W-:Y:S06]  /*0590*/  BRA `(.L_x_238) ;  /* 0x0000000000547947 */ /* 0x000fec0003800000 */
.L_x_237:
[----:B------:R-:W-:-:S04]  /*05a0*/  MOV R2, UR22 ;  /* 0x0000001600027c02 */ /* 0x000fc80008000f00 */
[----:B------:R-:W2:Y:S01]  /*05b0*/  I2F.U32.RP R6, R2 ;  /* 0x0000000200067306 */ /* 0x000ea20000209000 */
[----:B------:R-:W-:-:S07]  /*05c0*/  ISETP.NE.U32.AND P2, PT, R2, RZ, PT ;  /* 0x000000ff0200720c */ /* 0x000fce0003f45070 */
[----:B--2---:R-:W2:Y:S02]  /*05d0*/  MUFU.RCP R6, R6 ;  /* 0x0000000600067308 */ /* 0x004ea40000001000 */
[----:B--2---:R-:W-:-:S06]  /*05e0*/  VIADD R10, R6, 0xffffffe ;  /* 0x0ffffffe060a7836 */ /* 0x004fcc0000000000 */
        /* <DEDUP_REMOVED lines=16> */
.L_x_238:
[----:B------:R-:W-:Y:S05]  /*06f0*/  BSYNC B1 ;  /* 0x0000000000017941 */ /* 0x000fea0003800000 */
.L_x_236:
[----:B------:R-:W-:-:S04]  /*0700*/  VIADD R11, R13, UR7 ;  /* 0x000000070d0b7c36 */ /* 0x000fc80008000000 */
[----:B-1----:R-:W-:-:S05]  /*0710*/  IMAD.WIDE R10, R11, 0x4, R16 ;  /* 0x000000040b0a7825 */ /* 0x002fca00078e0210 */
[----:B------:R-:W2:Y:S01]  /*0720*/  LDG.E R15, desc[UR12][R10.64] ;  /* 0x0000000c0a0f7981 */ /* 0x000ea2000c1e1900 */
[----:B------:R-:W-:Y:S01]  /*0730*/  BSSY B1, `(.L_x_239) ;  /* 0x0000031000017945 */ /* 0x000fe20003800000 */
[----:B--2---:R-:W-:-:S05]  /*0740*/  VIADD R8, R15, -UR14 ;  /* 0x8000000e0f087c36 */ /* 0x004fca0008000000 */
        /* <DEDUP_REMOVED lines=12> */
.L_x_240:
[-C--:B0-----:R-:W-:Y:S02]  /*0810*/  IABS R12, R4.reuse ;  /* 0x00000004000c7213 */ /* 0x081fe40000000000 */
[----:B------:R-:W-:Y:S02]  /*0820*/  IABS R18, R13 ;  /* 0x0000000d00127213 */ /* 0x000fe40000000000 */
[----:B------:R-:W0:Y:S01]  /*0830*/  I2F.RP R15, R12 ;  /* 0x0000000c000f7306 */ /* 0x000e220000209400 */
[----:B------:R-:W-:-:S04]  /*0840*/  LOP3.LUT R13, R13, R4, RZ, 0x3c, !PT ;  /* 0x000000040d0d7212 */ /* 0x000fc800078e3cff */
[----:B------:R-:W-:-:S03]  /*0850*/  ISETP.GE.AND P2, PT, R13, RZ, PT ;  /* 0x000000ff0d00720c */ /* 0x000fc60003f46270 */
[----:B0-----:R-:W0:Y:S02]  /*0860*/  MUFU.RCP R15, R15 ;  /* 0x0000000f000f7308 */ /* 0x001e240000001000 */
[----:B0-----:R-:W-:-:S06]  /*0870*/  VIADD R10, R15, 0xffffffe ;  /* 0x0ffffffe0f0a7836 */ /* 0x001fcc0000000000 */
[----:B------:R0:W1:Y:S02]  /*0880*/  F2I.FTZ.U32.TRUNC.NTZ R11, R10 ;  /* 0x0000000a000b7305 */ /* 0x000064000021f000 */
[----:B0-----:R-:W-:Y:S02]  /*0890*/  IMAD.MOV.U32 R10, RZ, RZ, RZ ;  /* 0x000000ffff0a7224 */ /* 0x001fe400078e00ff */
[----:B-1----:R-:W-:-:S04]  /*08a0*/  IMAD.MOV R19, RZ, RZ, -R11 ;  /* 0x000000ffff137224 */ /* 0x002fc800078e0a0b */
[----:B------:R-:W-:-:S04]  /*08b0*/  IMAD R19, R19, R12, RZ ;  /* 0x0000000c13137224 */ /* 0x000fc800078e02ff */
[----:B------:R-:W-:Y:S01]  /*08c0*/  IMAD.HI.U32 R11, R11, R19, R10 ;  /* 0x000000130b0b7227 */ /* 0x000fe200078e000a */
[----:B------:R-:W-:-:S05]  /*08d0*/  SHF.R.S32.HI R10, RZ, 0x1f, R8 ;  /* 0x0000001fff0a7819 */ /* 0x000fca0000011408 */
        /* <DEDUP_REMOVED lines=13> */
[----:B------:R-:W-:Y:S01]  /*09b0*/  LEA.HI.X.SX32 R15, R11, R10, 0x1, P0 ;  /* 0x0000000a0b0f7211 */ /* 0x000fe200000f0eff */
[--C-:B------:R-:W-:Y:S01]  /*09c0*/  IMAD.MOV.U32 R10, RZ, RZ, R6.reuse ;  /* 0x000000ffff0a7224 */ /* 0x100fe200078e0006 */
[----:B------:R-:W-:-:S03]  /*09d0*/  SHF.R.S32.HI R11, RZ, 0x1f, R6 ;  /* 0x0000001fff0b7819 */ /* 0x000fc60000011406 */
[-C--:B------:R-:W-:Y:S02]  /*09e0*/  IMAD R8, R15, R2.reuse, RZ ;  /* 0x000000020f087224 */ /* 0x080fe400078e02ff */
[----:B------:R-:W-:-:S04]  /*09f0*/  IMAD.WIDE.U32 R10, R13, R2, R10 ;  /* 0x000000020d0a7225 */ /* 0x000fc800078e000a */
[----:B------:R-:W-:Y:S01]  /*0a00*/  IMAD R13, R13, UR21, R8 ;  /* 0x000000150d0d7c24 */ /* 0x000fe2000f8e0208 */
[----:B------:R-:W-:-:S03]  /*0a10*/  LEA R2, P0, R10, UR18, 0x2 ;  /* 0x000000120a027c11 */ /* 0x000fc6000f8010ff */
[----:B------:R-:W-:-:S05]  /*0a20*/  IMAD.IADD R11, R11, 0x1, R13 ;  /* 0x000000010b0b7824 */ /* 0x000fca00078e020d */
[----:B------:R-:W-:-:S07]  /*0a30*/  LEA.HI.X R11, R10, UR19, R11, 0x2, P0 ;  /* 0x000000130a0b7c11 */ /* 0x000fce00080f140b */
.L_x_241:
[----:B------:R-:W-:Y:S05]  /*0a40*/  BSYNC B1 ;  /* 0x0000000000017941 */ /* 0x000fea0003800000 */
.L_x_239:
[----:B------:R-:W-:-:S06]  /*0a50*/  IMAD.MOV.U32 R10, RZ, RZ, R2 ;  /* 0x000000ffff0a7224 */ /* 0x000fcc00078e0002 */
[----:B------:R1:W2:Y:S01]  /*0a60*/  LDG.E R10, desc[UR12][R10.64] ;  /* 0x0000000c0a0a7981 */ /* 0x0002a2000c1e1900 */
[----:B------:R-:W-:Y:S02]  /*0a70*/  IADD3 R5, P0, R5, -0x1, RZ ;  /* 0xffffffff05057810 */ /* 0x000fe40007f1e0ff */
[----:B------:R-:W-:Y:S02]  /*0a80*/  IADD3 R21, P1, R0, R21, RZ ;  /* 0x0000001500157210 */ /* 0x000fe40007f3e0ff */
[----:B------:R-:W-:Y:S02]  /*0a90*/  IADD3.X R3, R3, -0x1, RZ, P0, !PT ;  /* 0xffffffff03037810 */ /* 0x000fe400007fe4ff */
[----:B------:R-:W-:Y:S01]  /*0aa0*/  ISETP.NE.U32.AND P0, PT, R5, RZ, PT ;  /* 0x000000ff0500720c */ /* 0x000fe20003f05070 */
[----:B------:R-:W-:Y:S02]  /*0ab0*/  IMAD.X R7, RZ, RZ, R7, P1 ;  /* 0x000000ffff077224 */ /* 0x000fe400008e0607 */
[----:B-1----:R-:W-:Y:S01]  /*0ac0*/  IMAD.MOV.U32 R11, RZ, RZ, R9 ;  /* 0x000000ffff0b7224 */ /* 0x002fe200078e0009 */
[----:B------:R-:W-:Y:S01]  /*0ad0*/  ISETP.NE.AND.EX P0, PT, R3, RZ, PT, P0 ;  /* 0x000000ff0300720c */ /* 0x000fe20003f05300 */
[----:B--2---:R-:W-:Y:S01]  /*0ae0*/  FMUL.FTZ R13, R10, UR20 ;  /* 0x000000140a0d7c20 */ /* 0x004fe20008410000 */
[----:B------:R-:W-:-:S02]  /*0af0*/  MOV R10, R14 ;  /* 0x0000000e000a7202 */ /* 0x000fc40000000f00 */
[----:B------:R-:W-:-:S03]  /*0b00*/  LEA R14, P2, R0, R14, 0x2 ;  /* 0x0000000e000e7211 */ /* 0x000fc600078410ff */
[----:B------:R2:W-:Y:S01]  /*0b10*/  STG.E desc[UR12][R10.64], R13 ;  /* 0x0000000d0a007986 */ /* 0x0005e2000c10190c */
[----:B------:R-:W-:-:S05]  /*0b20*/  LEA.HI.X R9, R0, R9, RZ, 0x2, P2 ;  /* 0x0000000900097211 */ /* 0x000fca00010f14ff */
[----:B------:R-:W-:Y:S05]  /*0b30*/  @P0 BRA `(.L_x_242) ;  /* 0xfffffff8006c0947 */ /* 0x000fea000383ffff */
.L_x_235:
[----:B------:R-:W-:Y:S05]  /*0b40*/  BSYNC B0 ;  /* 0x0000000000007941 */ /* 0x000fea0003800000 */
.L_x_234:
[----:B------:R-:W-:-:S04]  /*0b50*/  ISETP.GE.U32.AND P0, PT, R22, 0x3, PT ;  /* 0x000000031600780c */ /* 0x000fc80003f06070 */
[----:B------:R-:W-:-:S13]  /*0b60*/  ISETP.GE.U32.AND.EX P0, PT, R23, RZ, PT, P0 ;  /* 0x000000ff1700720c */ /* 0x000fda0003f06100 */
[----:B------:R-:W-:Y:S05]  /*0b70*/  @!P0 EXIT ;  /* 0x000000000000894d */ /* 0x000fea0003800000 */
[----:B------:R-:W1:Y:S01]  /*0b80*/  LDC R3, c[0x0][0x264] ;  /* 0x00009900ff037b82 */ /* 0x000e620000000800 */
[----:B------:R-:W-:Y:S01]  /*0b90*/  ULDC.64 UR8, c[0x0][0x210] ;  /* 0x0000840000087ab9 */ /* 0x000fe20000000a00 */
[----:B------:R-:W-:Y:S01]  /*0ba0*/  BSSY B0, `(.L_x_243) ;  /* 0x0000190000007945 */ /* 0x000fe20003800000 */
[C---:B------:R-:W-:Y:S01]  /*0bb0*/  LEA R16, P0, R21.reuse, UR8, 0x2 ;  /* 0x0000000815107c11 */ /* 0x040fe2000f8010ff */
        /* <DEDUP_REMOVED lines=8> */
[----:B------:R-:W-:Y:S01]  /*0c40*/  ULDC UR19, c[0x0][0x268] ;  /* 0x00009a0000137ab9 */ /* 0x000fe20000000800 */
[----:B------:R-:W-:Y:S01]  /*0c50*/  ULDC.64 UR16, c[0x0][0x218] ;  /* 0x0000860000107ab9 */ /* 0x000fe20000000a00 */
[----:B------:R-:W-:-:S05]  /*0c60*/  ULDC.64 UR20, c[0x0][0x240] ;  /* 0x0000900000147ab9 */ /* 0x000fca0000000a00 */
.L_x_268:
[----:B------:R-:W-:Y:S01]  /*0c70*/  LOP3.LUT R2, R7, UR14, RZ, 0xfc, !PT ;  /* 0x0000000e07027c12 */ /* 0x000fe2000f8efcff */
[----:B------:R-:W-:Y:S03]  /*0c80*/  BSSY B1, `(.L_x_244) ;  /* 0x000001f000017945 */ /* 0x000fe60003800000 */
[----:B------:R-:W-:-:S13]  /*0c90*/  ISETP.NE.U32.AND P0, PT, R2, RZ, PT ;  /* 0x000000ff0200720c */ /* 0x000fda0003f05070 */
[----:B---3--:R-:W-:Y:S05]  /*0ca0*/  @!P0 BRA `(.L_x_245) ;  /* 0x00000000001c8947 */ /* 0x008fea0003800000 */
[----:B------:R-:W-:-:S07]  /*0cb0*/  MOV R2, 0xcd0 ;  /* 0x00000cd000027802 */ /* 0x000fce0000000f00 */
[----:B012---:R-:W-:Y:S05]  /*0cc0*/  CALL.REL.NOINC `($__internal_11_$__cuda_sm20_div_s64) ;  /* 0x0000003400bc7944 */ /* 0x007fea0003c00000 */
[----:B------:R-:W-:Y:S01]  /*0cd0*/  IADD3 R8, -R11, RZ, RZ ;  /* 0x000000ff0b087210 */ /* 0x000fe20007ffe1ff */
[----:B------:R-:W-:Y:S02]  /*0ce0*/  IMAD.U32 R2, RZ, RZ, UR22 ;  /* 0x00000016ff027e24 */ /* 0x000fe4000f8e00ff */
[----:B------:R-:W-:Y:S02]  /*0cf0*/  IMAD.MOV.U32 R6, RZ, RZ, R11 ;  /* 0x000000ffff067224 */ /* 0x000fe400078e000b */
[----:B------:R-:W-:Y:S01]  /*0d00*/  IMAD R8, R8, R2, R21 ;  /* 0x0000000208087224 */ /* 0x000fe200078e0215 */
[----:B------:R-:W-:Y:S06]  /*0d10*/  BRA `(.L_x_246) ;  /* 0x0000000000547947 */ /* 0x000fec0003800000 */
.L_x_245:
[----:B------:R-:W-:-:S04]  /*0d20*/  IMAD.U32 R2, RZ, RZ, UR22 ;  /* 0x00000016ff027e24 */ /* 0x000fc8000f8e00ff */
[----:B------:R-:W3:Y:S01]  /*0d30*/  I2F.U32.RP R8, R2 ;  /* 0x0000000200087306 */ /* 0x000ee20000209000 */
[----:B------:R-:W-:-:S07]  /*0d40*/  ISETP.NE.U32.AND P2, PT, R2, RZ, PT ;  /* 0x000000ff0200720c */ /* 0x000fce0003f45070 */
[----:B---3--:R-:W2:Y:S02]  /*0d50*/  MUFU.RCP R8, R8 ;  /* 0x0000000800087308 */ /* 0x008ea40000001000 */
[----:B--2---:R-:W-:-:S06]  /*0d60*/  IADD3 R10, R8, 0xffffffe, RZ ;  /* 0x0ffffffe080a7810 */ /* 0x004fcc0007ffe0ff */
        /* <DEDUP_REMOVED lines=16> */
.L_x_246:
[----:B------:R-:W-:Y:S05]  /*0e70*/  BSYNC B1 ;  /* 0x0000000000017941 */ /* 0x000fea0003800000 */
.L_x_244:
[----:B------:R-:W-:-:S05]  /*0e80*/  IADD3 R11, R6, UR7, RZ ;  /* 0x00000007060b7c10 */ /* 0x000fca000fffe0ff */
[----:B0-----:R-:W-:-:S05]  /*0e90*/  IMAD.WIDE R10, R11, 0x4, R14 ;  /* 0x000000040b0a7825 */ /* 0x001fca00078e020e */
[----:B------:R-:W2:Y:S01]  /*0ea0*/  LDG.E R17, desc[UR12][R10.64] ;  /* 0x0000000c0a117981 */ /* 0x000ea2000c1e1900 */
[----:B------:R-:W-:Y:S01]  /*0eb0*/  BSSY B1, `(.L_x_247) ;  /* 0x0000034000017945 */ /* 0x000fe20003800000 */
[----:B--2---:R-:W-:-:S05]  /*0ec0*/  VIADD R12, R17, -UR15 ;  /* 0x8000000f110c7c36 */ /* 0x004fca0008000000 */
        /* <DEDUP_REMOVED lines=13> */
.L_x_248:
[-C--:B-1----:R-:W-:Y:S01]  /*0fa0*/  IABS R20, R3.reuse ;  /* 0x0000000300147213 */ /* 0x082fe20000000000 */
[----:B------:R-:W-:Y:S01]  /*0fb0*/  IMAD.MOV.U32 R10, RZ, RZ, RZ ;  /* 0x000000ffff0a7224 */ /* 0x000fe200078e00ff */
        /* <DEDUP_REMOVED lines=9> */
[----:B------:R-:W-:-:S04]  /*1050*/  IMAD R19, R19, R20, RZ ;  /* 0x0000001413137224 */ /* 0x000fc800078e02ff */
[----:B------:R-:W-:Y:S01]  /*1060*/  IMAD.HI.U32 R10, R11, R19, R10 ;  /* 0x000000130b0a7227 */ /* 0x000fe200078e000a */
[----:B------:R-:W-:-:S05]  /*1070*/  MOV R11, R18 ;  /* 0x00000012000b7202 */ /* 0x000fca0000000f00 */
        /* <DEDUP_REMOVED lines=11> */
[----:B------:R-:W-:Y:S02]  /*1130*/  IMAD R11, R10, UR18, RZ ;  /* 0x000000120a0b7c24 */ /* 0x000fe4000f8e02ff */
[----:B------:R-:W-:-:S03]  /*1140*/  IMAD.MOV.U32 R10, RZ, RZ, R8 ;  /* 0x000000ffff0a7224 */ /* 0x000fc600078e0008 */
[----:B------:R-:W-:-:S04]  /*1150*/  IADD3 R13, P0, R12, R11, RZ ;  /* 0x0000000b0c0d7210 */ /* 0x000fc80007f1e0ff */
[----:B------:R-:W-:Y:S01]  /*1160*/  LEA.HI.X.SX32 R17, R11, R6, 0x1, P0 ;  /* 0x000000060b117211 */ /* 0x000fe200000f0eff */
[----:B------:R-:W-:Y:S01]  /*1170*/  IMAD.U32 R6, RZ, RZ, UR14 ;  /* 0x0000000eff067e24 */ /* 0x000fe2000f8e00ff */
[----:B------:R-:W-:-:S03]  /*1180*/  SHF.R.S32.HI R11, RZ, 0x1f, R8 ;  /* 0x0000001fff0b7819 */ /* 0x000fc60000011408 */
[-C--:B------:R-:W-:Y:S02]  /*1190*/  IMAD R17, R17, R2.reuse, RZ ;  /* 0x0000000211117224 */ /* 0x080fe400078e02ff */
[----:B------:R-:W-:-:S04]  /*11a0*/  IMAD.WIDE.U32 R10, R13, R2, R10 ;  /* 0x000000020d0a7225 */ /* 0x000fc800078e000a */
[----:B------:R-:W-:Y:S01]  /*11b0*/  IMAD R17, R13, R6, R17 ;  /* 0x000000060d117224 */ /* 0x000fe200078e0211 */
[----:B------:R-:W-:-:S04]  /*11c0*/  LEA R8, P0, R10, UR20, 0x2 ;  /* 0x000000140a087c11 */ /* 0x000fc8000f8010ff */
[----:B------:R-:W-:-:S04]  /*11d0*/  IADD3 R11, R11, R17, RZ ;  /* 0x000000110b0b7210 */ /* 0x000fc80007ffe0ff */
[----:B------:R-:W-:-:S07]  /*11e0*/  LEA.HI.X R11, R10, UR21, R11, 0x2, P0 ;  /* 0x000000150a0b7c11 */ /* 0x000fce00080f140b */
.L_x_249:
[----:B------:R-:W-:Y:S05]  /*11f0*/  BSYNC B1 ;  /* 0x0000000000017941 */ /* 0x000fea0003800000 */
.L_x_247:
[----:B------:R-:W-:-:S06]  /*1200*/  IMAD.MOV.U32 R10, RZ, RZ, R8 ;  /* 0x000000ffff0a7224 */ /* 0x000fcc00078e0008 */
[----:B------:R-:W2:Y:S01]  /*1210*/  LDG.E R10, desc[UR12][R10.64] ;  /* 0x0000000c0a0a7981 */ /* 0x000ea2000c1e1900 */
[----:B------:R-:W-:Y:S01]  /*1220*/  IADD3 R21, P0, R0, R21, RZ ;  /* 0x0000001500157210 */ /* 0x000fe20007f1e0ff */
[----:B------:R-:W-:Y:S01]  /*1230*/  IMAD.MOV.U32 R8, RZ, RZ, R16 ;  /* 0x000000ffff087224 */ /* 0x000fe200078e0010 */
[----:B------:R-:W-:Y:S03]  /*1240*/  BSSY B1, `(.L_x_250) ;  /* 0x0000022000017945 */ /* 0x000fe60003800000 */
[----:B------:R-:W-:-:S05]  /*1250*/  IMAD.X R7, RZ, RZ, R7, P0 ;  /* 0x000000ffff077224 */ /* 0x000fca00000e0607 */
[----:B------:R-:W-:-:S04]  /*1260*/  LOP3.LUT R6, R7, R6, RZ, 0xfc, !PT ;  /* 0x0000000607067212 */ /* 0x000fc800078efcff */
[----:B------:R-:W-:Y:S01]  /*1270*/  ISETP.NE.U32.AND P0, PT, R6, RZ, PT ;  /* 0x000000ff0600720c */ /* 0x000fe20003f05070 */
[----:B--2---:R-:W-:-:S05]  /*1280*/  FMUL.FTZ R13, R10, UR19 ;  /* 0x000000130a0d7c20 */ /* 0x004fca0008410000 */
[----:B------:R0:W-:Y:S07]  /*1290*/  STG.E desc[UR12][R8.64], R13 ;  /* 0x0000000d08007986 */ /* 0x0001ee000c10190c */
[----:B------:R-:W-:Y:S05]  /*12a0*/  @!P0 BRA `(.L_x_251) ;  /* 0x00000000001c8947 */ /* 0x000fea0003800000 */
[----:B------:R-:W-:-:S07]  /*12b0*/  MOV R2, 0x12d0 ;  /* 0x000012d000027802 */ /* 0x000fce0000000f00 */
[----:B01----:R-:W-:Y:S05]  /*12c0*/  CALL.REL.NOINC `($__internal_11_$__cuda_sm20_div_s64) ;  /* 0x00000030003c7944 */ /* 0x003fea0003c00000 */
[----:B------:R-:W-:Y:S01]  /*12d0*/  IADD3 R8, -R11, RZ, RZ ;  /* 0x000000ff0b087210 */ /* 0x000fe20007ffe1ff */
[----:B------:R-:W-:Y:S02]  /*12e0*/  IMAD.U32 R2, RZ, RZ, UR22 ;  /* 0x00000016ff027e24 */ /* 0x000fe4000f8e00ff */
[----:B------:R-:W-:Y:S02]  /*12f0*/  IMAD.MOV.U32 R6, RZ, RZ, R11 ;  /* 0x000000ffff067224 */ /* 0x000fe400078e000b */
[----:B------:R-:W-:Y:S01]  /*1300*/  IMAD R8, R8, R2, R21 ;  /* 0x0000000208087224 */ /* 0x000fe200078e0215 */
[----:B------:R-:W-:Y:S06]  /*1310*/  BRA `(.L_x_252) ;  /* 0x0000000000507947 */ /* 0x000fec0003800000 */
.L_x_251:
[----:B0-----:R-:W0:Y:S01]  /*1320*/  I2F.U32.RP R8, R2 ;  /* 0x0000000200087306 */ /* 0x001e220000209000 */
[----:B------:R-:W-:-:S07]  /*1330*/  ISETP.NE.U32.AND P2, PT, R2, RZ, PT ;  /* 0x000000ff0200720c */ /* 0x000fce0003f45070 */
[----:B0-----:R-:W0:Y:S02]  /*1340*/  MUFU.RCP R8, R8 ;  /* 0x0000000800087308 */ /* 0x001e240000001000 */
[----:B0-----:R-:W-:-:S06]  /*1350*/  VIADD R10, R8, 0xffffffe ;  /* 0x0ffffffe080a7836 */ /* 0x001fcc0000000000 */
[----:B------:R0:W2:Y:S02]  /*1360*/  F2I.FTZ.U32.TRUNC.NTZ R11, R10 ;  /* 0x0000000a000b7305 */ /* 0x0000a4000021f000 */
[----:B0-----:R-:W-:Y:S01]  /*1370*/  IMAD.MOV.U32 R10, RZ, RZ, RZ ;  /* 0x000000ffff0a7224 */ /* 0x001fe200078e00ff */
[----:B--2---:R-:W-:-:S05]  /*1380*/  IADD3 R13, RZ, -R11, RZ ;  /* 0x8000000bff0d7210 */ /* 0x004fca0007ffe0ff */
        /* <DEDUP_REMOVED lines=13> */
.L_x_252:
[----:B------:R-:W-:Y:S05]  /*1460*/  BSYNC B1 ;  /* 0x0000000000017941 */ /* 0x000fea0003800000 */
.L_x_250:
[----:B------:R-:W-:-:S04]  /*1470*/  VIADD R11, R6, UR7 ;  /* 0x00000007060b7c36 */ /* 0x000fc80008000000 */
[----:B------:R-:W-:-:S05]  /*1480*/  IMAD.WIDE R10, R11, 0x4, R14 ;  /* 0x000000040b0a7825 */ /* 0x000fca00078e020e */
[----:B------:R-:W2:Y:S01]  /*1490*/  LDG.E R17, desc[UR12][R10.64] ;  /* 0x0000000c0a117981 */ /* 0x000ea2000c1e1900 */
[----:B------:R-:W-:Y:S01]  /*14a0*/  BSSY B1, `(.L_x_253) ;  /* 0x0000034000017945 */ /* 0x000fe20003800000 */
[----:B--2---:R-:W-:-:S04]  /*14b0*/  IADD3 R12, R17, -UR15, RZ ;  /* 0x8000000f110c7c10 */ /* 0x004fc8000fffe0ff */
        /* <DEDUP_REMOVED lines=9> */
[----:B------:R-:W-:-:S03]  /*1550*/  LEA R8, P0, R10, UR16, 0x2 ;  /* 0x000000100a087c11 */ /* 0x000fc6000f8010ff */
[----:B------:R-:W-:-:S05]  /*1560*/  IMAD.IADD R11, R11, 0x1, R13 ;  /* 0x000000010b0b7824 */ /* 0x000fca00078e020d */
[----:B------:R-:W-:Y:S01]  /*1570*/  LEA.HI.X R11, R10, UR17, R11, 0x2, P0 ;  /* 0x000000110a0b7c11 */ /* 0x000fe200080f140b */
[----:B------:R-:W-:Y:S06]  /*1580*/  BRA `(.L_x_255) ;  /* 0x0000000000947947 */ /* 0x000fec0003800000 */
.L_x_254:
        /* <DEDUP_REMOVED lines=8> */
[----:B0-----:R-:W-:-:S06]  /*1610*/  IADD3 R17, R13, 0xffffffe, RZ ;  /* 0x0ffffffe0d117810 */ /* 0x001fcc0007ffe0ff */
[----:B------:R-:W0:Y:S02]  /*1620*/  F2I.FTZ.U32.TRUNC.NTZ R11, R17 ;  /* 0x00000011000b7305 */ /* 0x000e24000021f000 */
[----:B0-----:R-:W-:-:S04]  /*1630*/  IMAD.MOV R19, RZ, RZ, -R11 ;  /* 0x000000ffff137224 */ /* 0x001fc800078e0a0b */
        /* <DEDUP_REMOVED lines=23> */
[----:B------:R-:W-:-:S03]  /*17b0*/  LEA R8, P0, R10, UR20, 0x2 ;  /* 0x000000140a087c11 */ /* 0x000fc6000f8010ff */
[----:B------:R-:W-:-:S05]  /*17c0*/  IMAD.IADD R11, R11, 0x1, R17 ;  /* 0x000000010b0b7824 */ /* 0x000fca00078e0211 */
[----:B------:R-:W-:-:S07]  /*17d0*/  LEA.HI.X R11, R10, UR21, R11, 0x2, P0 ;  /* 0x000000150a0b7c11 */ /* 0x000fce00080f140b */
.L_x_255:
[----:B------:R-:W-:Y:S05]  /*17e0*/  BSYNC B1 ;  /* 0x0000000000017941 */ /* 0x000fea0003800000 */
.L_x_253:
[----:B------:R-:W-:-:S06]  /*17f0*/  MOV R10, R8 ;  /* 0x00000008000a7202 */ /* 0x000fcc0000000f00 */
        /* <DEDUP_REMOVED lines=11> */
[----:B------:R-:W-:Y:S01]  /*18b0*/  IMAD.MOV.U32 R21, RZ, RZ, R9 ;  /* 0x000000ffff157224 */ /* 0x000fe200078e0009 */
[----:B------:R-:W-:-:S07]  /*18c0*/  MOV R2, 0x18e0 ;  /* 0x000018e000027802 */ /* 0x000fce0000000f00 */
[----:B01----:R-:W-:Y:S05]  /*18d0*/  CALL.REL.NOINC `($__internal_11_$__cuda_sm20_div_s64) ;  /* 0x0000002800b87944 */ /* 0x003fea0003c00000 */
[----:B------:R-:W-:Y:S01]  /*18e0*/  IADD3 R8, -R11, RZ, RZ ;  /* 0x000000ff0b087210 */ /* 0x000fe20007ffe1ff */
[----:B------:R-:W-:-:S04]  /*18f0*/  IMAD.U32 R2, RZ, RZ, UR22 ;  /* 0x00000016ff027e24 */ /* 0x000fc8000f8e00ff */
[----:B------:R-:W-:Y:S01]  /*1900*/  IMAD R8, R8, R2, R9 ;  /* 0x0000000208087224 */ /* 0x000fe200078e0209 */
[----:B------:R-:W-:Y:S06]  /*1910*/  BRA `(.L_x_258) ;  /* 0x0000000000507947 */ /* 0x000fec0003800000 */
.L_x_257:
[----:B------:R-:W2:Y:S01]  /*1920*/  I2F.U32.RP R6, R2 ;  /* 0x0000000200067306 */ /* 0x000ea20000209000 */
[----:B------:R-:W-:-:S07]  /*1930*/  ISETP.NE.U32.AND P2, PT, R2, RZ, PT ;  /* 0x000000ff0200720c */ /* 0x000fce0003f45070 */
[----:B--2---:R-:W2:Y:S02]  /*1940*/  MUFU.RCP R6, R6 ;  /* 0x0000000600067308 */ /* 0x004ea40000001000 */
[----:B--2---:R-:W-:-:S06]  /*1950*/  VIADD R10, R6, 0xffffffe ;  /* 0x0ffffffe060a7836 */ /* 0x004fcc0000000000 */
[----:B------:R2:W0:Y:S02]  /*1960*/  F2I.FTZ.U32.TRUNC.NTZ R11, R10 ;  /* 0x0000000a000b7305 */ /* 0x000424000021f000 */
[----:B--2---:R-:W-:Y:S01]  /*1970*/  HFMA2.MMA R10, -RZ, RZ, 0, 0 ;  /* 0x00000000ff0a7435 */ /* 0x004fe200000001ff */
[----:B0-----:R-:W-:-:S04]  /*1980*/  IMAD.MOV R13, RZ, RZ, -R11 ;  /* 0x000000ffff0d7224 */ /* 0x001fc800078e0a0b */
[----:B------:R-:W-:-:S05]  /*1990*/  IMAD R13, R13, R2, RZ ;  /* 0x000000020d0d7224 */ /* 0x000fca00078e02ff */
        /* <DEDUP_REMOVED lines=12> */
.L_x_258:
[----:B------:R-:W-:Y:S05]  /*1a60*/  BSYNC B1 ;  /* 0x0000000000017941 */ /* 0x000fea0003800000 */
.L_x_256:
[----:B------:R-:W-:-:S04]  /*1a70*/  VIADD R13, R11, UR7 ;  /* 0x000000070b0d7c36 */ /* 0x000fc80008000000 */
[----:B------:R-:W-:-:S05]  /*1a80*/  IMAD.WIDE R12, R13, 0x4, R14 ;  /* 0x000000040d0c7825 */ /* 0x000fca00078e020e */
[----:B------:R-:W2:Y:S01]  /*1a90*/  LDG.E R19, desc[UR12][R12.64] ;  /* 0x0000000c0c137981 */ /* 0x000ea2000c1e1900 */
[----:B------:R-:W-:Y:S01]  /*1aa0*/  BSSY B1, `(.L_x_259) ;  /* 0x0000034000017945 */ /* 0x000fe20003800000 */
[----:B--2---:R-:W-:-:S05]  /*1ab0*/  VIADD R6, R19, -UR15 ;  /* 0x8000000f13067c36 */ /* 0x004fca0008000000 */
[----:B------:R-:W-:-:S13]  /*1ac0*/  ISETP.GT.AND P0, PT, R6, -0x1, PT ;  /* 0xffffffff0600780c */ /* 0x000fda0003f04270 */
[----:B------:R-:W-:Y:S05]  /*1ad0*/  @P0 BRA `(.L_x_260) ;  /* 0x00000000002c0947 */ /* 0x000fea0003800000 */
[----:B------:R-:W-:Y:S01]  /*1ae0*/  SHF.R.S32.HI R13, RZ, 0x1f, R19 ;  /* 0x0000001fff0d7819 */ /* 0x000fe20000011413 */
[--C-:B------:R-:W-:Y:S01]  /*1af0*/  IMAD.MOV.U32 R10, RZ, RZ, R8.reuse ;  /* 0x000000ffff0a7224 */ /* 0x100fe200078e0008 */
[----:B------:R-:W-:Y:S02]  /*1b00*/  SHF.R.S32.HI R11, RZ, 0x1f, R8 ;  /* 0x0000001fff0b7819 */ /* 0x000fe40000011408 */
        /* <DEDUP_REMOVED lines=8> */
.L_x_260:
[----:B-1----:R-:W-:Y:S01]  /*1b90*/  IABS R19, R3 ;  /* 0x0000000300137213 */ /* 0x002fe20000000000 */
[----:B------:R-:W-:-:S03]  /*1ba0*/  IMAD.MOV.U32 R12, RZ, RZ, RZ ;  /* 0x000000ffff0c7224 */ /* 0x000fc600078e00ff */
[----:B------:R-:W0:Y:S08]  /*1bb0*/  I2F.RP R18, R19 ;  /* 0x0000001300127306 */ /* 0x000e300000209400 */
[----:B0-----:R-:W0:Y:S02]  /*1bc0*/  MUFU.RCP R18, R18 ;  /* 0x0000001200127308 */ /* 0x001e240000001000 */
[----:B0-----:R-:W-:-:S06]  /*1bd0*/  VIADD R20, R18, 0xffffffe ;  /* 0x0ffffffe12147836 */ /* 0x001fcc0000000000 */
[----:B------:R-:W0:Y:S02]  /*1be0*/  F2I.FTZ.U32.TRUNC.NTZ R13, R20 ;  /* 0x00000014000d7305 */ /* 0x000e24000021f000 */
[----:B0-----:R-:W-:-:S05]  /*1bf0*/  IADD3 R10, RZ, -R13, RZ ;  /* 0x8000000dff0a7210 */ /* 0x001fca0007ffe0ff */
        /* <DEDUP_REMOVED lines=14> */
[----:B------:R-:W-:-:S04]  /*1ce0*/  @P0 VIADD R10, R10, 0x1 ;  /* 0x000000010a0a0836 */ /* 0x000fc80000000000 */
[----:B------:R-:W-:Y:S01]  /*1cf0*/  @!P2 IMAD.MOV R10, RZ, RZ, -R10 ;  /* 0x000000ffff0aa224 */ /* 0x000fe200078e0a0a */
[----:B------:R-:W-:-:S05]  /*1d00*/  @!P1 LOP3.LUT R10, RZ, R3, RZ, 0x33, !PT ;  /* 0x00000003ff0a9212 */ /* 0x000fca00078e33ff */
[----:B------:R-:W-:Y:S01]  /*1d10*/  IMAD R11, R10, UR18, RZ ;  /* 0x000000120a0b7c24 */ /* 0x000fe2000f8e02ff */
[----:B------:R-:W-:-:S04]  /*1d20*/  SHF.R.S32.HI R10, RZ, 0x1f, R6 ;  /* 0x0000001fff0a7819 */ /* 0x000fc80000011406 */
[----:B------:R-:W-:Y:S02]  /*1d30*/  IADD3 R13, P0, R6, R11, RZ ;  /* 0x0000000b060d7210 */ /* 0x000fe40007f1e0ff */
[----:B------:R-:W-:Y:S02]  /*1d40*/  MOV R6, UR14 ;  /* 0x0000000e00067c02 */ /* 0x000fe40008000f00 */
[----:B------:R-:W-:Y:S01]  /*1d50*/  LEA.HI.X.SX32 R19, R11, R10, 0x1, P0 ;  /* 0x0000000a0b137211 */ /* 0x000fe200000f0eff */
[--C-:B------:R-:W-:Y:S01]  /*1d60*/  IMAD.MOV.U32 R10, RZ, RZ, R8.reuse ;  /* 0x000000ffff0a7224 */ /* 0x100fe200078e0008 */
[----:B------:R-:W-:-:S03]  /*1d70*/  SHF.R.S32.HI R11, RZ, 0x1f, R8 ;  /* 0x0000001fff0b7819 */ /* 0x000fc60000011408 */
[-C--:B------:R-:W-:Y:S02]  /*1d80*/  IMAD R19, R19, R2.reuse, RZ ;  /* 0x0000000213137224 */ /* 0x080fe400078e02ff */
[----:B------:R-:W-:-:S04]  /*1d90*/  IMAD.WIDE.U32 R10, R13, R2, R10 ;  /* 0x000000020d0a7225 */ /* 0x000fc800078e000a */
[----:B------:R-:W-:Y:S01]  /*1da0*/  IMAD R19, R13, R6, R19 ;  /* 0x000000060d137224 */ /* 0x000fe200078e0213 */
[----:B------:R-:W-:-:S03]  /*1db0*/  LEA R8, P0, R10, UR20, 0x2 ;  /* 0x000000140a087c11 */ /* 0x000fc6000f8010ff */
[----:B------:R-:W-:-:S05]  /*1dc0*/  IMAD.IADD R11, R11, 0x1, R19 ;  /* 0x000000010b0b7824 */ /* 0x000fca00078e0213 */
[----:B------:R-:W-:-:S07]  /*1dd0*/  LEA.HI.X R11, R10, UR21, R11, 0x2, P0 ;  /* 0x000000150a0b7c11 */ /* 0x000fce00080f140b */
.L_x_261:
[----:B------:R-:W-:Y:S05]  /*1de0*/  BSYNC B1 ;  /* 0x0000000000017941 */ /* 0x000fea0003800000 */
.L_x_259:
[----:B------:R-:W-:-:S06]  /*1df0*/  IMAD.MOV.U32 R10, RZ, RZ, R8 ;  /* 0x000000ffff0a7224 */ /* 0x000fcc00078e0008 */
[----:B------:R-:W2:Y:S01]  /*1e00*/  LDG.E R10, desc[UR12][R10.64] ;  /* 0x0000000c0a0a7981 */ /* 0x000ea2000c1e1900 */
[----:B------:R-:W-:Y:S01]  /*1e10*/  IADD3 R16, P0, R4, R16, RZ ;  /* 0x0000001004107210 */ /* 0x000fe20007f1e0ff */
[----:B------:R-:W-:Y:S03]  /*1e20*/  BSSY B1, `(.L_x_262) ;  /* 0x0000024000017945 */ /* 0x000fe60003800000 */
[----:B------:R-:W-:Y:S02]  /*1e30*/  IADD3.X R17, R5, R17, RZ, P0, !PT ;  /* 0x0000001105117210 */ /* 0x000fe400007fe4ff */
        /* <DEDUP_REMOVED lines=10> */
[----:B------:R-:W-:Y:S01]  /*1ee0*/  MOV R2, UR22 ;  /* 0x0000001600027c02 */ /* 0x000fe20008000f00 */
[----:B------:R-:W-:-:S04]  /*1ef0*/  IMAD.MOV R6, RZ, RZ, -R11 ;  /* 0x000000ffff067224 */ /* 0x000fc800078e0a0b */
[----:B------:R-:W-:Y:S01]  /*1f00*/  IMAD R6, R6, R2, R9 ;  /* 0x0000000206067224 */ /* 0x000fe200078e0209 */
[----:B------:R-:W-:Y:S06]  /*1f10*/  BRA `(.L_x_264) ;  /* 0x0000000000507947 */ /* 0x000fec0003800000 */
.L_x_263:
[----:B------:R-:W2:Y:S01]  /*1f20*/  I2F.U32.RP R6, R2 ;  /* 0x0000000200067306 */ /* 0x000ea20000209000 */
[----:B------:R-:W-:-:S07]  /*1f30*/  ISETP.NE.U32.AND P2, PT, R2, RZ, PT ;  /* 0x000000ff0200720c */ /* 0x000fce0003f45070 */
[----:B--2---:R-:W2:Y:S02]  /*1f40*/  MUFU.RCP R6, R6 ;  /* 0x0000000600067308 */ /* 0x004ea40000001000 */
[----:B--2---:R-:W-:-:S06]  /*1f50*/  VIADD R10, R6, 0xffffffe ;  /* 0x0ffffffe060a7836 */ /* 0x004fcc0000000000 */
[----:B------:R2:W0:Y:S02]  /*1f60*/  F2I.FTZ.U32.TRUNC.NTZ R11, R10 ;  /* 0x0000000a000b7305 */ /* 0x000424000021f000 */
[----:B--2---:R-:W-:Y:S02]  /*1f70*/  IMAD.MOV.U32 R10, RZ, RZ, RZ ;  /* 0x000000ffff0a7224 */ /* 0x004fe400078e00ff */
        /* <DEDUP_REMOVED lines=14> */
.L_x_264:
[----:B------:R-:W-:Y:S05]  /*2060*/  BSYNC B1 ;  /* 0x0000000000017941 */ /* 0x000fea0003800000 */
.L_x_262:
        /* <DEDUP_REMOVED lines=17> */
.L_x_266:
[----:B-1----:R-:W-:Y:S01]  /*2180*/  IABS R19, R3 ;  /* 0x0000000300137213 */ /* 0x002fe20000000000 */
[----:B------:R-:W-:-:S03]  /*2190*/  IMAD.MOV.U32 R12, RZ, RZ, RZ ;  /* 0x000000ffff0c7224 */ /* 0x000fc600078e00ff */
[----:B------:R-:W0:Y:S08]  /*21a0*/  I2F.RP R18, R19 ;  /* 0x0000001300127306 */ /* 0x000e300000209400 */
[----:B0-----:R-:W0:Y:S02]  /*21b0*/  MUFU.RCP R18, R18 ;  /* 0x0000001200127308 */ /* 0x001e240000001000 */
[----:B0-----:R-:W-:-:S06]  /*21c0*/  VIADD R20, R18, 0xffffffe ;  /* 0x0ffffffe12147836 */ /* 0x001fcc0000000000 */
[----:B------:R-:W0:Y:S02]  /*21d0*/  F2I.FTZ.U32.TRUNC.NTZ R13, R20 ;  /* 0x00000014000d7305 */ /* 0x000e24000021f000 */
[----:B0-----:R-:W-:-:S04]  /*21e0*/  IMAD.MOV R10, RZ, RZ, -R13 ;  /* 0x000000ffff0a7224 */ /* 0x001fc800078e0a0d */
[----:B------:R-:W-:Y:S01]  /*21f0*/  IMAD R21, R10, R19, RZ ;  /* 0x000000130a157224 */ /* 0x000fe200078e02ff */
[----:B------:R-:W-:Y:S02]  /*2200*/  IABS R10, R11 ;  /* 0x0000000b000a7213 */ /* 0x000fe40000000000 */
[----:B------:R-:W-:Y:S01]  /*2210*/  LOP3.LUT R11, R11, R3, RZ, 0x3c, !PT ;  /* 0x000000030b0b7212 */ /* 0x000fe200078e3cff */
[----:B------:R-:W-:Y:S01]  /*2220*/  IMAD.HI.U32 R21, R13, R21, R12 ;  /* 0x000000150d157227 */ /* 0x000fe200078e000c */
[----:B------:R-:W-:Y:S02]  /*2230*/  MOV R12, R10 ;  /* 0x0000000a000c7202 */ /* 0x000fe40000000f00 */
[----:B------:R-:W-:-:S03]  /*2240*/  ISETP.GE.AND P2, PT, R11, RZ, PT ;  /* 0x000000ff0b00720c */ /* 0x000fc60003f46270 */
        /* <DEDUP_REMOVED lines=11> */
[----:B------:R-:W-:Y:S01]  /*2300*/  IMAD R11, R10, UR18, RZ ;  /* 0x000000120a0b7c24 */ /* 0x000fe2000f8e02ff */
[----:B------:R-:W-:-:S04]  /*2310*/  SHF.R.S32.HI R10, RZ, 0x1f, R8 ;  /* 0x0000001fff0a7819 */ /* 0x000fc80000011408 */
        /* <DEDUP_REMOVED lines=10> */
.L_x_267:
[----:B------:R-:W-:Y:S05]  /*23c0*/  BSYNC B1 ;  /* 0x0000000000017941 */ /* 0x000fea0003800000 */
.L_x_265:
[----:B------:R-:W-:-:S06]  /*23d0*/  MOV R10, R2 ;  /* 0x00000002000a7202 */ /* 0x000fcc0000000f00 */
[----:B------:R-:W2:Y:S01]  /*23e0*/  LDG.E R10, desc[UR12][R10.64] ;  /* 0x0000000c0a0a7981 */ /* 0x000ea2000c1e1900 */
[----:B------:R-:W-:-:S04]  /*23f0*/  IADD3 R12, P0, R4, R16, RZ ;  /* 0x00000010040c7210 */ /* 0x000fc80007f1e0ff */
[----:B------:R-:W-:Y:S01]  /*2400*/  IADD3 R16, P1, R4, R12, RZ ;  /* 0x0000000c04107210 */ /* 0x000fe20007f3e0ff */
[----:B------:R-:W-:Y:S01]  /*2410*/  IMAD.X R13, R5, 0x1, R17, P0 ;  /* 0x00000001050d7824 */ /* 0x000fe200000e0611 */
[----:B------:R-:W-:-:S03]  /*2420*/  IADD3 R21, P0, R0, R9, RZ ;  /* 0x0000000900157210 */ /* 0x000fc60007f1e0ff */
[----:B------:R-:W-:Y:S02]  /*2430*/  IMAD.X R9, R5, 0x1, R13, P1 ;  /* 0x0000000105097824 */ /* 0x000fe400008e060d */
[----:B------:R-:W-:Y:S01]  /*2440*/  IMAD.X R7, RZ, RZ, R7, P0 ;  /* 0x000000ffff077224 */ /* 0x000fe200000e0607 */
[----:B------:R-:W-:-:S04]  /*2450*/  ISETP.GE.U32.AND P0, PT, R21, UR4, PT ;  /* 0x0000000415007c0c */ /* 0x000fc8000bf06070 */
[----:B------:R-:W-:Y:S01]  /*2460*/  ISETP.GE.AND.EX P0, PT, R7, UR6, PT, P0 ;  /* 0x0000000607007c0c */ /* 0x000fe2000bf06300 */
[----:B--2---:R-:W-:-:S05]  /*2470*/  FMUL.FTZ R17, R10, UR19 ;  /* 0x000000130a117c20 */ /* 0x004fca0008410000 */
[----:B------:R3:W-:Y:S07]  /*2480*/  STG.E desc[UR12][R12.64], R17 ;  /* 0x000000110c007986 */ /* 0x0007ee000c10190c */
[----:B------:R-:W-:Y:S05]  /*2490*/  @!P0 BRA `(.L_x_268) ;  /* 0xffffffe400f48947 */ /* 0x000fea000383ffff */
[----:B------:R-:W-:Y:S05]  /*24a0*/  BSYNC B0 ;  /* 0x0000000000007941 */ /* 0x000fea0003800000 */
.L_x_243:
[----:B------:R-:W-:Y:S05]  /*24b0*/  EXIT ;  /* 0x000000000000794d */ /* 0x000fea0003800000 */
.L_x_233:
[----:B------:R-:W-:Y:S01]  /*24c0*/  ISETP.NE.U32.AND P0, PT, R5, RZ, PT ;  /* 0x000000ff0500720c */ /* 0x000fe20003f05070 */
[----:B------:R-:W-:Y:S01]  /*24d0*/  ULDC UR7, c[0x0][0x254] ;  /* 0x0000950000077ab9 */ /* 0x000fe20000000800 */
[----:B------:R-:W-:Y:S01]  /*24e0*/  ULDC UR21, c[0x0][0x250] ;  /* 0x0000940000157ab9 */ /* 0x000fe20000000800 */
[----:B------:R-:W-:Y:S01]  /*24f0*/  ULDC UR14, c[0x0][0x230] ;  /* 0x00008c00000e7ab9 */ /* 0x000fe20000000800 */
[----:B------:R-:W-:Y:S01]  /*2500*/  ISETP.NE.AND.EX P0, PT, R3, RZ, PT, P0 ;  /* 0x000000ff0300720c */ /* 0x000fe20003f05300 */
[----:B------:R-:W-:Y:S01]  /*2510*/  ULDC UR15, c[0x0][0x234] ;  /* 0x00008d00000f7ab9 */ /* 0x000fe20000000800 */
[----:B------:R-:W-:Y:S01]  /*2520*/  ULDC UR20, c[0x0][0x268] ;  /* 0x00009a0000147ab9 */ /* 0x000fe20000000800 */
[----:B------:R-:W-:Y:S01]  /*2530*/  ULDC.64 UR16, c[0x0][0x218] ;  /* 0x0000860000107ab9 */ /* 0x000fe20000000a00 */
[----:B------:R-:W-:Y:S01]  /*2540*/  ULDC.64 UR18, c[0x0][0x240] ;  /* 0x0000900000127ab9 */ /* 0x000fe20000000a00 */
[----:B------:R-:W-:Y:S08]  /*2550*/  BSSY B0, `(.L_x_269) ;  /* 0x0000067000007945 */ /* 0x000ff00003800000 */
[----:B------:R-:W-:Y:S05]  /*2560*/  @!P0 BRA `(.L_x_270) ;  /* 0x0000000400948947 */ /* 0x000fea0003800000 */
[----:B------:R-:W0:Y:S01]  /*2570*/  LDC R4, c[0x0][0x264] ;  /* 0x00009900ff047b82 */ /* 0x000e220000000800 */
[----:B------:R-:W-:Y:S02]  /*2580*/  ULDC.64 UR8, c[0x0][0x210] ;  /* 0x0000840000087ab9 */ /* 0x000fe40000000a00 */
[----:B------:R-:W-:-:S04]  /*2590*/  LEA R14, P0, R21, UR8, 0x2 ;  /* 0x00000008150e7c11 */ /* 0x000fc8000f8010ff */
[----:B------:R-:W-:-:S09]  /*25a0*/  LEA.HI.X R9, R21, UR9, R7, 0x2, P0 ;  /* 0x0000000915097c11 */ /* 0x000fd200080f1407 */
.L_x_277:
[----:B------:R-:W-:Y:S01]  /*25b0*/  LOP3.LUT R2, R7, UR7, RZ, 0xfc, !PT ;  /* 0x0000000707027c12 */ /* 0x000fe2000f8efcff */
[----:B------:R-:W-:Y:S03]  /*25c0*/  BSSY B1, `(.L_x_271) ;  /* 0x000001f000017945 */ /* 0x000fe60003800000 */
[----:B------:R-:W-:-:S13]  /*25d0*/  ISETP.NE.U32.AND P0, PT, R2, RZ, PT ;  /* 0x000000ff0200720c */ /* 0x000fda0003f05070 */
[----:B-1----:R-:W-:Y:S05]  /*25e0*/  @!P0 BRA `(.L_x_272) ;  /* 0x00000000001c8947 */ /* 0x002fea0003800000 */
[----:B------:R-:W-:-:S07]  /*25f0*/  MOV R2, 0x2610 ;  /* 0x0000261000027802 */ /* 0x000fce0000000f00 */
[----:B0-----:R-:W-:Y:S05]  /*2600*/  CALL.REL.NOINC `($__internal_11_$__cuda_sm20_div_s64) ;  /* 0x0000001c006c7944 */ /* 0x001fea0003c00000 */
[----:B------:R-:W-:Y:S01]  /*2610*/  IADD3 R10, -R11, RZ, RZ ;  /* 0x000000ff0b0a7210 */ /* 0x000fe20007ffe1ff */
[----:B------:R-:W-:Y:S02]  /*2620*/  IMAD.U32 R2, RZ, RZ, UR21 ;  /* 0x00000015ff027e24 */ /* 0x000fe4000f8e00ff */
[----:B------:R-:W-:Y:S02]  /*2630*/  IMAD.MOV.U32 R15, RZ, RZ, R11 ;  /* 0x000000ffff0f7224 */ /* 0x000fe400078e000b */
[----:B------:R-:W-:Y:S01]  /*2640*/  IMAD R10, R10, R2, R21 ;  /* 0x000000020a0a7224 */ /* 0x000fe200078e0215 */
[----:B------:R-:W-:Y:S06]  /*2650*/  BRA `(.L_x_273) ;  /* 0x0000000000547947 */ /* 0x000fec0003800000 */
.L_x_272:
        /* <DEDUP_REMOVED lines=21> */
.L_x_273:
[----:B------:R-:W-:Y:S05]  /*27b0*/  BSYNC B1 ;  /* 0x0000000000017941 */ /* 0x000fea0003800000 */
.L_x_271:
        /* <DEDUP_REMOVED lines=13> */
.L_x_275:
[-C--:B0-----:R-:W-:Y:S01]  /*2890*/  IABS R16, R4.reuse ;  /* 0x0000000400107213 */ /* 0x081fe20000000000 */
[----:B------:R-:W-:Y:S01]  /*28a0*/  IMAD.MOV.U32 R12, RZ, RZ, RZ ;  /* 0x000000ffff0c7224 */ /* 0x000fe200078e00ff */
[----:B------:R-:W-:Y:S02]  /*28b0*/  IABS R18, R15 ;  /* 0x0000000f00127213 */ /* 0x000fe40000000000 */
[----:B------:R-:W0:Y:S01]  /*28c0*/  I2F.RP R17, R16 ;  /* 0x0000001000117306 */ /* 0x000e220000209400 */
[----:B------:R-:W-:-:S04]  /*28d0*/  LOP3.LUT R15, R15, R4, RZ, 0x3c, !PT ;  /* 0x000000040f0f7212 */ /* 0x000fc800078e3cff */
[----:B------:R-:W-:-:S03]  /*28e0*/  ISETP.GE.AND P2, PT, R15, RZ, PT ;  /* 0x000000ff0f00720c */ /* 0x000fc60003f46270 */
[----:B0-----:R-:W0:Y:S02]  /*28f0*/  MUFU.RCP R17, R17 ;  /* 0x0000001100117308 */ /* 0x001e240000001000 */
[----:B0-----:R-:W-:-:S06]  /*2900*/  IADD3 R13, R17, 0xffffffe, RZ ;  /* 0x0ffffffe110d7810 */ /* 0x001fcc0007ffe0ff */
        /* <DEDUP_REMOVED lines=9> */
[----:B------:R-:W-:Y:S01]  /*29a0*/  @!P1 IMAD.IADD R11, R11, 0x1, -R16 ;  /* 0x000000010b0b9824 */ /* 0x000fe200078e0a10 */
[----:B------:R-:W-:Y:S02]  /*29b0*/  @!P1 IADD3 R8, R8, 0x1, RZ ;  /* 0x0000000108089810 */ /* 0x000fe40007ffe0ff */
[----:B------:R-:W-:Y:S02]  /*29c0*/  ISETP.NE.AND P1, PT, R4, RZ, PT ;  /* 0x000000ff0400720c */ /* 0x000fe40003f25270 */
[----:B------:R-:W-:-:S13]  /*29d0*/  ISETP.GE.U32.AND P0, PT, R11, R16, PT ;  /* 0x000000100b00720c */ /* 0x000fda0003f06070 */
[----:B------:R-:W-:-:S04]  /*29e0*/  @P0 VIADD R8, R8, 0x1 ;  /* 0x0000000108080836 */ /* 0x000fc80000000000 */
[----:B------:R-:W-:Y:S01]  /*29f0*/  @!P2 IMAD.MOV R8, RZ, RZ, -R8 ;  /* 0x000000ffff08a224 */ /* 0x000fe200078e0a08 */
[----:B------:R-:W-:-:S05]  /*2a00*/  @!P1 LOP3.LUT R8, RZ, R4, RZ, 0x33, !PT ;  /* 0x00000004ff089212 */ /* 0x000fca00078e33ff */
[----:B------:R-:W-:Y:S01]  /*2a10*/  IMAD R11, R8, UR15, RZ ;  /* 0x0000000f080b7c24 */ /* 0x000fe2000f8e02ff */
[----:B------:R-:W-:-:S04]  /*2a20*/  SHF.R.S32.HI R8, RZ, 0x1f, R6 ;  /* 0x0000001fff087819 */ /* 0x000fc80000011406 */
[----:B------:R-:W-:-:S04]  /*2a30*/  IADD3 R13, P0, R6, R11, RZ ;  /* 0x0000000b060d7210 */ /* 0x000fc80007f1e0ff */
[----:B------:R-:W-:Y:S02]  /*2a40*/  LEA.HI.X.SX32 R15, R11, R8, 0x1, P0 ;  /* 0x000000080b0f7211 */ /* 0x000fe400000f0eff */
[----:B------:R-:W-:-:S03]  /*2a50*/  SHF.R.S32.HI R11, RZ, 0x1f, R10 ;  /* 0x0000001fff0b7819 */ /* 0x000fc6000001140a */
[-C--:B------:R-:W-:Y:S02]  /*2a60*/  IMAD R6, R15, R2.reuse, RZ ;  /* 0x000000020f067224 */ /* 0x080fe400078e02ff */
[----:B------:R-:W-:-:S04]  /*2a70*/  IMAD.WIDE.U32 R10, R13, R2, R10 ;  /* 0x000000020d0a7225 */ /* 0x000fc800078e000a */
[----:B------:R-:W-:Y:S01]  /*2a80*/  IMAD R13, R13, UR7, R6 ;  /* 0x000000070d0d7c24 */ /* 0x000fe2000f8e0206 */
[----:B------:R-:W-:-:S04]  /*2a90*/  LEA R2, P0, R10, UR18, 0x2 ;  /* 0x000000120a027c11 */ /* 0x000fc8000f8010ff */
[----:B------:R-:W-:-:S04]  /*2aa0*/  IADD3 R11, R11, R13, RZ ;  /* 0x0000000d0b0b7210 */ /* 0x000fc80007ffe0ff */
[----:B------:R-:W-:-:S07]  /*2ab0*/  LEA.HI.X R11, R10, UR19, R11, 0x2, P0 ;  /* 0x000000130a0b7c11 */ /* 0x000fce00080f140b */
.L_x_276:
[----:B------:R-:W-:Y:S05]  /*2ac0*/  BSYNC B1 ;  /* 0x0000000000017941 */ /* 0x000fea0003800000 */
.L_x_274:
[----:B------:R-:W-:-:S06]  /*2ad0*/  IMAD.MOV.U32 R10, RZ, RZ, R2 ;  /* 0x000000ffff0a7224 */ /* 0x000fcc00078e0002 */
[----:B------:R1:W2:Y:S01]  /*2ae0*/  LDG.E R10, desc[UR12][R10.64] ;  /* 0x0000000c0a0a7981 */ /* 0x0002a2000c1e1900 */
[----:B------:R-:W-:Y:S02]  /*2af0*/  IADD3 R5, P0, R5, -0x1, RZ ;  /* 0xffffffff05057810 */ /* 0x000fe40007f1e0ff */
[----:B------:R-:W-:Y:S02]  /*2b00*/  IADD3 R21, P1, R0, R21, RZ ;  /* 0x0000001500157210 */ /* 0x000fe40007f3e0ff */
[----:B------:R-:W-:Y:S02]  /*2b10*/  IADD3.X R3, R3, -0x1, RZ, P0, !PT ;  /* 0xffffffff03037810 */ /* 0x000fe400007fe4ff */
[----:B------:R-:W-:Y:S01]  /*2b20*/  ISETP.NE.U32.AND P0, PT, R5, RZ, PT ;  /* 0x000000ff0500720c */ /* 0x000fe20003f05070 */
[----:B------:R-:W-:Y:S01]  /*2b30*/  IMAD.X R7, RZ, RZ, R7, P1 ;  /* 0x000000ffff077224 */ /* 0x000fe200008e0607 */
[----:B-1----:R-:W-:Y:S02]  /*2b40*/  MOV R11, R9 ;  /* 0x00000009000b7202 */ /* 0x002fe40000000f00 */
[----:B------:R-:W-:Y:S01]  /*2b50*/  ISETP.NE.AND.EX P0, PT, R3, RZ, PT, P0 ;  /* 0x000000ff0300720c */ /* 0x000fe20003f05300 */
[----:B--2---:R-:W-:Y:S01]  /*2b60*/  FMUL.FTZ R13, R10, UR20 ;  /* 0x000000140a0d7c20 */ /* 0x004fe20008410000 */
[----:B------:R-:W-:Y:S01]  /*2b70*/  IMAD.MOV.U32 R10, RZ, RZ, R14 ;  /* 0x000000ffff0a7224 */ /* 0x000fe200078e000e */
[----:B------:R-:W-:-:S04]  /*2b80*/  LEA R14, P2, R0, R14, 0x2 ;  /* 0x0000000e000e7211 */ /* 0x000fc800078410ff */
[----:B------:R1:W-:Y:S01]  /*2b90*/  STG.E desc[UR12][R10.64], R13 ;  /* 0x0000000d0a007986 */ /* 0x0003e2000c10190c */
[----:B------:R-:W-:-:S05]  /*2ba0*/  LEA.HI.X R9, R0, R9, RZ, 0x2, P2 ;  /* 0x0000000900097211 */ /* 0x000fca00010f14ff */
[----:B------:R-:W-:Y:S05]  /*2bb0*/  @P0 BRA `(.L_x_277) ;  /* 0xfffffff8007c0947 */ /* 0x000fea000383ffff */
.L_x_270:
[----:B------:R-:W-:Y:S05]  /*2bc0*/  BSYNC B0 ;  /* 0x0000000000007941 */ /* 0x000fea0003800000 */
.L_x_269:
[----:B------:R-:W-:-:S04]  /*2bd0*/  ISETP.GE.U32.AND P0, PT, R22, 0x3, PT ;  /* 0x000000031600780c */ /* 0x000fc80003f06070 */
[----:B------:R-:W-:-:S13]  /*2be0*/  ISETP.GE.U32.AND.EX P0, PT, R23, RZ, PT, P0 ;  /* 0x000000ff1700720c */ /* 0x000fda0003f06100 */
[----:B------:R-:W-:Y:S05]  /*2bf0*/  @!P0 EXIT ;  /* 0x000000000000894d */ /* 0x000fea0003800000 */
[----:B------:R-:W2:Y:S01]  /*2c00*/  LDC R3, c[0x0][0x264] ;  /* 0x00009900ff037b82 */ /* 0x000ea20000000800 */
[----:B------:R-:W-:Y:S01]  /*2c10*/  ULDC.64 UR8, c[0x0][0x210] ;  /* 0x0000840000087ab9 */ /* 0x000fe20000000a00 */
[----:B------:R-:W-:Y:S01]  /*2c20*/  BSSY B0, `(.L_x_278) ;  /* 0x0000178000007945 */ /* 0x000fe20003800000 */
[C---:B------:R-:W-:Y:S01]  /*2c30*/  LEA R14, P0, R21.reuse, UR8, 0x2 ;  /* 0x00000008150e7c11 */ /* 0x040fe2000f8010ff */
[----:B------:R-:W-:Y:S01]  /*2c40*/  IMAD.SHL.U32 R5, R0, 0x4, RZ ;  /* 0x0000000400057824 */ /* 0x000fe200078e00ff */
[----:B0-----:R-:W-:Y:S01]  /*2c50*/  SHF.R.U32.HI R4, RZ, 0x1e, R0 ;  /* 0x0000001eff047819 */ /* 0x001fe20000011600 */
[----:B------:R-:W-:Y:S01]  /*2c60*/  ULDC UR7, c[0x0][0x254] ;  /* 0x0000950000077ab9 */ /* 0x000fe20000000800 */
[----:B------:R-:W-:Y:S01]  /*2c70*/  LEA.HI.X R9, R21, UR9, R7, 0x2, P0 ;  /* 0x0000000915097c11 */ /* 0x000fe200080f1407 */
[----:B------:R-:W-:Y:S01]  /*2c80*/  ULDC UR21, c[0x0][0x250] ;  /* 0x0000940000157ab9 */ /* 0x000fe20000000800 */
[----:B------:R-:W-:Y:S01]  /*2c90*/  ULDC UR14, c[0x0][0x230] ;  /* 0x00008c00000e7ab9 */ /* 0x000fe20000000800 */
[----:B------:R-:W-:Y:S01]  /*2ca0*/  ULDC UR15, c[0x0][0x234] ;  /* 0x00008d00000f7ab9 */ /* 0x000fe20000000800 */
[----:B------:R-:W-:Y:S01]  /*2cb0*/  ULDC UR20, c[0x0][0x268] ;  /* 0x00009a0000147ab9 */ /* 0x000fe20000000800 */
[----:B------:R-:W-:Y:S01]  /*2cc0*/  ULDC.64 UR16, c[0x0][0x218] ;  /* 0x0000860000107ab9 */ /* 0x000fe20000000a00 */
[----:B------:R-:W-:-:S05]  /*2cd0*/  ULDC.64 UR18, c[0x0][0x240] ;  /* 0x0000900000127ab9 */ /* 0x000fca0000000a00 */
.L_x_303:
[----:B------:R-:W-:Y:S01]  /*2ce0*/  LOP3.LUT R2, R7, UR7, RZ, 0xfc, !PT ;  /* 0x0000000707027c12 */ /* 0x000fe2000f8efcff */
[----:B------:R-:W-:Y:S03]  /*2cf0*/  BSSY B1, `(.L_x_279) ;  /* 0x000001f000017945 */ /* 0x000fe60003800000 */
[----:B------:R-:W-:-:S13]  /*2d00*/  ISETP.NE.U32.AND P0, PT, R2, RZ, PT ;  /* 0x000000ff0200720c */ /* 0x000fda0003f05070 */
[----:B0-----:R-:W-:Y:S05]  /*2d10*/  @!P0 BRA `(.L_x_280) ;  /* 0x00000000001c8947 */ /* 0x001fea0003800000 */
[----:B------:R-:W-:-:S07]  /*2d20*/  MOV R2, 0x2d40 ;  /* 0x00002d4000027802 */ /* 0x000fce0000000f00 */
[----:B-12---:R-:W-:Y:S05]  /*2d30*/  CALL.REL.NOINC `($__internal_11_$__cuda_sm20_div_s64) ;  /* 0x0000001400a07944 */ /* 0x006fea0003c00000 */
[----:B------:R-:W-:Y:S01]  /*2d40*/  IADD3 R10, -R11, RZ, RZ ;  /* 0x000000ff0b0a7210 */ /* 0x000fe20007ffe1ff */
[----:B------:R-:W-:Y:S02]  /*2d50*/  IMAD.U32 R2, RZ, RZ, UR21 ;  /* 0x00000015ff027e24 */ /* 0x000fe4000f8e00ff */
[----:B------:R-:W-:Y:S02]  /*2d60*/  IMAD.MOV.U32 R13, RZ, RZ, R11 ;  /* 0x000000ffff0d7224 */ /* 0x000fe400078e000b */
[----:B------:R-:W-:Y:S01]  /*2d70*/  IMAD R10, R10, R2, R21 ;  /* 0x000000020a0a7224 */ /* 0x000fe200078e0215 */
[----:B------:R-:W-:Y:S06]  /*2d80*/  BRA `(.L_x_281) ;  /* 0x0000000000547947 */ /* 0x000fec0003800000 */
.L_x_280:
[----:B------:R-:W-:-:S04]  /*2d90*/  MOV R2, UR21 ;  /* 0x0000001500027c02 */ /* 0x000fc80008000f00 */
[----:B------:R-:W0:Y:S01]  /*2da0*/  I2F.U32.RP R6, R2 ;  /* 0x0000000200067306 */ /* 0x000e220000209000 */
[----:B------:R-:W-:-:S07]  /*2db0*/  ISETP.NE.U32.AND P2, PT, R2, RZ, PT ;  /* 0x000000ff0200720c */ /* 0x000fce0003f45070 */
[----:B0-----:R-:W1:Y:S02]  /*2dc0*/  MUFU.RCP R6, R6 ;  /* 0x0000000600067308 */ /* 0x001e640000001000 */
[----:B-1----:R-:W-:-:S06]  /*2dd0*/  VIADD R10, R6, 0xffffffe ;  /* 0x0ffffffe060a7836 */ /* 0x002fcc0000000000 */
        /* <DEDUP_REMOVED lines=16> */
.L_x_281:
[----:B------:R-:W-:Y:S05]  /*2ee0*/  BSYNC B1 ;  /* 0x0000000000017941 */ /* 0x000fea0003800000 */
.L_x_279:
        /* <DEDUP_REMOVED lines=14> */
.L_x_283:
[----:B--2---:R-:W-:Y:S02]  /*2fd0*/  IABS R18, R3 ;  /* 0x0000000300127213 */ /* 0x004fe40000000000 */
[----:B------:R-:W-:Y:S02]  /*2fe0*/  IABS R15, R13 ;  /* 0x0000000d000f7213 */ /* 0x000fe40000000000 */
[----:B------:R-:W0:Y:S01]  /*2ff0*/  I2F.RP R12, R18 ;  /* 0x00000012000c7306 */ /* 0x000e220000209400 */
[----:B------:R-:W-:-:S04]  /*3000*/  LOP3.LUT R13, R13, R3, RZ, 0x3c, !PT ;  /* 0x000000030d0d7212 */ /* 0x000fc800078e3cff */
[----:B------:R-:W-:-:S03]  /*3010*/  ISETP.GE.AND P2, PT, R13, RZ, PT ;  /* 0x000000ff0d00720c */ /* 0x000fc60003f46270 */
[----:B0-----:R-:W0:Y:S02]  /*3020*/  MUFU.RCP R12, R12 ;  /* 0x0000000c000c7308 */ /* 0x001e240000001000 */
[----:B0-----:R-:W-:-:S06]  /*3030*/  IADD3 R16, R12, 0xffffffe, RZ ;  /* 0x0ffffffe0c107810 */ /* 0x001fcc0007ffe0ff */
[----:B------:R0:W1:Y:S02]  /*3040*/  F2I.FTZ.U32.TRUNC.NTZ R17, R16 ;  /* 0x0000001000117305 */ /* 0x000064000021f000 */
[----:B0-----:R-:W-:Y:S02]  /*3050*/  IMAD.MOV.U32 R16, RZ, RZ, RZ ;  /* 0x000000ffff107224 */ /* 0x001fe400078e00ff */
[----:B-1----:R-:W-:-:S04]  /*3060*/  IMAD.MOV R11, RZ, RZ, -R17 ;  /* 0x000000ffff0b7224 */ /* 0x002fc800078e0a11 */
        /* <DEDUP_REMOVED lines=18> */
[----:B------:R-:W-:Y:S02]  /*3190*/  LEA.HI.X.SX32 R15, R11, R8, 0x1, P0 ;  /* 0x000000080b0f7211 */ /* 0x000fe400000f0eff */
[----:B------:R-:W-:-:S03]  /*31a0*/  SHF.R.S32.HI R11, RZ, 0x1f, R10 ;  /* 0x0000001fff0b7819 */ /* 0x000fc6000001140a */
[-C--:B------:R-:W-:Y:S02]  /*31b0*/  IMAD R15, R15, R2.reuse, RZ ;  /* 0x000000020f0f7224 */ /* 0x080fe400078e02ff */
[----:B------:R-:W-:-:S04]  /*31c0*/  IMAD.WIDE.U32 R10, R13, R2, R10 ;  /* 0x000000020d0a7225 */ /* 0x000fc800078e000a */
[----:B------:R-:W-:Y:S01]  /*31d0*/  IMAD R15, R13, R6, R15 ;  /* 0x000000060d0f7224 */ /* 0x000fe200078e020f */
[----:B------:R-:W-:-:S03]  /*31e0*/  LEA R8, P0, R10, UR18, 0x2 ;  /* 0x000000120a087c11 */ /* 0x000fc6000f8010ff */
[----:B------:R-:W-:-:S05]  /*31f0*/  IMAD.IADD R11, R11, 0x1, R15 ;  /* 0x000000010b0b7824 */ /* 0x000fca00078e020f */
[----:B------:R-:W-:-:S07]  /*3200*/  LEA.HI.X R11, R10, UR19, R11, 0x2, P0 ;  /* 0x000000130a0b7c11 */ /* 0x000fce00080f140b */
.L_x_284:
[----:B------:R-:W-:Y:S05]  /*3210*/  BSYNC B1 ;  /* 0x0000000000017941 */ /* 0x000fea0003800000 */
.L_x_282:
[----:B------:R-:W-:-:S06]  /*3220*/  IMAD.MOV.U32 R10, RZ, RZ, R8 ;  /* 0x000000ffff0a7224 */ /* 0x000fcc00078e0008 */
[----:B------:R-:W3:Y:S01]  /*3230*/  LDG.E R10, desc[UR12][R10.64] ;  /* 0x0000000c0a0a7981 */ /* 0x000ee2000c1e1900 */
[----:B------:R-:W-:Y:S01]  /*3240*/  IADD3 R21, P0, R0, R21, RZ ;  /* 0x0000001500157210 */ /* 0x000fe20007f1e0ff */
[----:B------:R-:W-:Y:S01]  /*3250*/  BSSY B1, `(.L_x_285) ;  /* 0x0000023000017945 */ /* 0x000fe20003800000 */
[----:B------:R-:W-:-:S03]  /*3260*/  MOV R8, R14 ;  /* 0x0000000e00087202 */ /* 0x000fc60000000f00 */
[----:B------:R-:W-:-:S05]  /*3270*/  IMAD.X R7, RZ, RZ, R7, P0 ;  /* 0x000000ffff077224 */ /* 0x000fca00000e0607 */
[----:B------:R-:W-:-:S04]  /*3280*/  LOP3.LUT R6, R7, R6, RZ, 0xfc, !PT ;  /* 0x0000000607067212 */ /* 0x000fc800078efcff */
[----:B------:R-:W-:Y:S01]  /*3290*/  ISETP.NE.U32.AND P0, PT, R6, RZ, PT ;  /* 0x000000ff0600720c */ /* 0x000fe20003f05070 */
[----:B---3--:R-:W-:-:S05]  /*32a0*/  FMUL.FTZ R13, R10, UR20 ;  /* 0x000000140a0d7c20 */ /* 0x008fca0008410000 */
[----:B------:R0:W-:Y:S07]  /*32b0*/  STG.E desc[UR12][R8.64], R13 ;  /* 0x0000000d08007986 */ /* 0x0001ee000c10190c */
[----:B------:R-:W-:Y:S05]  /*32c0*/  @!P0 BRA `(.L_x_286) ;  /* 0x00000000001c8947 */ /* 0x000fea0003800000 */
[----:B------:R-:W-:-:S07]  /*32d0*/  MOV R2, 0x32f0 ;  /* 0x000032f000027802 */ /* 0x000fce0000000f00 */
[----:B0-2---:R-:W-:Y:S05]  /*32e0*/  CALL.REL.NOINC `($__internal_11_$__cuda_sm20_div_s64) ;  /* 0x0000001000347944 */ /* 0x005fea0003c00000 */
[----:B------:R-:W-:Y:S01]  /*32f0*/  MOV R2, UR21 ;  /* 0x0000001500027c02 */ /* 0x000fe20008000f00 */
[--C-:B------:R-:W-:Y:S02]  /*3300*/  IMAD.MOV R10, RZ, RZ, -R11.reuse ;  /* 0x000000ffff0a7224 */ /* 0x100fe400078e0a0b */
[----:B------:R-:W-:Y:S02]  /*3310*/  IMAD.MOV.U32 R13, RZ, RZ, R11 ;  /* 0x000000ffff0d7224 */ /* 0x000fe400078e000b */
[----:B------:R-:W-:Y:S01]  /*3320*/  IMAD R10, R10, R2, R21 ;  /* 0x000000020a0a7224 */ /* 0x000fe200078e0215 */
[----:B------:R-:W-:Y:S06]  /*3330*/  BRA `(.L_x_287) ;  /* 0x0000000000507947 */ /* 0x000fec0003800000 */
.L_x_286:
        /* <DEDUP_REMOVED lines=20> */
.L_x_287:
[----:B------:R-:W-:Y:S05]  /*3480*/  BSYNC B1 ;  /* 0x0000000000017941 */ /* 0x000fea0003800000 */
.L_x_285:
[----:B------:R-:W-:Y:S01]  /*3490*/  VIADD R6, R13, -UR14 ;  /* 0x8000000e0d067c36 */ /* 0x000fe20008000000 */
[----:B------:R-:W-:Y:S04]  /*34a0*/  BSSY B1, `(.L_x_288) ;  /* 0x0000031000017945 */ /* 0x000fe80003800000 */
        /* <DEDUP_REMOVED lines=8> */
[----:B------:R-:W-:-:S04]  /*3530*/  LEA R8, P0, R10, UR16, 0x2 ;  /* 0x000000100a087c11 */ /* 0x000fc8000f8010ff */
[----:B------:R-:W-:-:S04]  /*3540*/  IADD3 R11, R11, R15, RZ ;  /* 0x0000000f0b0b7210 */ /* 0x000fc80007ffe0ff */
[----:B------:R-:W-:Y:S01]  /*3550*/  LEA.HI.X R11, R10, UR17, R11, 0x2, P0 ;  /* 0x000000110a0b7c11 */ /* 0x000fe200080f140b */
[----:B------:R-:W-:Y:S06]  /*3560*/  BRA `(.L_x_290) ;  /* 0x0000000000907947 */ /* 0x000fec0003800000 */
.L_x_289:
[----:B--2---:R-:W-:Y:S02]  /*3570*/  IABS R18, R3 ;  /* 0x0000000300127213 */ /* 0x004fe40000000000 */
[----:B------:R-:W-:Y:S02]  /*3580*/  IABS R15, R13 ;  /* 0x0000000d000f7213 */ /* 0x000fe40000000000 */
[----:B------:R-:W0:Y:S01]  /*3590*/  I2F.RP R12, R18 ;  /* 0x00000012000c7306 */ /* 0x000e220000209400 */
[----:B------:R-:W-:-:S04]  /*35a0*/  LOP3.LUT R13, R13, R3, RZ, 0x3c, !PT ;  /* 0x000000030d0d7212 */ /* 0x000fc800078e3cff */
[----:B------:R-:W-:-:S03]  /*35b0*/  ISETP.GE.AND P2, PT, R13, RZ, PT ;  /* 0x000000ff0d00720c */ /* 0x000fc60003f46270 */
[----:B0-----:R-:W0:Y:S02]  /*35c0*/  MUFU.RCP R12, R12 ;  /* 0x0000000c000c7308 */ /* 0x001e240000001000 */
[----:B0-----:R-:W-:-:S06]  /*35d0*/  VIADD R16, R12, 0xffffffe ;  /* 0x0ffffffe0c107836 */ /* 0x001fcc0000000000 */
[----:B------:R0:W1:Y:S02]  /*35e0*/  F2I.FTZ.U32.TRUNC.NTZ R17, R16 ;  /* 0x0000001000117305 */ /* 0x000064000021f000 */
[----:B0-----:R-:W-:Y:S01]  /*35f0*/  HFMA2.MMA R16, -RZ, RZ, 0, 0 ;  /* 0x00000000ff107435 */ /* 0x001fe200000001ff */
[----:B-1----:R-:W-:-:S04]  /*3600*/  IMAD.MOV R11, RZ, RZ, -R17 ;  /* 0x000000ffff0b7224 */ /* 0x002fc800078e0a11 */
[----:B------:R-:W-:-:S05]  /*3610*/  IMAD R11, R11, R18, RZ ;  /* 0x000000120b0b7224 */ /* 0x000fca00078e02ff */
        /* <DEDUP_REMOVED lines=13> */
[----:B------:R-:W-:Y:S01]  /*36f0*/  IMAD R11, R8, UR15, RZ ;  /* 0x0000000f080b7c24 */ /* 0x000fe2000f8e02ff */
[----:B------:R-:W-:-:S04]  /*3700*/  SHF.R.S32.HI R8, RZ, 0x1f, R6 ;  /* 0x0000001fff087819 */ /* 0x000fc80000011406 */
[----:B------:R-:W-:Y:S01]  /*3710*/  IADD3 R13, P0, R6, R11, RZ ;  /* 0x0000000b060d7210 */ /* 0x000fe20007f1e0ff */
[----:B------:R-:W-:-:S03]  /*3720*/  IMAD.U32 R6, RZ, RZ, UR7 ;  /* 0x00000007ff067e24 */ /* 0x000fc6000f8e00ff */
        /* <DEDUP_REMOVED lines=8> */
.L_x_290:
[----:B------:R-:W-:Y:S05]  /*37b0*/  BSYNC B1 ;  /* 0x0000000000017941 */ /* 0x000fea0003800000 */
.L_x_288:
[----:B------:R-:W-:-:S06]  /*37c0*/  MOV R10, R8 ;  /* 0x00000008000a7202 */ /* 0x000fcc0000000f00 */
[----:B------:R-:W3:Y:S01]  /*37d0*/  LDG.E R10, desc[UR12][R10.64] ;  /* 0x0000000c0a0a7981 */ /* 0x000ee2000c1e1900 */
[----:B------:R-:W-:Y:S01]  /*37e0*/  IADD3 R14, P0, R5, R14, RZ ;  /* 0x0000000e050e7210 */ /* 0x000fe20007f1e0ff */
[----:B------:R-:W-:Y:S04]  /*37f0*/  BSSY B1, `(.L_x_291) ;  /* 0x0000023000017945 */ /* 0x000fe80003800000 */
[----:B------:R-:W-:Y:S01]  /*3800*/  IMAD.X R15, R4, 0x1, R9, P0 ;  /* 0x00000001040f7824 */ /* 0x000fe200000e0609 */
[----:B------:R-:W-:-:S05]  /*3810*/  IADD3 R21, P0, R0, R21, RZ ;  /* 0x0000001500157210 */ /* 0x000fca0007f1e0ff */
        /* <DEDUP_REMOVED lines=8> */
[----:B------:R-:W-:Y:S01]  /*38a0*/  IADD3 R8, -R11, RZ, RZ ;  /* 0x000000ff0b087210 */ /* 0x000fe20007ffe1ff */
[----:B------:R-:W-:-:S04]  /*38b0*/  IMAD.U32 R2, RZ, RZ, UR21 ;  /* 0x00000015ff027e24 */ /* 0x000fc8000f8e00ff */
[----:B------:R-:W-:Y:S01]  /*38c0*/  IMAD R8, R8, R2, R21 ;  /* 0x0000000208087224 */ /* 0x000fe200078e0215 */
[----:B------:R-:W-:Y:S06]  /*38d0*/  BRA `(.L_x_293) ;  /* 0x0000000000507947 */ /* 0x000fec0003800000 */
.L_x_292:
[----:B------:R-:W1:Y:S01]  /*38e0*/  I2F.U32.RP R6, R2 ;  /* 0x0000000200067306 */ /* 0x000e620000209000 */
[----:B------:R-:W-:-:S07]  /*38f0*/  ISETP.NE.U32.AND P2, PT, R2, RZ, PT ;  /* 0x000000ff0200720c */ /* 0x000fce0003f45070 */
[----:B-1----:R-:W1:Y:S02]  /*3900*/  MUFU.RCP R6, R6 ;  /* 0x0000000600067308 */ /* 0x002e640000001000 */
[----:B-1----:R-:W-:-:S06]  /*3910*/  VIADD R8, R6, 0xffffffe ;  /* 0x0ffffffe06087836 */ /* 0x002fcc0000000000 */
[----:B0-----:R0:W1:Y:S02]  /*3920*/  F2I.FTZ.U32.TRUNC.NTZ R9, R8 ;  /* 0x0000000800097305 */ /* 0x001064000021f000 */
[----:B0-----:R-:W-:Y:S01]  /*3930*/  IMAD.MOV.U32 R8, RZ, RZ, RZ ;  /* 0x000000ffff087224 */ /* 0x001fe200078e00ff */
        /* <DEDUP_REMOVED lines=14> */
.L_x_293:
[----:B------:R-:W-:Y:S05]  /*3a20*/  BSYNC B1 ;  /* 0x0000000000017941 */ /* 0x000fea0003800000 */
.L_x_291:
        /* <DEDUP_REMOVED lines=14> */
.L_x_295:
[----:B--2---:R-:W-:-:S04]  /*3b10*/  IABS R17, R3 ;  /* 0x0000000300117213 */ /* 0x004fc80000000000 */
        /* <DEDUP_REMOVED lines=9> */
[----:B------:R-:W-:Y:S02]  /*3bb0*/  IMAD.HI.U32 R9, R13, R9, R12 ;  /* 0x000000090d097227 */ /* 0x000fe400078e000c */
[----:B------:R-:W-:-:S04]  /*3bc0*/  ISETP.GE.AND P2, PT, R11, RZ, PT ;  /* 0x000000ff0b00720c */ /* 0x000fc80003f46270 */
[----:B------:R-:W-:-:S04]  /*3bd0*/  IMAD.HI.U32 R9, R9, R10, RZ ;  /* 0x0000000a09097227 */ /* 0x000fc800078e00ff */
[----:B------:R-:W-:-:S04]  /*3be0*/  IMAD.MOV R13, RZ, RZ, -R9 ;  /* 0x000000ffff0d7224 */ /* 0x000fc800078e0a09 */
[----:B------:R-:W-:-:S05]  /*3bf0*/  IMAD R10, R17, R13, R10 ;  /* 0x0000000d110a7224 */ /* 0x000fca00078e020a */
[----:B------:R-:W-:-:S13]  /*3c00*/  ISETP.GT.U32.AND P1, PT, R17, R10, PT ;  /* 0x0000000a1100720c */ /* 0x000fda0003f24070 */
[----:B------:R-:W-:Y:S01]  /*3c10*/  @!P1 IMAD.IADD R10, R10, 0x1, -R17 ;  /* 0x000000010a0a9824 */ /* 0x000fe200078e0a11 */
[----:B------:R-:W-:Y:S02]  /*3c20*/  @!P1 IADD3 R9, R9, 0x1, RZ ;  /* 0x0000000109099810 */ /* 0x000fe40007ffe0ff */
[----:B------:R-:W-:Y:S02]  /*3c30*/  ISETP.NE.AND P1, PT, R3, RZ, PT ;  /* 0x000000ff0300720c */ /* 0x000fe40003f25270 */
[----:B------:R-:W-:Y:S02]  /*3c40*/  ISETP.GE.U32.AND P0, PT, R10, R17, PT ;  /* 0x000000110a00720c */ /* 0x000fe40003f06070 */
[----:B------:R-:W-:-:S11]  /*3c50*/  SHF.R.S32.HI R10, RZ, 0x1f, R6 ;  /* 0x0000001fff0a7819 */ /* 0x000fd60000011406 */
[----:B------:R-:W-:-:S04]  /*3c60*/  @P0 VIADD R9, R9, 0x1 ;  /* 0x0000000109090836 */ /* 0x000fc80000000000 */
[----:B------:R-:W-:Y:S01]  /*3c70*/  @!P2 IMAD.MOV R9, RZ, RZ, -R9 ;  /* 0x000000ffff09a224 */ /* 0x000fe200078e0a09 */
[----:B------:R-:W-:-:S05]  /*3c80*/  @!P1 LOP3.LUT R9, RZ, R3, RZ, 0x33, !PT ;  /* 0x00000003ff099212 */ /* 0x000fca00078e33ff */
[----:B------:R-:W-:-:S05]  /*3c90*/  IMAD R9, R9, UR15, RZ ;  /* 0x0000000f09097c24 */ /* 0x000fca000f8e02ff */
        /* <DEDUP_REMOVED lines=10> */
.L_x_296:
[----:B------:R-:W-:Y:S05]  /*3d40*/  BSYNC B1 ;  /* 0x0000000000017941 */ /* 0x000fea0003800000 */
.L_x_294:
[----:B------:R-:W-:-:S06]  /*3d50*/  IMAD.MOV.U32 R8, RZ, RZ, R10 ;  /* 0x000000ffff087224 */ /* 0x000fcc00078e000a */
[----:B------:R-:W3:Y:S01]  /*3d60*/  LDG.E R8, desc[UR12][R8.64] ;  /* 0x0000000c08087981 */ /* 0x000ee2000c1e1900 */
[----:B------:R-:W-:Y:S01]  /*3d70*/  IADD3 R14, P0, R5, R14, RZ ;  /* 0x0000000e050e7210 */ /* 0x000fe20007f1e0ff */
[----:B------:R-:W-:Y:S03]  /*3d80*/  BSSY B1, `(.L_x_297) ;  /* 0x0000023000017945 */ /* 0x000fe60003800000 */
[----:B------:R-:W-:Y:S02]  /*3d90*/  IADD3.X R15, R4, R15, RZ, P0, !PT ;  /* 0x0000000f040f7210 */ /* 0x000fe400007fe4ff */
        /* <DEDUP_REMOVED lines=10> */
[----:B------:R-:W-:-:S04]  /*3e40*/  IMAD.MOV R6, RZ, RZ, -R11 ;  /* 0x000000ffff067224 */ /* 0x000fc800078e0a0b */
[----:B------:R-:W-:Y:S01]  /*3e50*/  IMAD R6, R6, R2, R21 ;  /* 0x0000000206067224 */ /* 0x000fe200078e0215 */
[----:B------:R-:W-:Y:S06]  /*3e60*/  BRA `(.L_x_299) ;  /* 0x0000000000507947 */ /* 0x000fec0003800000 */
.L_x_298:
        /* <DEDUP_REMOVED lines=20> */
.L_x_299:
[----:B------:R-:W-:Y:S05]  /*3fb0*/  BSYNC B1 ;  /* 0x0000000000017941 */ /* 0x000fea0003800000 */
.L_x_297:
        /* <DEDUP_REMOVED lines=14> */
.L_x_301:
[----:B--2---:R-:W-:-:S04]  /*40a0*/  IABS R17, R3 ;  /* 0x0000000300117213 */ /* 0x004fc80000000000 */
[----:B------:R-:W0:Y:S08]  /*40b0*/  I2F.RP R16, R17 ;  /* 0x0000001100107306 */ /* 0x000e300000209400 */
[----:B0-----:R-:W0:Y:S02]  /*40c0*/  MUFU.RCP R16, R16 ;  /* 0x0000001000107308 */ /* 0x001e240000001000 */
[----:B0-----:R-:W-:-:S06]  /*40d0*/  IADD3 R12, R16, 0xffffffe, RZ ;  /* 0x0ffffffe100c7810 */ /* 0x001fcc0007ffe0ff */
[----:B------:R0:W1:Y:S02]  /*40e0*/  F2I.FTZ.U32.TRUNC.NTZ R13, R12 ;  /* 0x0000000c000d7305 */ /* 0x000064000021f000 */
[----:B0-----:R-:W-:Y:S02]  /*40f0*/  IMAD.MOV.U32 R12, RZ, RZ, RZ ;  /* 0x000000ffff0c7224 */ /* 0x001fe400078e00ff */
[----:B-1----:R-:W-:-:S04]  /*4100*/  IMAD.MOV R10, RZ, RZ, -R13 ;  /* 0x000000ffff0a7224 */ /* 0x002fc800078e0a0d */
        /* <DEDUP_REMOVED lines=12> */
[----:B------:R-:W-:Y:S02]  /*41d0*/  ISETP.GE.U32.AND P0, PT, R10, R17, PT ;  /* 0x000000110a00720c */ /* 0x000fe40003f06070 */
[----:B------:R-:W-:-:S11]  /*41e0*/  SHF.R.S32.HI R10, RZ, 0x1f, R8 ;  /* 0x0000001fff0a7819 */ /* 0x000fd60000011408 */
[----:B------:R-:W-:-:S05]  /*41f0*/  @P0 IADD3 R9, R9, 0x1, RZ ;  /* 0x0000000109090810 */ /* 0x000fca0007ffe0ff */
[----:B------:R-:W-:Y:S01]  /*4200*/  @!P2 IMAD.MOV R9, RZ, RZ, -R9 ;  /* 0x000000ffff09a224 */ /* 0x000fe200078e0a09 */
[----:B------:R-:W-:-:S05]  /*4210*/  @!P1 LOP3.LUT R9, RZ, R3, RZ, 0x33, !PT ;  /* 0x00000003ff099212 */ /* 0x000fca00078e33ff */
[----:B------:R-:W-:-:S05]  /*4220*/  IMAD R9, R9, UR15, RZ ;  /* 0x0000000f09097c24 */ /* 0x000fca000f8e02ff */
[----:B------:R-:W-:Y:S01]  /*4230*/  IADD3 R11, P0, R8, R9, RZ ;  /* 0x00000009080b7210 */ /* 0x000fe20007f1e0ff */
[----:B------:R-:W-:-:S03]  /*4240*/  IMAD.MOV.U32 R8, RZ, RZ, R6 ;  /* 0x000000ffff087224 */ /* 0x000fc600078e0006 */
        /* <DEDUP_REMOVED lines=8> */
.L_x_302:
[----:B------:R-:W-:Y:S05]  /*42d0*/  BSYNC B1 ;  /* 0x0000000000017941 */ /* 0x000fea0003800000 */
.L_x_300:
[----:B------:R-:W3:Y:S01]  /*42e0*/  LDG.E R10, desc[UR12][R10.64] ;  /* 0x0000000c0a0a7981 */ /* 0x000ee2000c1e1900 */
        /* <DEDUP_REMOVED lines=8> */
[----:B---3--:R-:W-:-:S05]  /*4370*/  FMUL.FTZ R15, R10, UR20 ;  /* 0x000000140a0f7c20 */ /* 0x008fca0008410000 */
[----:B------:R0:W-:Y:S07]  /*4380*/  STG.E desc[UR12][R12.64], R15 ;  /* 0x0000000f0c007986 */ /* 0x0001ee000c10190c */
[----:B------:R-:W-:Y:S05]  /*4390*/  @!P0 BRA `(.L_x_303) ;  /* 0xffffffe800508947 */ /* 0x000fea000383ffff */
[----:B------:R-:W-:Y:S05]  /*43a0*/  BSYNC B0 ;  /* 0x0000000000007941 */ /* 0x000fea0003800000 */
.L_x_278:
[----:B------:R-:W-:Y:S05]  /*43b0*/  EXIT ;  /* 0x000000000000794d */ /* 0x000fea0003800000 */
        .weak           $__internal_11_$__cuda_sm20_div_s64
        .type           $__internal_11_$__cuda_sm20_div_s64,@function
        .size           $__internal_11_$__cuda_sm20_div_s64,($__internal_12_$__cuda_sm20_div_u64 - $__internal_11_$__cuda_sm20_div_s64)
$__internal_11_$__cuda_sm20_div_s64:
        /* <DEDUP_REMOVED lines=10> */
[----:B0-----:R-:W-:Y:S01]  /*4460*/  IMAD.WIDE.U32 R10, R12, UR8, RZ ;  /* 0x000000080c0a7c25 */ /* 0x001fe2000f8e00ff */
[----:B------:R-:W-:-:S03]  /*4470*/  MOV R19, R12 ;  /* 0x0000000c00137202 */ /* 0x000fc60000000f00 */
[----:B------:R-:W-:Y:S01]  /*4480*/  IMAD R8, R12, UR9, R11 ;  /* 0x000000090c087c24 */ /* 0x000fe2000f8e020b */
[----:B------:R-:W-:-:S03]  /*4490*/  IADD3 R11, P0, RZ, -R10, RZ ;  /* 0x8000000aff0b7210 */ /* 0x000fc60007f1e0ff */
        /* <DEDUP_REMOVED lines=62> */
[----:B------:R-:W-:Y:S06]  /*4880*/  RET.REL.NODEC R12 `(_ZN17fastertransformer15embeddingLookupIfLi2EEEvPT_PKS1_PKiNS_18pPromptTuningParamIS1_EEiliiiiS1_) ;  /* 0xffffffb40cdc7950 */ /* 0x000fec0003c3ffff */
        .weak           $__internal_12_$__cuda_sm20_div_u64
        .type           $__internal_12_$__cuda_sm20_div_u64,@function
        .size           $__internal_12_$__cuda_sm20_div_u64,(.L_x_472 - $__internal_12_$__cuda_sm20_div_u64)
$__internal_12_$__cuda_sm20_div_u64:
        /* <DEDUP_REMOVED lines=65> */
[----:B------:R-:W-:Y:S06]  /*4ca0*/  RET.REL.NODEC R2 `(_ZN17fastertransformer15embeddingLookupIfLi2EEEvPT_PKS1_PKiNS_18pPromptTuningParamIS1_EEiliiiiS1_) ;  /* 0xffffffb002d47950 */ /* 0x000fec0003c3ffff */
.L_x_304:
        /* <DEDUP_REMOVED lines=13> */
.L_x_472:


//--------------------- .text._ZN17fastertransformer26embeddingLookupPosEncodingIfEEvPT_PKS1_S4_PKiS6_S6_iliiiiS1_ --------------------------
	.section	.text._ZN17fastertransformer26embeddingLookupPosEncodingIfEEvPT_PKS1_S4_PKiS6_S6_iliiiiS1_,"ax",@progbits
	.align	128
        .global         _ZN17fastertransformer26embeddingLookupPosEncodingIfEEvPT_PKS1_S4_PKiS6_S6_iliiiiS1_
        .type           _ZN17fastertransformer26embeddingLookupPosEncodingIfEEvPT_PKS1_S4_PKiS6_S6_iliiiiS1_,@function
        .size           _ZN17fastertransformer26embeddingLookupPosEncodingIfEEvPT_PKS1_S4_PKiS6_S6_iliiiiS1_,(.L_x_474 - _ZN17fastertransformer26embeddingLookupPosEncodingIfEEvPT_PKS1_S4_PKiS6_S6_iliiiiS1_)
        .other          _ZN17fastertransformer26embeddingLookupPosEncodingIfEEvPT_PKS1_S4_PKiS6_S6_iliiiiS1_,@"STO_CUDA_ENTRY STV_DEFAULT"
_ZN17fastertransformer26embeddingLookupPosEncodingIfEEvPT_PKS1_S4_PKiS6_S6_iliiiiS1_:
.text._ZN17fastertransformer26embeddingLookupPosEncodingIfEEvPT_PKS1_S4_PKiS6_S6_iliiiiS1_:
        /* <DEDUP_REMOVED lines=10> */
[----:B------:R-:W-:-:S06]  /*00a0*/  UIADD3 UR6, UR5, UR6, URZ ;  /* 0x0000000605067290 */ /* 0x000fcc000fffe03f */
[----:B------:R-:W-:Y:S02]  /*00b0*/  IMAD.U32 R2, RZ, RZ, UR6 ;  /* 0x00000006ff027e24 */ /* 0x000fe4000f8e00ff */
[----:B0-----:R-:W-:-:S05]  /*00c0*/  IMAD R0, R0, UR7, R3 ;  /* 0x0000000700007c24 */ /* 0x001fca000f8e0203 */
        /* <DEDUP_REMOVED lines=14> */
[----:B------:R-:W-:Y:S05]  /*01b0*/  CALL.REL.NOINC `($__internal_14_$__cuda_sm20_div_u64) ;  /* 0x0000004400207944 */ /* 0x000fea0003c00000 */
[----:B------:R-:W-:Y:S05]  /*01c0*/  BRA `(.L_x_307) ;  /* 0x00000000004c7947 */ /* 0x000fea0003800000 */
.L_x_306:
        /* <DEDUP_REMOVED lines=19> */
.L_x_307:
[----:B------:R-:W-:Y:S05]  /*0300*/  BSYNC B0 ;  /* 0x0000000000007941 */ /* 0x000fea0003800000 */
.L_x_305:
[----:B------:R-:W-:Y:S01]  /*0310*/  ULDC.64 UR12, c[0x0][0x230] ;  /* 0x00008c00000c7ab9 */ /* 0x000fe20000000a00 */
[----:B------:R-:W-:Y:S01]  /*0320*/  ULDC UR10, c[0x0][0x250] ;  /* 0x00009400000a7ab9 */ /* 0x000fe20000000800 */
[----:B------:R-:W-:Y:S01]  /*0330*/  ISETP.NE.U32.AND P0, PT, RZ, UR12, PT ;  /* 0x0000000cff007c0c */ /* 0x000fe2000bf05070 */
[----:B------:R-:W-:Y:S01]  /*0340*/  ULDC.64 UR8, c[0x0][0x258] ;  /* 0x0000960000087ab9 */ /* 0x000fe20000000a00 */
[----:B------:R-:W-:Y:S01]  /*0350*/  VIADD R18, R12, 0x1 ;  /* 0x000000010c127836 */ /* 0x000fe20000000000 */
[----:B------:R-:W-:Y:S01]  /*0360*/  UIMAD UR7, UR8, UR10, URZ ;  /* 0x0000000a080772a4 */ /* 0x000fe2000f8e023f */
[----:B------:R-:W-:Y:S01]  /*0370*/  ISETP.NE.AND.EX P0, PT, RZ, UR13, PT, P0 ;  /* 0x0000000dff007c0c */ /* 0x000fe2000bf05300 */
[----:B------:R-:W-:Y:S01]  /*0380*/  ULDC.64 UR14, c[0x0][0x208] ;  /* 0x00008200000e7ab9 */ /* 0x000fe20000000a00 */
[----:B------:R-:W-:Y:S01]  /*0390*/  ULDC UR8, c[0x0][0x240] ;  /* 0x0000900000087ab9 */ /* 0x000fe20000000800 */
[----:B------:R-:W-:Y:S01]  /*03a0*/  ULDC.64 UR12, c[0x0][0x248] ;  /* 0x00009200000c7ab9 */ /* 0x000fe20000000a00 */
[----:B------:R-:W-:Y:S01]  /*03b0*/  UIMAD UR7, UR8, UR9, UR7 ;  /* 0x00000009080772a4 */ /* 0x000fe2000f8e0207 */
[----:B------:R-:W-:Y:S01]  /*03c0*/  HFMA2.MMA R10, -RZ, RZ, 0, 0 ;  /* 0x00000000ff0a7435 */ /* 0x000fe200000001ff */
[----:B------:R-:W-:-:S07]  /*03d0*/  LOP3.LUT R18, R18, 0x3, RZ, 0xc0, !PT ;  /* 0x0000000312127812 */ /* 0x000fce00078ec0ff */
[----:B------:R-:W-:Y:S05]  /*03e0*/  @!P0 BRA `(.L_x_308) ;  /* 0x00000014003c8947 */ /* 0x000fea0003800000 */
[----:B------:R-:W-:Y:S01]  /*03f0*/  ISETP.NE.U32.AND P0, PT, R18, RZ, PT ;  /* 0x000000ff1200720c */ /* 0x000fe20003f05070 */
[----:B------:R-:W-:Y:S01]  /*0400*/  ULDC UR17, c[0x0][0x24c] ;  /* 0x0000930000117ab9 */ /* 0x000fe20000000800 */
[----:B------:R-:W-:Y:S01]  /*0410*/  ULDC UR30, c[0x0][0x248] ;  /* 0x00009200001e7ab9 */ /* 0x000fe20000000800 */
[----:B------:R-:W-:Y:S01]  /*0420*/  ULDC UR16, c[0x0][0x260] ;  /* 0x0000980000107ab9 */ /* 0x000fe20000000800 */
[----:B------:R-:W-:Y:S01]  /*0430*/  ISETP.NE.AND.EX P0, PT, R10, RZ, PT, P0 ;  /* 0x000000ff0a00720c */ /* 0x000fe20003f05300 */
[----:B------:R-:W-:Y:S01]  /*0440*/  ULDC UR20, c[0x0][0x250] ;  /* 0x0000940000147ab9 */ /* 0x000fe20000000800 */
[----:B------:R-:W-:Y:S01]  /*0450*/  ULDC.64 UR10, c[0x0][0x218] ;  /* 0x00008600000a7ab9 */ /* 0x000fe20000000a00 */
[----:B------:R-:W-:Y:S01]  /*0460*/  ULDC.64 UR18, c[0x0][0x230] ;  /* 0x00008c0000127ab9 */ /* 0x000fe20000000a00 */
[----:B------:R-:W-:Y:S09]  /*0470*/  BSSY B0, `(.L_x_309) ;  /* 0x0000049000007945 */ /* 0x000ff20003800000 */
[----:B------:R-:W-:Y:S05]  /*0480*/  @!P0 BRA `(.L_x_310) ;  /* 0x00000004001c8947 */ /* 0x000fea0003800000 */
[----:B------:R-:W0:Y:S01]  /*0490*/  LDC.64 R24, c[0x0][0x228] ;  /* 0x00008a00ff187b82 */ /* 0x000e220000000a00 */
[----:B------:R-:W-:Y:S02]  /*04a0*/  ULDC.64 UR8, c[0x0][0x210] ;  /* 0x0000840000087ab9 */ /* 0x000fe40000000a00 */
[----:B------:R-:W-:-:S04]  /*04b0*/  LEA R16, P0, R0, UR8, 0x2 ;  /* 0x0000000800107c11 */ /* 0x000fc8000f8010ff */
[----:B------:R-:W-:Y:S01]  /*04c0*/  LEA.HI.X R14, R0, UR9, R5, 0x2, P0 ;  /* 0x00000009000e7c11 */ /* 0x000fe200080f1405 */
[----:B------:R-:W1:Y:S08]  /*04d0*/  LDC.64 R20, c[0x0][0x220] ;  /* 0x00008800ff147b82 */ /* 0x000e700000000a00 */
.L_x_314:
[----:B------:R-:W-:Y:S01]  /*04e0*/  LOP3.LUT R2, R5, UR17, RZ, 0xfc, !PT ;  /* 0x0000001105027c12 */ /* 0x000fe2000f8efcff */
[----:B------:R-:W-:Y:S03]  /*04f0*/  BSSY B1, `(.L_x_311) ;  /* 0x000001e000017945 */ /* 0x000fe60003800000 */
[----:B------:R-:W-:-:S13]  /*0500*/  ISETP.NE.U32.AND P0, PT, R2, RZ, PT ;  /* 0x000000ff0200720c */ /* 0x000fda0003f05070 */
[----:B--2---:R-:W-:Y:S05]  /*0510*/  @!P0 BRA `(.L_x_312) ;  /* 0x0000000000188947 */ /* 0x004fea0003800000 */
[----:B------:R-:W-:-:S07]  /*0520*/  MOV R2, 0x540 ;  /* 0x0000054000027802 */ /* 0x000fce0000000f00 */
[----:B01----:R-:W-:Y:S05]  /*0530*/  CALL.REL.NOINC `($__internal_13_$__cuda_sm20_div_s64) ;  /* 0x0000003c000c7944 */ /* 0x003fea0003c00000 */
[----:B------:R-:W-:Y:S02]  /*0540*/  IMAD.MOV R2, RZ, RZ, -R7 ;  /* 0x000000ffff027224 */ /* 0x000fe400078e0a07 */
[----:B------:R-:W-:-:S04]  /*0550*/  IMAD.U32 R11, RZ, RZ, UR30 ;  /* 0x0000001eff0b7e24 */ /* 0x000fc8000f8e00ff */
[----:B------:R-:W-:Y:S01]  /*0560*/  IMAD R2, R2, R11, R0 ;  /* 0x0000000b02027224 */ /* 0x000fe200078e0200 */
[----:B------:R-:W-:Y:S06]  /*0570*/  BRA `(.L_x_313) ;  /* 0x0000000000547947 */ /* 0x000fec0003800000 */
.L_x_312:
        /* <DEDUP_REMOVED lines=21> */
.L_x_313:
[----:B------:R-:W-:Y:S05]  /*06d0*/  BSYNC B1 ;  /* 0x0000000000017941 */ /* 0x000fea0003800000 */
.L_x_311:
[----:B------:R-:W-:Y:S01]  /*06e0*/  VIADD R23, R7, UR7 ;  /* 0x0000000707177c36 */ /* 0x000fe20008000000 */
[----:B------:R-:W-:-:S03]  /*06f0*/  SHF.R.S64 R26, RZ, 0x1e, R7 ;  /* 0x0000001eff1a7819 */ /* 0x000fc60000001007 */
[----:B0-----:R-:W-:Y:S01]  /*0700*/  IMAD.WIDE R22, R23, 0x4, R24 ;  /* 0x0000000417167825 */ /* 0x001fe200078e0218 */
[----:B------:R-:W-:-:S05]  /*0710*/  IADD3 R26, P0, R26, UR18, RZ ;  /* 0x000000121a1a7c10 */ /* 0x000fca000ff1e0ff */
[----:B------:R-:W2:Y:S01]  /*0720*/  LDG.E R22, desc[UR14][R22.64] ;  /* 0x0000000e16167981 */ /* 0x000ea2000c1e1900 */
[----:B------:R-:W-:-:S05]  /*0730*/  LEA.HI.X.SX32 R27, R7, UR19, 0x2, P0 ;  /* 0x00000013071b7c11 */ /* 0x000fca00080f16ff */
[----:B------:R-:W3:Y:S01]  /*0740*/  LDG.E R26, desc[UR14][R26.64] ;  /* 0x0000000e1a1a7981 */ /* 0x000ee2000c1e1900 */
[----:B------:R-:W-:Y:S02]  /*0750*/  SHF.R.S32.HI R7, RZ, 0x1f, R2 ;  /* 0x0000001fff077819 */ /* 0x000fe40000011402 */
[----:B------:R-:W-:Y:S02]  /*0760*/  MOV R6, R2 ;  /* 0x0000000200067202 */ /* 0x000fe40000000f00 */
[----:B--2---:R-:W-:-:S03]  /*0770*/  SHF.R.S32.HI R4, RZ, 0x1f, R22 ;  /* 0x0000001fff047819 */ /* 0x004fc60000011416 */
[----:B------:R-:W-:-:S04]  /*0780*/  IMAD.WIDE.U32 R8, R22, R11, R6 ;  /* 0x0000000b16087225 */ /* 0x000fc800078e0006 */
[-C--:B------:R-:W-:Y:S01]  /*0790*/  IMAD R15, R4, R11.reuse, RZ ;  /* 0x0000000b040f7224 */ /* 0x080fe200078e02ff */
[----:B---3--:R-:W-:Y:S02]  /*07a0*/  IADD3 R4, -R26, UR20, RZ ;  /* 0x000000141a047c10 */ /* 0x008fe4000fffe1ff */
[----:B------:R-:W-:Y:S01]  /*07b0*/  LEA R6, P0, R8, UR10, 0x2 ;  /* 0x0000000a08067c11 */ /* 0x000fe2000f8010ff */
[----:B------:R-:W-:Y:S02]  /*07c0*/  IMAD R7, R22, UR17, R15 ;  /* 0x0000001116077c24 */ /* 0x000fe4000f8e020f */
[----:B------:R-:W-:Y:S02]  /*07d0*/  IMAD R23, R4, R11, R2 ;  /* 0x0000000b04177224 */ /* 0x000fe400078e0202 */
[----:B------:R-:W-:Y:S02]  /*07e0*/  IMAD.IADD R7, R9, 0x1, R7 ;  /* 0x0000000109077824 */ /* 0x000fe400078e0207 */
[----:B-1----:R-:W-:-:S03]  /*07f0*/  IMAD.WIDE R22, R23, 0x4, R20 ;  /* 0x0000000417167825 */ /* 0x002fc600078e0214 */
[----:B------:R-:W-:-:S03]  /*0800*/  LEA.HI.X R7, R8, UR11, R7, 0x2, P0 ;  /* 0x0000000b08077c11 */ /* 0x000fc600080f1407 */
[----:B------:R-:W2:Y:S04]  /*0810*/  LDG.E R23, desc[UR14][R22.64] ;  /* 0x0000000e16177981 */ /* 0x000ea8000c1e1900 */
[----:B------:R0:W2:Y:S01]  /*0820*/  LDG.E R6, desc[UR14][R6.64] ;  /* 0x0000000e06067981 */ /* 0x0000a2000c1e1900 */
[----:B------:R-:W-:Y:S02]  /*0830*/  IADD3 R18, P0, R18, -0x1, RZ ;  /* 0xffffffff12127810 */ /* 0x000fe40007f1e0ff */
[----:B------:R-:W-:Y:S02]  /*0840*/  IADD3 R0, P1, R3, R0, RZ ;  /* 0x0000000003007210 */ /* 0x000fe40007f3e0ff */
[----:B------:R-:W-:Y:S02]  /*0850*/  IADD3.X R10, R10, -0x1, RZ, P0, !PT ;  /* 0xffffffff0a0a7810 */ /* 0x000fe400007fe4ff */
[----:B------:R-:W-:Y:S01]  /*0860*/  ISETP.NE.U32.AND P0, PT, R18, RZ, PT ;  /* 0x000000ff1200720c */ /* 0x000fe20003f05070 */
[----:B------:R-:W-:Y:S01]  /*0870*/  IMAD.X R5, RZ, RZ, R5, P1 ;  /* 0x000000ffff057224 */ /* 0x000fe200008e0605 */
[----:B0-----:R-:W-:-:S02]  /*0880*/  MOV R7, R14 ;  /* 0x0000000e00077202 */ /* 0x001fc40000000f00 */
[----:B------:R-:W-:Y:S01]  /*0890*/  ISETP.NE.AND.EX P0, PT, R10, RZ, PT, P0 ;  /* 0x000000ff0a00720c */ /* 0x000fe20003f05300 */
[----:B--2---:R-:W-:Y:S01]  /*08a0*/  FFMA.FTZ R9, R6, UR16, R23 ;  /* 0x0000001006097c23 */ /* 0x004fe20008010017 */
[----:B------:R-:W-:Y:S01]  /*08b0*/  IMAD.MOV.U32 R6, RZ, RZ, R16 ;  /* 0x000000ffff067224 */ /* 0x000fe200078e0010 */
[----:B------:R-:W-:-:S04]  /*08c0*/  LEA R16, P2, R3, R16, 0x2 ;  /* 0x0000001003107211 */ /* 0x000fc800078410ff */
[----:B------:R2:W-:Y:S01]  /*08d0*/  STG.E desc[UR14][R6.64], R9 ;  /* 0x0000000906007986 */ /* 0x0005e2000c10190e */
[----:B------:R-:W-:-:S05]  /*08e0*/  LEA.HI.X R14, R3, R14, RZ, 0x2, P2 ;  /* 0x0000000e030e7211 */ /* 0x000fca00010f14ff */
[----:B------:R-:W-:Y:S05]  /*08f0*/  @P0 BRA `(.L_x_314) ;  /* 0xfffffff800f80947 */ /* 0x000fea000383ffff */
.L_x_310:
[----:B------:R-:W-:Y:S05]  /*0900*/  BSYNC B0 ;  /* 0x0000000000007941 */ /* 0x000fea0003800000 */
.L_x_309:
[----:B------:R-:W0:Y:S01]  /*0910*/  LDC.64 R16, c[0x0][0x228] ;  /* 0x00008a00ff107b82 */ /* 0x000e220000000a00 */
[----:B------:R-:W-:Y:S01]  /*0920*/  ISETP.GE.U32.AND P0, PT, R12, 0x3, PT ;  /* 0x000000030c00780c */ /* 0x000fe20003f06070 */
[----:B------:R-:W-:Y:S01]  /*0930*/  ULDC UR21, c[0x0][0x24c] ;  /* 0x0000930000157ab9 */ /* 0x000fe20000000800 */
[----:B------:R-:W-:Y:S01]  /*0940*/  ULDC UR31, c[0x0][0x248] ;  /* 0x00009200001f7ab9 */ /* 0x000fe20000000800 */
[----:B------:R-:W-:Y:S01]  /*0950*/  ULDC UR23, c[0x0][0x260] ;  /* 0x0000980000177ab9 */ /* 0x000fe20000000800 */
[----:B------:R-:W-:Y:S01]  /*0960*/  ISETP.GE.U32.AND.EX P0, PT, R13, RZ, PT, P0 ;  /* 0x000000ff0d00720c */ /* 0x000fe20003f06100 */
[----:B------:R-:W-:Y:S01]  /*0970*/  ULDC UR22, c[0x0][0x250] ;  /* 0x0000940000167ab9 */ /* 0x000fe20000000800 */
[----:B------:R-:W-:Y:S01]  /*0980*/  ULDC.64 UR24, c[0x0][0x218] ;  /* 0x0000860000187ab9 */ /* 0x000fe20000000a00 */
[----:B------:R-:W1:Y:S01]  /*0990*/  LDC.64 R14, c[0x0][0x220] ;  /* 0x00008800ff0e7b82 */ /* 0x000e620000000a00 */
[----:B------:R-:W-:Y:S01]  /*09a0*/  ULDC.64 UR28, c[0x0][0x230] ;  /* 0x00008c00001c7ab9 */ /* 0x000fe20000000a00 */
[----:B------:R-:W-:-:S08]  /*09b0*/  ULDC.64 UR26, c[0x0][0x210] ;  /* 0x00008400001a7ab9 */ /* 0x000fd00000000a00 */
[----:B------:R-:W-:Y:S05]  /*09c0*/  @!P0 EXIT ;  /* 0x000000000000894d */ /* 0x000fea0003800000 */
[----:B------:R-:W-:Y:S01]  /*09d0*/  BSSY B0, `(.L_x_315) ;  /* 0x00000ef000007945 */ /* 0x000fe20003800000 */
.L_x_328:
[----:B------:R-:W-:Y:S01]  /*09e0*/  LOP3.LUT R2, R5, UR21, RZ, 0xfc, !PT ;  /* 0x0000001505027c12 */ /* 0x000fe2000f8efcff */
[----:B------:R-:W-:Y:S01]  /*09f0*/  BSSY B1, `(.L_x_316) ;  /* 0x0000020000017945 */ /* 0x000fe20003800000 */
[----:B---3--:R-:W-:Y:S01]  /*0a00*/  IMAD.SHL.U32 R12, R3, 0x4, RZ ;  /* 0x00000004030c7824 */ /* 0x008fe200078e00ff */
[----:B------:R-:W-:Y:S02]  /*0a10*/  SHF.R.U32.HI R10, RZ, 0x1e, R3 ;  /* 0x0000001eff0a7819 */ /* 0x000fe40000011603 */
[----:B------:R-:W-:-:S13]  /*0a20*/  ISETP.NE.U32.AND P0, PT, R2, RZ, PT ;  /* 0x000000ff0200720c */ /* 0x000fda0003f05070 */
[----:B------:R-:W-:Y:S05]  /*0a30*/  @!P0 BRA `(.L_x_317) ;  /* 0x0000000000188947 */ /* 0x000fea0003800000 */
[----:B------:R-:W-:-:S07]  /*0a40*/  MOV R2, 0xa60 ;  /* 0x00000a6000027802 */ /* 0x000fce0000000f00 */
[----:B012---:R-:W-:Y:S05]  /*0a50*/  CALL.REL.NOINC `($__internal_13_$__cuda_sm20_div_s64) ;  /* 0x0000003400c47944 */ /* 0x007fea0003c00000 */
[----:B------:R-:W-:Y:S01]  /*0a60*/  IADD3 R2, -R7, RZ, RZ ;  /* 0x000000ff07027210 */ /* 0x000fe20007ffe1ff */
[----:B------:R-:W-:-:S04]  /*0a70*/  IMAD.U32 R9, RZ, RZ, UR31 ;  /* 0x0000001fff097e24 */ /* 0x000fc8000f8e00ff */
[----:B------:R-:W-:Y:S01]  /*0a80*/  IMAD R2, R2, R9, R0 ;  /* 0x0000000902027224 */ /* 0x000fe200078e0200 */
[----:B------:R-:W-:Y:S06]  /*0a90*/  BRA `(.L_x_318) ;  /* 0x0000000000547947 */ /* 0x000fec0003800000 */
.L_x_317:
[----:B--2---:R-:W-:-:S04]  /*0aa0*/  IMAD.U32 R9, RZ, RZ, UR31 ;  /* 0x0000001fff097e24 */ /* 0x004fc8000f8e00ff */
        /* <DEDUP_REMOVED lines=20> */
.L_x_318:
[----:B------:R-:W-:Y:S05]  /*0bf0*/  BSYNC B1 ;  /* 0x0000000000017941 */ /* 0x000fea0003800000 */
.L_x_316:
        /* <DEDUP_REMOVED lines=28> */
[----:B--2---:R-:W-:-:S05]  /*0dc0*/  FFMA.FTZ R7, R20, UR23, R23 ;  /* 0x0000001714077c23 */ /* 0x004fca0008010017 */
[----:B------:R0:W-:Y:S07]  /*0dd0*/  STG.E desc[UR14][R18.64], R7 ;  /* 0x0000000712007986 */ /* 0x0001ee000c10190e */
[----:B------:R-:W-:Y:S05]  /*0de0*/  @!P0 BRA `(.L_x_320) ;  /* 0x0000000000188947 */ /* 0x000fea0003800000 */
[----:B------:R-:W-:-:S07]  /*0df0*/  MOV R2, 0xe10 ;  /* 0x00000e1000027802 */ /* 0x000fce0000000f00 */
[----:B0-----:R-:W-:Y:S05]  /*0e00*/  CALL.REL.NOINC `($__internal_13_$__cuda_sm20_div_s64) ;  /* 0x0000003000d87944 */ /* 0x001fea0003c00000 */
[----:B------:R-:W-:Y:S01]  /*0e10*/  IADD3 R2, -R7, RZ, RZ ;  /* 0x000000ff07027210 */ /* 0x000fe20007ffe1ff */
[----:B------:R-:W-:-:S04]  /*0e20*/  IMAD.U32 R9, RZ, RZ, UR31 ;  /* 0x0000001fff097e24 */ /* 0x000fc8000f8e00ff */
[----:B------:R-:W-:Y:S01]  /*0e30*/  IMAD R2, R2, R9, R0 ;  /* 0x0000000902027224 */ /* 0x000fe200078e0200 */
[----:B------:R-:W-:Y:S06]  /*0e40*/  BRA `(.L_x_321) ;  /* 0x0000000000507947 */ /* 0x000fec0003800000 */
.L_x_320:
        /* <DEDUP_REMOVED lines=20> */
.L_x_321:
[----:B------:R-:W-:Y:S05]  /*0f90*/  BSYNC B1 ;  /* 0x0000000000017941 */ /* 0x000fea0003800000 */
.L_x_319:
[----:B------:R-:W-:Y:S01]  /*0fa0*/  VIADD R23, R7, UR7 ;  /* 0x0000000707177c36 */ /* 0x000fe20008000000 */
[----:B------:R-:W-:-:S03]  /*0fb0*/  SHF.R.S64 R24, RZ, 0x1e, R7 ;  /* 0x0000001eff187819 */ /* 0x000fc60000001007 */
[----:B------:R-:W-:Y:S01]  /*0fc0*/  IMAD.WIDE R22, R23, 0x4, R16 ;  /* 0x0000000417167825 */ /* 0x000fe200078e0210 */
        /* <DEDUP_REMOVED lines=14> */
[----:B------:R-:W-:-:S03]  /*10b0*/  IMAD.WIDE R22, R23, 0x4, R14 ;  /* 0x0000000417167825 */ /* 0x000fc600078e020e */
[----:B------:R-:W-:-:S03]  /*10c0*/  LEA.HI.X R21, R6, UR25, R7, 0x2, P0 ;  /* 0x0000001906157c11 */ /* 0x000fc600080f1407 */
[----:B------:R-:W2:Y:S04]  /*10d0*/  LDG.E R23, desc[UR14][R22.64] ;  /* 0x0000000e16177981 */ /* 0x000ea8000c1e1900 */
        /* <DEDUP_REMOVED lines=17> */
.L_x_323:
        /* <DEDUP_REMOVED lines=20> */
.L_x_324:
[----:B------:R-:W-:Y:S05]  /*1330*/  BSYNC B1 ;  /* 0x0000000000017941 */ /* 0x000fea0003800000 */
.L_x_322:
        /* <DEDUP_REMOVED lines=37> */
.L_x_326:
        /* <DEDUP_REMOVED lines=20> */
.L_x_327:
[----:B------:R-:W-:Y:S05]  /*16d0*/  BSYNC B1 ;  /* 0x0000000000017941 */ /* 0x000fea0003800000 */
.L_x_325:
        /* <DEDUP_REMOVED lines=21> */
[----:B------:R-:W-:-:S05]  /*1830*/  IADD3 R12, P0, R12, R18, RZ ;  /* 0x000000120c0c7210 */ /* 0x000fca0007f1e0ff */
[----:B------:R-:W-:Y:S01]  /*1840*/  IMAD.X R13, R10, 0x1, R19, P0 ;  /* 0x000000010a0d7824 */ /* 0x000fe200000e0613 */
[----:B------:R-:W-:-:S05]  /*1850*/  IADD3 R0, P0, R3, R0, RZ ;  /* 0x0000000003007210 */ /* 0x000fca0007f1e0ff */
[----:B------:R-:W-:Y:S01]  /*1860*/  IMAD.X R5, RZ, RZ, R5, P0 ;  /* 0x000000ffff057224 */ /* 0x000fe200000e0605 */
[----:B------:R-:W-:-:S04]  /*1870*/  ISETP.GE.U32.AND P0, PT, R0, UR4, PT ;  /* 0x0000000400007c0c */ /* 0x000fc8000bf06070 */
[----:B------:R-:W-:Y:S01]  /*1880*/  ISETP.GE.AND.EX P0, PT, R5, UR6, PT, P0 ;  /* 0x0000000605007c0c */ /* 0x000fe2000bf06300 */
[----:B--2---:R-:W-:-:S05]  /*1890*/  FFMA.FTZ R7, R8, UR23, R21 ;  /* 0x0000001708077c23 */ /* 0x004fca0008010015 */
[----:B------:R3:W-:Y:S07]  /*18a0*/  STG.E desc[UR14][R12.64], R7 ;  /* 0x000000070c007986 */ /* 0x0007ee000c10190e */
[----:B------:R-:W-:Y:S05]  /*18b0*/  @!P0 BRA `(.L_x_328) ;  /* 0xfffffff000488947 */ /* 0x000fea000383ffff */
[----:B------:R-:W-:Y:S05]  /*18c0*/  BSYNC B0 ;  /* 0x0000000000007941 */ /* 0x000fea0003800000 */
.L_x_315:
[----:B------:R-:W-:Y:S05]  /*18d0*/  EXIT ;  /* 0x000000000000794d */ /* 0x000fea0003800000 */
.L_x_308:
[----:B------:R-:W-:Y:S02]  /*18e0*/  ULDC.64 UR8, c[0x0][0x238] ;  /* 0x00008e0000087ab9 */ /* 0x000fe40000000a00 */
[----:B------:R-:W-:-:S04]  /*18f0*/  ISETP.NE.U32.AND P0, PT, RZ, UR8, PT ;  /* 0x00000008ff007c0c */ /* 0x000fc8000bf05070 */
[----:B------:R-:W-:-:S13]  /*1900*/  ISETP.NE.AND.EX P0, PT, RZ, UR9, PT, P0 ;  /* 0x00000009ff007c0c */ /* 0x000fda000bf05300 */
[----:B------:R-:W-:Y:S05]  /*1910*/  @!P0 BRA `(.L_x_329) ;  /* 0x00000014003c8947 */ /* 0x000fea0003800000 */
[----:B------:R-:W-:Y:S01]  /*1920*/  ISETP.NE.U32.AND P0, PT, R18, RZ, PT ;  /* 0x000000ff1200720c */ /* 0x000fe20003f05070 */
[----:B------:R-:W-:Y:S01]  /*1930*/  ULDC UR8, c[0x0][0x254] ;  /* 0x0000950000087ab9 */ /* 0x000fe20000000800 */
[----:B------:R-:W-:Y:S01]  /*1940*/  ULDC UR11, c[0x0][0x24c] ;  /* 0x00009300000b7ab9 */ /* 0x000fe20000000800 */
[----:B------:R-:W-:Y:S01]  /*1950*/  UIADD3 UR10, UR10, -UR8, URZ ;  /* 0x800000080a0a7290 */ /* 0x000fe2000fffe03f */
[----:B------:R-:W-:Y:S01]  /*1960*/  ISETP.NE.AND.EX P0, PT, R10, RZ, PT, P0 ;  /* 0x000000ff0a00720c */ /* 0x000fe20003f05300 */
[----:B------:R-:W-:Y:S01]  /*1970*/  ULDC UR25, c[0x0][0x248] ;  /* 0x0000920000197ab9 */ /* 0x000fe20000000800 */
[----:B------:R-:W-:Y:S01]  /*1980*/  ULDC UR20, c[0x0][0x260] ;  /* 0x0000980000147ab9 */ /* 0x000fe20000000800 */
[----:B------:R-:W-:Y:S01]  /*1990*/  ULDC.64 UR18, c[0x0][0x218] ;  /* 0x0000860000127ab9 */ /* 0x000fe20000000a00 */
[----:B------:R-:W-:Y:S01]  /*19a0*/  ULDC.64 UR16, c[0x0][0x238] ;  /* 0x00008e0000107ab9 */ /* 0x000fe20000000a00 */
[----:B------:R-:W-:Y:S08]  /*19b0*/  BSSY B0, `(.L_x_330) ;  /* 0x0000049000007945 */ /* 0x000ff00003800000 */
[----:B------:R-:W-:Y:S05]  /*19c0*/  @!P0 BRA `(.L_x_331) ;  /* 0x00000004001c8947 */ /* 0x000fea0003800000 */
[----:B------:R-:W0:Y:S01]  /*19d0*/  LDC.64 R24, c[0x0][0x228] ;  /* 0x00008a00ff187b82 */ /* 0x000e220000000a00 */
[----:B------:R-:W-:Y:S02]  /*19e0*/  ULDC.64 UR8, c[0x0][0x210] ;  /* 0x0000840000087ab9 */ /* 0x000fe40000000a00 */
[----:B------:R-:W-:-:S04]  /*19f0*/  LEA R16, P0, R0, UR8, 0x2 ;  /* 0x0000000800107c11 */ /* 0x000fc8000f8010ff */
[----:B------:R-:W-:Y:S01]  /*1a00*/  LEA.HI.X R14, R0, UR9, R5, 0x2, P0 ;  /* 0x00000009000e7c11 */ /* 0x000fe200080f1405 */
[----:B------:R-:W1:Y:S08]  /*1a10*/  LDC.64 R20, c[0x0][0x220] ;  /* 0x00008800ff147b82 */ /* 0x000e700000000a00 */
.L_x_335:
[----:B------:R-:W-:Y:S01]  /*1a20*/  LOP3.LUT R2, R5, UR11, RZ, 0xfc, !PT ;  /* 0x0000000b05027c12 */ /* 0x000fe2000f8efcff */
[----:B------:R-:W-:Y:S03]  /*1a30*/  BSSY B1, `(.L_x_332) ;  /* 0x000001e000017945 */ /* 0x000fe60003800000 */
[----:B------:R-:W-:-:S13]  /*1a40*/  ISETP.NE.U32.AND P0, PT, R2, RZ, PT ;  /* 0x000000ff0200720c */ /* 0x000fda0003f05070 */
[----:B--2---:R-:W-:Y:S05]  /*1a50*/  @!P0 BRA `(.L_x_333) ;  /* 0x0000000000188947 */ /* 0x004fea0003800000 */
[----:B------:R-:W-:-:S07]  /*1a60*/  MOV R2, 0x1a80 ;  /* 0x00001a8000027802 */ /* 0x000fce0000000f00 */
[----:B01----:R-:W-:Y:S05]  /*1a70*/  CALL.REL.NOINC `($__internal_13_$__cuda_sm20_div_s64) ;  /* 0x0000002400bc7944 */ /* 0x003fea0003c00000 */
[----:B------:R-:W-:Y:S01]  /*1a80*/  IADD3 R2, -R7, RZ, RZ ;  /* 0x000000ff07027210 */ /* 0x000fe20007ffe1ff */
[----:B------:R-:W-:-:S04]  /*1a90*/  IMAD.U32 R11, RZ, RZ, UR25 ;  /* 0x00000019ff0b7e24 */ /* 0x000fc8000f8e00ff */
[----:B------:R-:W-:Y:S01]  /*1aa0*/  IMAD R2, R2, R11, R0 ;  /* 0x0000000b02027224 */ /* 0x000fe200078e0200 */
[----:B------:R-:W-:Y:S06]  /*1ab0*/  BRA `(.L_x_334) ;  /* 0x0000000000547947 */ /* 0x000fec0003800000 */
.L_x_333:
        /* <DEDUP_REMOVED lines=21> */
.L_x_334:
[----:B------:R-:W-:Y:S05]  /*1c10*/  BSYNC B1 ;  /* 0x0000000000017941 */ /* 0x000fea0003800000 */
.L_x_332:
        /* <DEDUP_REMOVED lines=12> */
[----:B------:R-:W-:Y:S01]  /*1ce0*/  LEA R6, P0, R8, UR18, 0x2 ;  /* 0x0000001208067c11 */ /* 0x000fe2000f8010ff */
[----:B---3--:R-:W-:Y:S02]  /*1cf0*/  VIADD R4, R26, UR10 ;  /* 0x0000000a1a047c36 */ /* 0x008fe40008000000 */
        /* <DEDUP_REMOVED lines=11> */
[----:B------:R-:W-:-:S02]  /*1db0*/  IMAD.X R5, RZ, RZ, R5, P1 ;  /* 0x000000ffff057224 */ /* 0x000fc400008e0605 */
[----:B0-----:R-:W-:Y:S01]  /*1dc0*/  IMAD.MOV.U32 R7, RZ, RZ, R14 ;  /* 0x000000ffff077224 */ /* 0x001fe200078e000e */
[----:B------:R-:W-:Y:S01]  /*1dd0*/  ISETP.NE.AND.EX P0, PT, R10, RZ, PT, P0 ;  /* 0x000000ff0a00720c */ /* 0x000fe20003f05300 */
[----:B--2---:R-:W-:Y:S01]  /*1de0*/  FFMA.FTZ R9, R6, UR20, R23 ;  /* 0x0000001406097c23 */ /* 0x004fe20008010017 */
[-C--:B------:R-:W-:Y:S02]  /*1df0*/  MOV R6, R16.reuse ;  /* 0x0000001000067202 */ /* 0x080fe40000000f00 */
[----:B------:R-:W-:-:S03]  /*1e00*/  LEA R16, P2, R3, R16, 0x2 ;  /* 0x0000001003107211 */ /* 0x000fc600078410ff */
[----:B------:R2:W-:Y:S01]  /*1e10*/  STG.E desc[UR14][R6.64], R9 ;  /* 0x0000000906007986 */ /* 0x0005e2000c10190e */
[----:B------:R-:W-:-:S05]  /*1e20*/  LEA.HI.X R14, R3, R14, RZ, 0x2, P2 ;  /* 0x0000000e030e7211 */ /* 0x000fca00010f14ff */
[----:B------:R-:W-:Y:S05]  /*1e30*/  @P0 BRA `(.L_x_335) ;  /* 0xfffffff800f80947 */ /* 0x000fea000383ffff */
.L_x_331:
[----:B------:R-:W-:Y:S05]  /*1e40*/  BSYNC B0 ;  /* 0x0000000000007941 */ /* 0x000fea0003800000 */
.L_x_330:
[----:B------:R-:W0:Y:S01]  /*1e50*/  LDC.64 R14, c[0x0][0x228] ;  /* 0x00008a00ff0e7b82 */ /* 0x000e220000000a00 */
[----:B------:R-:W-:Y:S01]  /*1e60*/  ISETP.GE.U32.AND P0, PT, R12, 0x3, PT ;  /* 0x000000030c00780c */ /* 0x000fe20003f06070 */
[----:B------:R-:W-:Y:S01]  /*1e70*/  ULDC UR21, c[0x0][0x24c] ;  /* 0x0000930000157ab9 */ /* 0x000fe20000000800 */
[----:B------:R-:W-:Y:S01]  /*1e80*/  ULDC UR30, c[0x0][0x248] ;  /* 0x00009200001e7ab9 */ /* 0x000fe20000000800 */
[----:B------:R-:W-:Y:S01]  /*1e90*/  ULDC UR24, c[0x0][0x260] ;  /* 0x0000980000187ab9 */ /* 0x000fe20000000800 */
[----:B------:R-:W-:Y:S01]  /*1ea0*/  ISETP.GE.U32.AND.EX P0, PT, R13, RZ, PT, P0 ;  /* 0x000000ff0d00720c */ /* 0x000fe20003f06100 */
[----:B------:R-:W-:Y:S01]  /*1eb0*/  ULDC.64 UR22, c[0x0][0x218] ;  /* 0x0000860000167ab9 */ /* 0x000fe20000000a00 */
[----:B------:R-:W-:Y:S01]  /*1ec0*/  ULDC.64 UR26, c[0x0][0x210] ;  /* 0x00008400001a7ab9 */ /* 0x000fe20000000a00 */
[----:B------:R-:W1:Y:S01]  /*1ed0*/  LDC.64 R16, c[0x0][0x220] ;  /* 0x00008800ff107b82 */ /* 0x000e620000000a00 */
[----:B------:R-:W-:-:S09]  /*1ee0*/  ULDC.64 UR28, c[0x0][0x238] ;  /* 0x00008e00001c7ab9 */ /* 0x000fd20000000a00 */
[----:B------:R-:W-:Y:S05]  /*1ef0*/  @!P0 EXIT ;  /* 0x000000000000894d */ /* 0x000fea0003800000 */
[----:B------:R-:W-:Y:S01]  /*1f00*/  BSSY B0, `(.L_x_336) ;  /* 0x00000ef000007945 */ /* 0x000fe20003800000 */
.L_x_349:
[----:B------:R-:W-:Y:S01]  /*1f10*/  LOP3.LUT R2, R5, UR21, RZ, 0xfc, !PT ;  /* 0x0000001505027c12 */ /* 0x000fe2000f8efcff */
[----:B------:R-:W-:Y:S01]  /*1f20*/  BSSY B1, `(.L_x_337) ;  /* 0x0000020000017945 */ /* 0x000fe20003800000 */
[----:B---3--:R-:W-:Y:S02]  /*1f30*/  SHF.L.U32 R12, R3, 0x2, RZ ;  /* 0x00000002030c7819 */ /* 0x008fe400000006ff */
[----:B------:R-:W-:Y:S02]  /*1f40*/  ISETP.NE.U32.AND P0, PT, R2, RZ, PT ;  /* 0x000000ff0200720c */ /* 0x000fe40003f05070 */
[----:B------:R-:W-:-:S11]  /*1f50*/  SHF.R.U32.HI R10, RZ, 0x1e, R3 ;  /* 0x0000001eff0a7819 */ /* 0x000fd60000011603 */
[----:B------:R-:W-:Y:S05]  /*1f60*/  @!P0 BRA `(.L_x_338) ;  /* 0x0000000000188947 */ /* 0x000fea0003800000 */
[----:B------:R-:W-:-:S07]  /*1f70*/  MOV R2, 0x1f90 ;  /* 0x00001f9000027802 */ /* 0x000fce0000000f00 */
[----:B012---:R-:W-:Y:S05]  /*1f80*/  CALL.REL.NOINC `($__internal_13_$__cuda_sm20_div_s64) ;  /* 0x0000002000787944 */ /* 0x007fea0003c00000 */
[----:B------:R-:W-:Y:S02]  /*1f90*/  IMAD.MOV R2, RZ, RZ, -R7 ;  /* 0x000000ffff027224 */ /* 0x000fe400078e0a07 */
[----:B------:R-:W-:-:S04]  /*1fa0*/  IMAD.U32 R9, RZ, RZ, UR30 ;  /* 0x0000001eff097e24 */ /* 0x000fc8000f8e00ff */
[----:B------:R-:W-:Y:S01]  /*1fb0*/  IMAD R2, R2, R9, R0 ;  /* 0x0000000902027224 */ /* 0x000fe200078e0200 */
[----:B------:R-:W-:Y:S06]  /*1fc0*/  BRA `(.L_x_339) ;  /* 0x0000000000547947 */ /* 0x000fec0003800000 */
.L_x_338:
[----:B--2---:R-:W-:-:S04]  /*1fd0*/  MOV R9, UR30 ;  /* 0x0000001e00097c02 */ /* 0x004fc80008000f00 */
        /* <DEDUP_REMOVED lines=20> */
.L_x_339:
[----:B------:R-:W-:Y:S05]  /*2120*/  BSYNC B1 ;  /* 0x0000000000017941 */ /* 0x000fea0003800000 */
.L_x_337:
[----:B------:R-:W-:Y:S02]  /*2130*/  IADD3 R19, R7, UR7, RZ ;  /* 0x0000000707137c10 */ /* 0x000fe4000fffe0ff */
        /* <DEDUP_REMOVED lines=11> */
[----:B------:R-:W-:Y:S01]  /*21f0*/  LEA R20, P0, R6, UR22, 0x2 ;  /* 0x0000001606147c11 */ /* 0x000fe2000f8010ff */
[----:B---3--:R-:W-:Y:S02]  /*2200*/  VIADD R4, R22, UR10 ;  /* 0x0000000a16047c36 */ /* 0x008fe40008000000 */
[----:B------:R-:W-:Y:S02]  /*2210*/  IMAD R13, R18, UR21, R11 ;  /* 0x00000015120d7c24 */ /* 0x000fe4000f8e020b */
[----:B------:R-:W-:-:S03]  /*2220*/  IMAD R11, R4, R9, R2 ;  /* 0x00000009040b7224 */ /* 0x000fc600078e0202 */
[----:B------:R-:W-:Y:S01]  /*2230*/  IADD3 R7, R7, R13, RZ ;  /* 0x0000000d07077210 */ /* 0x000fe20007ffe0ff */
        /* <DEDUP_REMOVED lines=16> */
[----:B------:R-:W-:Y:S01]  /*2340*/  MOV R9, UR30 ;  /* 0x0000001e00097c02 */ /* 0x000fe20008000f00 */
[----:B------:R-:W-:-:S04]  /*2350*/  IMAD.MOV R2, RZ, RZ, -R7 ;  /* 0x000000ffff027224 */ /* 0x000fc800078e0a07 */
[----:B------:R-:W-:Y:S01]  /*2360*/  IMAD R2, R2, R9, R0 ;  /* 0x0000000902027224 */ /* 0x000fe200078e0200 */
[----:B------:R-:W-:Y:S06]  /*2370*/  BRA `(.L_x_342) ;  /* 0x0000000000507947 */ /* 0x000fec0003800000 */
.L_x_341:
[----:B------:R-:W1:Y:S01]  /*2380*/  I2F.U32.RP R4, R9 ;  /* 0x0000000900047306 */ /* 0x000e620000209000 */
[----:B------:R-:W-:-:S07]  /*2390*/  ISETP.NE.U32.AND P2, PT, R9, RZ, PT ;  /* 0x000000ff0900720c */ /* 0x000fce0003f45070 */
[----:B-1----:R-:W1:Y:S02]  /*23a0*/  MUFU.RCP R4, R4 ;  /* 0x0000000400047308 */ /* 0x002e640000001000 */
[----:B-1----:R-:W-:-:S06]  /*23b0*/  VIADD R6, R4, 0xffffffe ;  /* 0x0ffffffe04067836 */ /* 0x002fcc0000000000 */
[----:B0-----:R0:W1:Y:S02]  /*23c0*/  F2I.FTZ.U32.TRUNC.NTZ R7, R6 ;  /* 0x0000000600077305 */ /* 0x001064000021f000 */
[----:B0-----:R-:W-:Y:S01]  /*23d0*/  MOV R6, RZ ;  /* 0x000000ff00067202 */ /* 0x001fe20000000f00 */
[----:B-1----:R-:W-:-:S04]  /*23e0*/  IMAD.MOV R2, RZ, RZ, -R7 ;  /* 0x000000ffff027224 */ /* 0x002fc800078e0a07 */
        /* <DEDUP_REMOVED lines=13> */
.L_x_342:
[----:B------:R-:W-:Y:S05]  /*24c0*/  BSYNC B1 ;  /* 0x0000000000017941 */ /* 0x000fea0003800000 */
.L_x_340:
[----:B------:R-:W-:Y:S02]  /*24d0*/  IADD3 R23, R7, UR7, RZ ;  /* 0x0000000707177c10 */ /* 0x000fe4000fffe0ff */
        /* <DEDUP_REMOVED lines=36> */
.L_x_344:
        /* <DEDUP_REMOVED lines=20> */
.L_x_345:
[----:B------:R-:W-:Y:S05]  /*2860*/  BSYNC B1 ;  /* 0x0000000000017941 */ /* 0x000fea0003800000 */
.L_x_343:
        /* <DEDUP_REMOVED lines=12> */
[----:B---3--:R-:W-:Y:S02]  /*2930*/  IADD3 R4, R24, UR10, RZ ;  /* 0x0000000a18047c10 */ /* 0x008fe4000fffe0ff */
[----:B------:R-:W-:Y:S01]  /*2940*/  LEA R20, P0, R6, UR22, 0x2 ;  /* 0x0000001606147c11 */ /* 0x000fe2000f8010ff */
[----:B------:R-:W-:Y:S02]  /*2950*/  IMAD R11, R22, UR21, R11 ;  /* 0x00000015160b7c24 */ /* 0x000fe4000f8e020b */
[----:B------:R-:W-:Y:S02]  /*2960*/  IMAD R23, R4, R9, R2 ;  /* 0x0000000904177224 */ /* 0x000fe400078e0202 */
[----:B------:R-:W-:Y:S02]  /*2970*/  IMAD.IADD R7, R7, 0x1, R11 ;  /* 0x0000000107077824 */ /* 0x000fe400078e020b */
[----:B------:R-:W-:-:S03]  /*2980*/  IMAD.WIDE R22, R23, 0x4, R16 ;  /* 0x0000000417167825 */ /* 0x000fc600078e0210 */
[----:B------:R-:W-:-:S03]  /*2990*/  LEA.HI.X R21, R6, UR23, R7, 0x2, P0 ;  /* 0x0000001706157c11 */ /* 0x000fc600080f1407 */
[----:B------:R-:W2:Y:S04]  /*29a0*/  LDG.E R23, desc[UR14][R22.64] ;  /* 0x0000000e16177981 */ /* 0x000ea8000c1e1900 */
        /* <DEDUP_REMOVED lines=8> */
[----:B--2---:R-:W-:-:S05]  /*2a30*/  FFMA.FTZ R7, R20, UR24, R23 ;  /* 0x0000001814077c23 */ /* 0x004fca0008010017 */
[----:B------:R0:W-:Y:S07]  /*2a40*/  STG.E desc[UR14][R18.64], R7 ;  /* 0x0000000712007986 */ /* 0x0001ee000c10190e */
[----:B------:R-:W-:Y:S05]  /*2a50*/  @!P0 BRA `(.L_x_347) ;  /* 0x0000000000188947 */ /* 0x000fea0003800000 */
[----:B------:R-:W-:-:S07]  /*2a60*/  MOV R2, 0x2a80 ;  /* 0x00002a8000027802 */ /* 0x000fce0000000f00 */
[----:B0-----:R-:W-:Y:S05]  /*2a70*/  CALL.REL.NOINC `($__internal_13_$__cuda_sm20_div_s64) ;  /* 0x0000001400bc7944 */ /* 0x001fea0003c00000 */
[----:B------:R-:W-:Y:S02]  /*2a80*/  IMAD.MOV R2, RZ, RZ, -R7 ;  /* 0x000000ffff027224 */ /* 0x000fe400078e0a07 */
[----:B------:R-:W-:-:S04]  /*2a90*/  IMAD.U32 R9, RZ, RZ, UR30 ;  /* 0x0000001eff097e24 */ /* 0x000fc8000f8e00ff */
[----:B------:R-:W-:Y:S01]  /*2aa0*/  IMAD R2, R2, R9, R0 ;  /* 0x0000000902027224 */ /* 0x000fe200078e0200 */
[----:B------:R-:W-:Y:S06]  /*2ab0*/  BRA `(.L_x_348) ;  /* 0x0000000000507947 */ /* 0x000fec0003800000 */
.L_x_347:
[----:B------:R-:W1:Y:S01]  /*2ac0*/  I2F.U32.RP R4, R9 ;  /* 0x0000000900047306 */ /* 0x000e620000209000 */
[----:B------:R-:W-:-:S07]  /*2ad0*/  ISETP.NE.U32.AND P2, PT, R9, RZ, PT ;  /* 0x000000ff0900720c */ /* 0x000fce0003f45070 */
[----:B-1----:R-:W1:Y:S02]  /*2ae0*/  MUFU.RCP R4, R4 ;  /* 0x0000000400047308 */ /* 0x002e640000001000 */
[----:B-1----:R-:W-:-:S06]  /*2af0*/  IADD3 R6, R4, 0xffffffe, RZ ;  /* 0x0ffffffe04067810 */ /* 0x002fcc0007ffe0ff */
[----:B0-----:R0:W1:Y:S02]  /*2b00*/  F2I.FTZ.U32.TRUNC.NTZ R7, R6 ;  /* 0x0000000600077305 */ /* 0x001064000021f000 */
[----:B0-----:R-:W-:Y:S02]  /*2b10*/  IMAD.MOV.U32 R6, RZ, RZ, RZ ;  /* 0x000000ffff067224 */ /* 0x001fe400078e00ff */
        /* <DEDUP_REMOVED lines=14> */
.L_x_348:
[----:B------:R-:W-:Y:S05]  /*2c00*/  BSYNC B1 ;  /* 0x0000000000017941 */ /* 0x000fea0003800000 */
.L_x_346:
[----:B------:R-:W-:Y:S01]  /*2c10*/  VIADD R21, R7, UR7 ;  /* 0x0000000707157c36 */ /* 0x000fe20008000000 */
[----:B------:R-:W-:-:S03]  /*2c20*/  SHF.R.S64 R22, RZ, 0x1e, R7 ;  /* 0x0000001eff167819 */ /* 0x000fc60000001007 */
[----:B------:R-:W-:Y:S01]  /*2c30*/  IMAD.WIDE R20, R21, 0x4, R14 ;  /* 0x0000000415147825 */ /* 0x000fe200078e020e */
        /* <DEDUP_REMOVED lines=14> */
[----:B------:R-:W-:-:S03]  /*2d20*/  IMAD.WIDE R20, R21, 0x4, R16 ;  /* 0x0000000415147825 */ /* 0x000fc600078e0210 */
[----:B------:R-:W-:-:S03]  /*2d30*/  LEA.HI.X R9, R6, UR23, R7, 0x2, P0 ;  /* 0x0000001706097c11 */ /* 0x000fc600080f1407 */
[----:B------:R-:W2:Y:S04]  /*2d40*/  LDG.E R21, desc[UR14][R20.64] ;  /* 0x0000000e14157981 */ /* 0x000ea8000c1e1900 */
[----:B------:R-:W2:Y:S01]  /*2d50*/  LDG.E R8, desc[UR14][R8.64] ;  /* 0x0000000e08087981 */ /* 0x000ea2000c1e1900 */
[----:B------:R-:W-:-:S04]  /*2d60*/  IADD3 R12, P0, R12, R18, RZ ;  /* 0x000000120c0c7210 */ /* 0x000fc80007f1e0ff */
[----:B------:R-:W-:Y:S02]  /*2d70*/  IADD3.X R13, R10, R19, RZ, P0, !PT ;  /* 0x000000130a0d7210 */ /* 0x000fe400007fe4ff */
        /* <DEDUP_REMOVED lines=8> */
.L_x_336:
[----:B------:R-:W-:Y:S05]  /*2e00*/  EXIT ;  /* 0x000000000000794d */ /* 0x000fea0003800000 */
.L_x_329:
        /* <DEDUP_REMOVED lines=9> */
[----:B------:R-:W0:Y:S01]  /*2ea0*/  LDC.64 R14, c[0x0][0x228] ;  /* 0x00008a00ff0e7b82 */ /* 0x000e220000000a00 */
[----:B------:R-:W-:Y:S02]  /*2eb0*/  ULDC.64 UR8, c[0x0][0x210] ;  /* 0x0000840000087ab9 */ /* 0x000fe40000000a00 */
[----:B------:R-:W-:-:S04]  /*2ec0*/  LEA R20, P0, R0, UR8, 0x2 ;  /* 0x0000000800147c11 */ /* 0x000fc8000f8010ff */
[----:B------:R-:W-:Y:S01]  /*2ed0*/  LEA.HI.X R21, R0, UR9, R5, 0x2, P0 ;  /* 0x0000000900157c11 */ /* 0x000fe200080f1405 */
[----:B------:R-:W1:Y:S08]  /*2ee0*/  LDC.64 R16, c[0x0][0x220] ;  /* 0x00008800ff107b82 */ /* 0x000e700000000a00 */
.L_x_355:
[----:B------:R-:W-:Y:S01]  /*2ef0*/  LOP3.LUT R2, R5, UR10, RZ, 0xfc, !PT ;  /* 0x0000000a05027c12 */ /* 0x000fe2000f8efcff */
[----:B------:R-:W-:Y:S03]  /*2f00*/  BSSY B1, `(.L_x_352) ;  /* 0x000001e000017945 */ /* 0x000fe60003800000 */
[----:B------:R-:W-:-:S13]  /*2f10*/  ISETP.NE.U32.AND P0, PT, R2, RZ, PT ;  /* 0x000000ff0200720c */ /* 0x000fda0003f05070 */
[----:B--2---:R-:W-:Y:S05]  /*2f20*/  @!P0 BRA `(.L_x_353) ;  /* 0x0000000000188947 */ /* 0x004fea0003800000 */
[----:B------:R-:W-:-:S07]  /*2f30*/  MOV R2, 0x2f50 ;  /* 0x00002f5000027802 */ /* 0x000fce0000000f00 */
[----:B01----:R-:W-:Y:S05]  /*2f40*/  CALL.REL.NOINC `($__internal_13_$__cuda_sm20_div_s64) ;  /* 0x0000001000887944 */ /* 0x003fea0003c00000 */
[----:B------:R-:W-:Y:S01]  /*2f50*/  MOV R9, UR19 ;  /* 0x0000001300097c02 */ /* 0x000fe20008000f00 */
[----:B------:R-:W-:-:S04]  /*2f60*/  IMAD.MOV R25, RZ, RZ, -R7 ;  /* 0x000000ffff197224 */ /* 0x000fc800078e0a07 */
[----:B------:R-:W-:Y:S01]  /*2f70*/  IMAD R25, R25, R9, R0 ;  /* 0x0000000919197224 */ /* 0x000fe200078e0200 */
[----:B------:R-:W-:Y:S06]  /*2f80*/  BRA `(.L_x_354) ;  /* 0x0000000000547947 */ /* 0x000fec0003800000 */
.L_x_353:
        /* <DEDUP_REMOVED lines=21> */
.L_x_354:
[----:B------:R-:W-:Y:S05]  /*30e0*/  BSYNC B1 ;  /* 0x0000000000017941 */ /* 0x000fea0003800000 */
.L_x_352:
[----:B------:R-:W-:-:S04]  /*30f0*/  VIADD R7, R7, UR7 ;  /* 0x0000000707077c36 */ /* 0x000fc80008000000 */
[----:B0-----:R-:W-:-:S06]  /*3100*/  IMAD.WIDE R22, R7, 0x4, R14 ;  /* 0x0000000407167825 */ /* 0x001fcc00078e020e */
[----:B------:R-:W2:Y:S01]  /*3110*/  LDG.E R22, desc[UR14][R22.64] ;  /* 0x0000000e16167981 */ /* 0x000ea2000c1e1900 */
[--C-:B------:R-:W-:Y:S01]  /*3120*/  SHF.R.S32.HI R7, RZ, 0x1f, R25.reuse ;  /* 0x0000001fff077819 */ /* 0x100fe20000011419 */
[--C-:B------:R-:W-:Y:S02]  /*3130*/  IMAD.MOV.U32 R6, RZ, RZ, R25.reuse ;  /* 0x000000ffff067224 */ /* 0x100fe400078e0019 */
[----:B------:R-:W-:-:S04]  /*3140*/  IMAD R25, R9, UR11, R25 ;  /* 0x0000000b09197c24 */ /* 0x000fc8000f8e0219 */
[----:B-1----:R-:W-:-:S06]  /*3150*/  IMAD.WIDE R24, R25, 0x4, R16 ;  /* 0x0000000419187825 */ /* 0x002fcc00078e0210 */
[----:B------:R-:W3:Y:S01]  /*3160*/  LDG.E R25, desc[UR14][R24.64] ;  /* 0x0000000e18197981 */ /* 0x000ee2000c1e1900 */
[----:B--2---:R-:W-:Y:S01]  /*3170*/  SHF.R.S32.HI R2, RZ, 0x1f, R22 ;  /* 0x0000001fff027819 */ /* 0x004fe20000011416 */
[----:B------:R-:W-:-:S04]  /*3180*/  IMAD.WIDE.U32 R6, R22, R9, R6 ;  /* 0x0000000916067225 */ /* 0x000fc800078e0006 */
[----:B------:R-:W-:Y:S01]  /*3190*/  IMAD R11, R2, R9, RZ ;  /* 0x00000009020b7224 */ /* 0x000fe200078e02ff */
[----:B------:R-:W-:-:S03]  /*31a0*/  LEA R8, P0, R6, UR16, 0x2 ;  /* 0x0000001006087c11 */ /* 0x000fc6000f8010ff */
[----:B------:R-:W-:-:S05]  /*31b0*/  IMAD R11, R22, UR10, R11 ;  /* 0x0000000a160b7c24 */ /* 0x000fca000f8e020b */
[----:B------:R-:W-:-:S04]  /*31c0*/  IADD3 R7, R7, R11, RZ ;  /* 0x0000000b07077210 */ /* 0x000fc80007ffe0ff */
[----:B------:R-:W-:-:S05]  /*31d0*/  LEA.HI.X R9, R6, UR17, R7, 0x2, P0 ;  /* 0x0000001106097c11 */ /* 0x000fca00080f1407 */
[----:B------:R-:W3:Y:S01]  /*31e0*/  LDG.E R8, desc[UR14][R8.64] ;  /* 0x0000000e08087981 */ /* 0x000ee2000c1e1900 */
[----:B------:R-:W-:Y:S01]  /*31f0*/  IMAD.MOV.U32 R6, RZ, RZ, R20 ;  /* 0x000000ffff067224 */ /* 0x000fe200078e0014 */
[----:B------:R-:W-:Y:S01]  /*3200*/  IADD3 R18, P0, R18, -0x1, RZ ;  /* 0xffffffff12127810 */ /* 0x000fe20007f1e0ff */
[----:B------:R-:W-:-:S03]  /*3210*/  IMAD.MOV.U32 R7, RZ, RZ, R21 ;  /* 0x000000ffff077224 */ /* 0x000fc600078e0015 */
[----:B------:R-:W-:Y:S02]  /*3220*/  IADD3.X R10, R10, -0x1, RZ, P0, !PT ;  /* 0xffffffff0a0a7810 */ /* 0x000fe400007fe4ff */
[----:B------:R-:W-:-:S04]  /*3230*/  ISETP.NE.U32.AND P0, PT, R18, RZ, PT ;  /* 0x000000ff1200720c */ /* 0x000fc80003f05070 */
[----:B------:R-:W-:Y:S02]  /*3240*/  ISETP.NE.AND.EX P0, PT, R10, RZ, PT, P0 ;  /* 0x000000ff0a00720c */ /* 0x000fe40003f05300 */
[C---:B------:R-:W-:Y:S02]  /*3250*/  IADD3 R0, P1, R3.reuse, R0, RZ ;  /* 0x0000000003007210 */ /* 0x040fe40007f3e0ff */
[C---:B------:R-:W-:Y:S02]  /*3260*/  LEA R20, P2, R3.reuse, R20, 0x2 ;  /* 0x0000001403147211 */ /* 0x040fe400078410ff */
[----:B------:R-:W-:Y:S02]  /*3270*/  IADD3.X R5, RZ, R5, RZ, P1, !PT ;  /* 0x00000005ff057210 */ /* 0x000fe40000ffe4ff */
[----:B------:R-:W-:Y:S01]  /*3280*/  LEA.HI.X R21, R3, R21, RZ, 0x2, P2 ;  /* 0x0000001503157211 */ /* 0x000fe200010f14ff */
[----:B---3--:R-:W-:-:S05]  /*3290*/  FFMA.FTZ R11, R8, UR18, R25 ;  /* 0x00000012080b7c23 */ /* 0x008fca0008010019 */
[----:B------:R2:W-:Y:S01]  /*32a0*/  STG.E desc[UR14][R6.64], R11 ;  /* 0x0000000b06007986 */ /* 0x0005e2000c10190e */
[----:B------:R-:W-:Y:S05]  /*32b0*/  @P0 BRA `(.L_x_355) ;  /* 0xfffffffc000c0947 */ /* 0x000fea000383ffff */
.L_x_351:
[----:B------:R-:W-:Y:S05]  /*32c0*/  BSYNC B0 ;  /* 0x0000000000007941 */ /* 0x000fea0003800000 */
.L_x_350:
[----:B------:R-:W-:-:S04]  /*32d0*/  ISETP.GE.U32.AND P0, PT, R12, 0x3, PT ;  /* 0x000000030c00780c */ /* 0x000fc80003f06070 */
[----:B------:R-:W-:-:S13]  /*32e0*/  ISETP.GE.U32.AND.EX P0, PT, R13, RZ, PT, P0 ;  /* 0x000000ff0d00720c */ /* 0x000fda0003f06100 */
[----:B------:R-:W-:Y:S05]  /*32f0*/  @!P0 EXIT ;  /* 0x000000000000894d */ /* 0x000fea0003800000 */
[----:B------:R-:W0:Y:S01]  /*3300*/  LDC.64 R12, c[0x0][0x228] ;  /* 0x00008a00ff0c7b82 */ /* 0x000e220000000a00 */
[----:B------:R-:W-:Y:S01]  /*3310*/  ULDC.64 UR8, c[0x0][0x210] ;  /* 0x0000840000087ab9 */ /* 0x000fe20000000a00 */
[----:B------:R-:W-:Y:S01]  /*3320*/  BSSY B0, `(.L_x_356) ;  /* 0x00000e3000007945 */ /* 0x000fe20003800000 */
[C---:B------:R-:W-:Y:S01]  /*3330*/  LEA R10, P0, R0.reuse, UR8, 0x2 ;  /* 0x00000008000a7c11 */ /* 0x040fe2000f8010ff */
[----:B------:R-:W-:Y:S01]  /*3340*/  IMAD.SHL.U32 R19, R3, 0x4, RZ ;  /* 0x0000000403137824 */ /* 0x000fe200078e00ff */
[----:B------:R-:W-:Y:S01]  /*3350*/  SHF.R.U32.HI R16, RZ, 0x1e, R3 ;  /* 0x0000001eff107819 */ /* 0x000fe20000011603 */
[----:B------:R-:W-:Y:S01]  /*3360*/  ULDC UR10, c[0x0][0x24c] ;  /* 0x00009300000a7ab9 */ /* 0x000fe20000000800 */
[----:B------:R-:W-:Y:S01]  /*3370*/  LEA.HI.X R17, R0, UR9, R5, 0x2, P0 ;  /* 0x0000000900117c11 */ /* 0x000fe200080f1405 */
[----:B------:R-:W1:Y:S01]  /*3380*/  LDC.64 R14, c[0x0][0x220] ;  /* 0x00008800ff0e7b82 */ /* 0x000e620000000a00 */
[----:B------:R-:W-:Y:S01]  /*3390*/  ULDC UR19, c[0x0][0x248] ;  /* 0x0000920000137ab9 */ /* 0x000fe20000000800 */
[----:B------:R-:W-:Y:S01]  /*33a0*/  ULDC UR11, c[0x0][0x260] ;  /* 0x00009800000b7ab9 */ /* 0x000fe20000000800 */
[----:B------:R-:W-:Y:S01]  /*33b0*/  ULDC UR18, c[0x0][0x250] ;  /* 0x0000940000127ab9 */ /* 0x000fe20000000800 */
[----:B------:R-:W-:-:S05]  /*33c0*/  ULDC.64 UR16, c[0x0][0x218] ;  /* 0x0000860000107ab9 */ /* 0x000fca0000000a00 */
.L_x_369:
[----:B------:R-:W-:Y:S01]  /*33d0*/  LOP3.LUT R2, R5, UR10, RZ, 0xfc, !PT ;  /* 0x0000000a05027c12 */ /* 0x000fe2000f8efcff */
[----:B------:R-:W-:Y:S03]  /*33e0*/  BSSY B1, `(.L_x_357) ;  /* 0x000001e000017945 */ /* 0x000fe60003800000 */
[----:B------:R-:W-:-:S13]  /*33f0*/  ISETP.NE.U32.AND P0, PT, R2, RZ, PT ;  /* 0x000000ff0200720c */ /* 0x000fda0003f05070 */
[----:B---3--:R-:W-:Y:S05]  /*3400*/  @!P0 BRA `(.L_x_358) ;  /* 0x0000000000188947 */ /* 0x008fea0003800000 */
[----:B------:R-:W-:-:S07]  /*3410*/  MOV R2, 0x3430 ;  /* 0x0000343000027802 */ /* 0x000fce0000000f00 */
[----:B012---:R-:W-:Y:S05]  /*3420*/  CALL.REL.NOINC `($__internal_13_$__cuda_sm20_div_s64) ;  /* 0x0000000c00507944 */ /* 0x007fea0003c00000 */
[----:B------:R-:W-:Y:S01]  /*3430*/  MOV R9, UR19 ;  /* 0x0000001300097c02 */ /* 0x000fe20008000f00 */
[----:B------:R-:W-:-:S04]  /*3440*/  IMAD.MOV R25, RZ, RZ, -R7 ;  /* 0x000000ffff197224 */ /* 0x000fc800078e0a07 */
[----:B------:R-:W-:Y:S01]  /*3450*/  IMAD R25, R25, R9, R0 ;  /* 0x0000000919197224 */ /* 0x000fe200078e0200 */
[----:B------:R-:W-:Y:S06]  /*3460*/  BRA `(.L_x_359) ;  /* 0x0000000000547947 */ /* 0x000fec0003800000 */
.L_x_358:
[----:B------:R-:W-:-:S04]  /*3470*/  IMAD.U32 R9, RZ, RZ, UR19 ;  /* 0x00000013ff097e24 */ /* 0x000fc8000f8e00ff */
[----:B------:R-:W3:Y:S01]  /*3480*/  I2F.U32.RP R4, R9 ;  /* 0x0000000900047306 */ /* 0x000ee20000209000 */
[----:B------:R-:W-:-:S07]  /*3490*/  ISETP.NE.U32.AND P2, PT, R9, RZ, PT ;  /* 0x000000ff0900720c */ /* 0x000fce0003f45070 */
[----:B---3--:R-:W2:Y:S02]  /*34a0*/  MUFU.RCP R4, R4 ;  /* 0x0000000400047308 */ /* 0x008ea40000001000 */
        /* <DEDUP_REMOVED lines=17> */
.L_x_359:
[----:B------:R-:W-:Y:S05]  /*35c0*/  BSYNC B1 ;  /* 0x0000000000017941 */ /* 0x000fea0003800000 */
.L_x_357:
        /* <DEDUP_REMOVED lines=16> */
[----:B------:R-:W-:Y:S01]  /*36d0*/  IADD3 R0, P0, R3, R0, RZ ;  /* 0x0000000003007210 */ /* 0x000fe20007f1e0ff */
[----:B------:R-:W-:-:S04]  /*36e0*/  IMAD.MOV.U32 R11, RZ, RZ, R17 ;  /* 0x000000ffff0b7224 */ /* 0x000fc800078e0011 */
[----:B------:R-:W-:-:S05]  /*36f0*/  IMAD.X R5, RZ, RZ, R5, P0 ;  /* 0x000000ffff057224 */ /* 0x000fca00000e0605 */
[----:B------:R-:W-:-:S04]  /*3700*/  LOP3.LUT R2, R5, UR10, RZ, 0xfc, !PT ;  /* 0x0000000a05027c12 */ /* 0x000fc8000f8efcff */
[----:B------:R-:W-:Y:S01]  /*3710*/  ISETP.NE.U32.AND P0, PT, R2, RZ, PT ;  /* 0x000000ff0200720c */ /* 0x000fe20003f05070 */
[----:B------:R-:W-:Y:S01]  /*3720*/  BSSY B1, `(.L_x_360) ;  /* 0x000001e000017945 */ /* 0x000fe20003800000 */
[----:B---3--:R-:W-:-:S05]  /*3730*/  FFMA.FTZ R7, R20, UR11, R25 ;  /* 0x0000000b14077c23 */ /* 0x008fca0008010019 */
[----:B------:R0:W-:Y:S06]  /*3740*/  STG.E desc[UR14][R10.64], R7 ;  /* 0x000000070a007986 */ /* 0x0001ec000c10190e */
[----:B------:R-:W-:Y:S05]  /*3750*/  @!P0 BRA `(.L_x_361) ;  /* 0x0000000000188947 */ /* 0x000fea0003800000 */
[----:B------:R-:W-:-:S07]  /*3760*/  MOV R2, 0x3780 ;  /* 0x0000378000027802 */ /* 0x000fce0000000f00 */
[----:B0-----:R-:W-:Y:S05]  /*3770*/  CALL.REL.NOINC `($__internal_13_$__cuda_sm20_div_s64) ;  /* 0x00000008007c7944 */ /* 0x001fea0003c00000 */
[----:B------:R-:W-:Y:S01]  /*3780*/  IADD3 R25, -R7, RZ, RZ ;  /* 0x000000ff07197210 */ /* 0x000fe20007ffe1ff */
[----:B------:R-:W-:-:S04]  /*3790*/  IMAD.U32 R9, RZ, RZ, UR19 ;  /* 0x00000013ff097e24 */ /* 0x000fc8000f8e00ff */
[----:B------:R-:W-:Y:S01]  /*37a0*/  IMAD R25, R25, R9, R0 ;  /* 0x0000000919197224 */ /* 0x000fe200078e0200 */
[----:B------:R-:W-:Y:S06]  /*37b0*/  BRA `(.L_x_362) ;  /* 0x0000000000507947 */ /* 0x000fec0003800000 */
.L_x_361:
        /* <DEDUP_REMOVED lines=20> */
.L_x_362:
[----:B------:R-:W-:Y:S05]  /*3900*/  BSYNC B1 ;  /* 0x0000000000017941 */ /* 0x000fea0003800000 */
.L_x_360:
[----:B------:R-:W-:-:S04]  /*3910*/  VIADD R7, R7, UR7 ;  /* 0x0000000707077c36 */ /* 0x000fc80008000000 */
[----:B------:R-:W-:-:S06]  /*3920*/  IMAD.WIDE R20, R7, 0x4, R12 ;  /* 0x0000000407147825 */ /* 0x000fcc00078e020c */
[----:B------:R-:W2:Y:S01]  /*3930*/  LDG.E R20, desc[UR14][R20.64] ;  /* 0x0000000e14147981 */ /* 0x000ea2000c1e1900 */
[--C-:B------:R-:W-:Y:S01]  /*3940*/  SHF.R.S32.HI R7, RZ, 0x1f, R25.reuse ;  /* 0x0000001fff077819 */ /* 0x100fe20000011419 */
[--C-:B------:R-:W-:Y:S02]  /*3950*/  IMAD.MOV.U32 R6, RZ, RZ, R25.reuse ;  /* 0x000000ffff067224 */ /* 0x100fe400078e0019 */
[----:B------:R-:W-:-:S04]  /*3960*/  IMAD R25, R9, UR18, R25 ;  /* 0x0000001209197c24 */ /* 0x000fc8000f8e0219 */
[----:B------:R-:W-:-:S06]  /*3970*/  IMAD.WIDE R24, R25, 0x4, R14 ;  /* 0x0000000419187825 */ /* 0x000fcc00078e020e */
        /* <DEDUP_REMOVED lines=9> */
[----:B------:R-:W-:-:S05]  /*3a10*/  IADD3 R20, P0, R19, R10, RZ ;  /* 0x0000000a13147210 */ /* 0x000fca0007f1e0ff */
[----:B------:R-:W-:Y:S01]  /*3a20*/  IMAD.X R21, R16, 0x1, R17, P0 ;  /* 0x0000000110157824 */ /* 0x000fe200000e0611 */
[----:B------:R-:W-:-:S05]  /*3a30*/  IADD3 R0, P0, R3, R0, RZ ;  /* 0x0000000003007210 */ /* 0x000fca0007f1e0ff */
        /* <DEDUP_REMOVED lines=13> */
.L_x_364:
        /* <DEDUP_REMOVED lines=20> */
.L_x_365:
[----:B------:R-:W-:Y:S05]  /*3c50*/  BSYNC B1 ;  /* 0x0000000000017941 */ /* 0x000fea0003800000 */
.L_x_363:
[----:B------:R-:W-:-:S04]  /*3c60*/  VIADD R7, R7, UR7 ;  /* 0x0000000707077c36 */ /* 0x000fc80008000000 */
[----:B------:R-:W-:-:S06]  /*3c70*/  IMAD.WIDE R22, R7, 0x4, R12 ;  /* 0x0000000407167825 */ /* 0x000fcc00078e020c */
[----:B------:R-:W2:Y:S01]  /*3c80*/  LDG.E R22, desc[UR14][R22.64] ;  /* 0x0000000e16167981 */ /* 0x000ea2000c1e1900 */
[--C-:B------:R-:W-:Y:S01]  /*3c90*/  SHF.R.S32.HI R7, RZ, 0x1f, R6.reuse ;  /* 0x0000001fff077819 */ /* 0x100fe20000011406 */
[----:B------:R-:W-:-:S04]  /*3ca0*/  IMAD R25, R9, UR18, R6 ;  /* 0x0000001209197c24 */ /* 0x000fc8000f8e0206 */
[----:B------:R-:W-:-:S06]  /*3cb0*/  IMAD.WIDE R24, R25, 0x4, R14 ;  /* 0x0000000419187825 */ /* 0x000fcc00078e020e */
[----:B------:R-:W3:Y:S01]  /*3cc0*/  LDG.E R25, desc[UR14][R24.64] ;  /* 0x0000000e18197981 */ /* 0x000ee2000c1e1900 */
[----:B--2---:R-:W-:Y:S01]  /*3cd0*/  SHF.R.S32.HI R2, RZ, 0x1f, R22 ;  /* 0x0000001fff027819 */ /* 0x004fe20000011416 */
[----:B------:R-:W-:-:S04]  /*3ce0*/  IMAD.WIDE.U32 R10, R22, R9, R6 ;  /* 0x00000009160a7225 */ /* 0x000fc800078e0006 */
[----:B------:R-:W-:Y:S01]  /*3cf0*/  IMAD R17, R2, R9, RZ ;  /* 0x0000000902117224 */ /* 0x000fe200078e02ff */
[----:B------:R-:W-:-:S03]  /*3d00*/  LEA R6, P0, R10, UR16, 0x2 ;  /* 0x000000100a067c11 */ /* 0x000fc6000f8010ff */
[----:B------:R-:W-:-:S04]  /*3d10*/  IMAD R7, R22, UR10, R17 ;  /* 0x0000000a16077c24 */ /* 0x000fc8000f8e0211 */
[----:B------:R-:W-:-:S05]  /*3d20*/  IMAD.IADD R7, R11, 0x1, R7 ;  /* 0x000000010b077824 */ /* 0x000fca00078e0207 */
[----:B------:R-:W-:-:S05]  /*3d30*/  LEA.HI.X R7, R10, UR17, R7, 0x2, P0 ;  /* 0x000000110a077c11 */ /* 0x000fca00080f1407 */
[----:B------:R-:W3:Y:S01]  /*3d40*/  LDG.E R6, desc[UR14][R6.64] ;  /* 0x0000000e06067981 */ /* 0x000ee2000c1e1900 */
[----:B------:R-:W-:-:S04]  /*3d50*/  IADD3 R20, P0, R19, R20, RZ ;  /* 0x0000001413147210 */ /* 0x000fc80007f1e0ff */
[----:B------:R-:W-:Y:S02]  /*3d60*/  IADD3.X R21, R16, R21, RZ, P0, !PT ;  /* 0x0000001510157210 */ /* 0x000fe400007fe4ff */
        /* <DEDUP_REMOVED lines=10> */
[----:B------:R-:W-:Y:S01]  /*3e10*/  MOV R9, UR19 ;  /* 0x0000001300097c02 */ /* 0x000fe20008000f00 */
[----:B------:R-:W-:-:S04]  /*3e20*/  IMAD.MOV R23, RZ, RZ, -R7 ;  /* 0x000000ffff177224 */ /* 0x000fc800078e0a07 */
[----:B------:R-:W-:Y:S01]  /*3e30*/  IMAD R23, R23, R9, R0 ;  /* 0x0000000917177224 */ /* 0x000fe200078e0200 */
[----:B------:R-:W-:Y:S06]  /*3e40*/  BRA `(.L_x_368) ;  /* 0x0000000000507947 */ /* 0x000fec0003800000 */
.L_x_367:
[----:B------:R-:W1:Y:S01]  /*3e50*/  I2F.U32.RP R4, R9 ;  /* 0x0000000900047306 */ /* 0x000e620000209000 */
[----:B------:R-:W-:-:S07]  /*3e60*/  ISETP.NE.U32.AND P2, PT, R9, RZ, PT ;  /* 0x000000ff0900720c */ /* 0x000fce0003f45070 */
[----:B-1----:R-:W1:Y:S02]  /*3e70*/  MUFU.RCP R4, R4 ;  /* 0x0000000400047308 */ /* 0x002e640000001000 */
[----:B-1----:R-:W-:-:S06]  /*3e80*/  VIADD R6, R4, 0xffffffe ;  /* 0x0ffffffe04067836 */ /* 0x002fcc0000000000 */
[----:B------:R1:W2:Y:S02]  /*3e90*/  F2I.FTZ.U32.TRUNC.NTZ R7, R6 ;  /* 0x0000000600077305 */ /* 0x0002a4000021f000 */
[----:B-1----:R-:W-:Y:S01]  /*3ea0*/  HFMA2.MMA R6, -RZ, RZ, 0, 0 ;  /* 0x00000000ff067435 */ /* 0x002fe200000001ff */
[----:B--2---:R-:W-:-:S04]  /*3eb0*/  IMAD.MOV R2, RZ, RZ, -R7 ;  /* 0x000000ffff027224 */ /* 0x004fc800078e0a07 */
[----:B0-----:R-:W-:-:S05]  /*3ec0*/  IMAD R11, R2, R9, RZ ;  /* 0x00000009020b7224 */ /* 0x001fca00078e02ff */
        /* <DEDUP_REMOVED lines=12> */
.L_x_368:
[----:B------:R-:W-:Y:S05]  /*3f90*/  BSYNC B1 ;  /* 0x0000000000017941 */ /* 0x000fea0003800000 */
.L_x_366:
[----:B------:R-:W-:-:S05]  /*3fa0*/  IADD3 R7, R7, UR7, RZ ;  /* 0x0000000707077c10 */ /* 0x000fca000fffe0ff */
        /* <DEDUP_REMOVED lines=18> */
[----:B------:R-:W-:Y:S01]  /*40d0*/  IMAD.X R5, RZ, RZ, R5, P0 ;  /* 0x000000ffff057224 */ /* 0x000fe200000e0605 */
[----:B------:R-:W-:-:S04]  /*40e0*/  ISETP.GE.U32.AND P0, PT, R0, UR4, PT ;  /* 0x0000000400007c0c */ /* 0x000fc8000bf06070 */
[----:B------:R-:W-:Y:S02]  /*40f0*/  ISETP.GE.AND.EX P0, PT, R5, UR6, PT, P0 ;  /* 0x0000000605007c0c */ /* 0x000fe4000bf06300 */
[----:B------:R-:W-:-:S05]  /*4100*/  IADD3 R10, P1, R19, R6, RZ ;  /* 0x00000006130a7210 */ /* 0x000fca0007f3e0ff */
[----:B------:R-:W-:Y:S02]  /*4110*/  IMAD.X R17, R16, 0x1, R7, P1 ;  /* 0x0000000110117824 */ /* 0x000fe400008e0607 */
[----:B---3--:R-:W-:-:S05]  /*4120*/  FFMA.FTZ R11, R8, UR11, R23 ;  /* 0x0000000b080b7c23 */ /* 0x008fca0008010017 */
[----:B------:R3:W-:Y:S01]  /*4130*/  STG.E desc[UR14][R6.64], R11 ;  /* 0x0000000b06007986 */ /* 0x0007e2000c10190e */
[----:B------:R-:W-:Y:S05]  /*4140*/  @!P0 BRA `(.L_x_369) ;  /* 0xfffffff000a08947 */ /* 0x000fea000383ffff */
[----:B------:R-:W-:Y:S05]  /*4150*/  BSYNC B0 ;  /* 0x0000000000007941 */ /* 0x000fea0003800000 */
.L_x_356:
[----:B------:R-:W-:Y:S05]  /*4160*/  EXIT ;  /* 0x000000000000794d */ /* 0x000fea0003800000 */
        .weak           $__internal_13_$__cuda_sm20_div_s64
        .type           $__internal_13_$__cuda_sm20_div_s64,@function
        .size           $__internal_13_$__cuda_sm20_div_s64,($__internal_14_$__cuda_sm20_div_u64 - $__internal_13_$__cuda_sm20_div_s64)
$__internal_13_$__cuda_sm20_div_s64:
        /* <DEDUP_REMOVED lines=8> */
[----:B0-----:R-:W-:-:S06]  /*41f0*/  IADD3 R8, R8, 0x1ffffffe, RZ ;  /* 0x1ffffffe08087810 */ /* 0x001fcc0007ffe0ff */
[----:B------:R-:W0:Y:S02]  /*4200*/  F2I.U64.TRUNC R8, R8 ;  /* 0x0000000800087311 */ /* 0x000e24000020d800 */
[----:B0-----:R-:W-:-:S04]  /*4210*/  IMAD.WIDE.U32 R22, R8, UR8, RZ ;  /* 0x0000000808167c25 */ /* 0x001fc8000f8e00ff */
[C---:B------:R-:W-:Y:S01]  /*4220*/  IMAD R6, R8.reuse, UR9, R23 ;  /* 0x0000000908067c24 */ /* 0x040fe2000f8e0217 */
[----:B------:R-:W-:Y:S01]  /*4230*/  IADD3 R7, P0, RZ, -R22, RZ ;  /* 0x80000016ff077210 */ /* 0x000fe20007f1e0ff */
[----:B------:R-:W-:Y:S02]  /*4240*/  IMAD.MOV.U32 R23, RZ, RZ, R8 ;  /* 0x000000ffff177224 */ /* 0x000fe400078e0008 */
[----:B------:R-:W-:Y:S02]  /*4250*/  IMAD R6, R9, UR8, R6 ;  /* 0x0000000809067c24 */ /* 0x000fe4000f8e0206 */
        /* <DEDUP_REMOVED lines=8> */
[----:B------:R-:W-:-:S03]  /*42e0*/  IMAD.WIDE.U32 R26, R23, UR8, RZ ;  /* 0x00000008171a7c25 */ /* 0x000fc6000f8e00ff */
[----:B------:R-:W-:Y:S01]  /*42f0*/  IADD3.X R7, RZ, RZ, R6, P2, P1 ;  /* 0x000000ffff077210 */ /* 0x000fe200017e2406 */
[----:B------:R-:W-:Y:S01]  /*4300*/  IMAD R8, R23, UR9, R27 ;  /* 0x0000000917087c24 */ /* 0x000fe2000f8e021b */
[----:B------:R-:W-:Y:S01]  /*4310*/  IADD3 R4, P0, RZ, -R26, RZ ;  /* 0x8000001aff047210 */ /* 0x000fe20007f1e0ff */
[----:B------:R-:W-:Y:S01]  /*4320*/  IMAD.MOV.U32 R27, RZ, RZ, RZ ;  /* 0x000000ffff1b7224 */ /* 0x000fe200078e00ff */
[----:B------:R-:W-:Y:S01]  /*4330*/  IADD3 R6, P4, RZ, -R0, RZ ;  /* 0x80000000ff067210 */ /* 0x000fe20007f9e0ff */
[----:B------:R-:W-:Y:S02]  /*4340*/  IMAD R8, R7, UR8, R8 ;  /* 0x0000000807087c24 */ /* 0x000fe4000f8e0208 */
[----:B------:R-:W-:Y:S01]  /*4350*/  IMAD.HI.U32 R22, R23, R4, RZ ;  /* 0x0000000417167227 */ /* 0x000fe200078e00ff */
[----:B------:R-:W-:-:S03]  /*4360*/  SEL R6, R6, R0, !P3 ;  /* 0x0000000006067207 */ /* 0x000fc60005800000 */
[----:B------:R-:W-:-:S04]  /*4370*/  IMAD.X R8, RZ, RZ, ~R8, P0 ;  /* 0x000000ffff087224 */ /* 0x000fc800000e0e08 */
[----:B------:R-:W-:-:S04]  /*4380*/  IMAD.WIDE.U32 R22, P0, R23, R8, R22 ;  /* 0x0000000817167225 */ /* 0x000fc80007800016 */
[C---:B------:R-:W-:Y:S02]  /*4390*/  IMAD R9, R7.reuse, R8, RZ ;  /* 0x0000000807097224 */ /* 0x040fe400078e02ff */
[----:B------:R-:W-:-:S04]  /*43a0*/  IMAD.HI.U32 R4, P1, R7, R4, R22 ;  /* 0x0000000407047227 */ /* 0x000fc80007820016 */
[----:B------:R-:W-:Y:S01]  /*43b0*/  IMAD.HI.U32 R8, R7, R8, RZ ;  /* 0x0000000807087227 */ /* 0x000fe200078e00ff */
[----:B------:R-:W-:-:S03]  /*43c0*/  IADD3 R4, P2, R9, R4, RZ ;  /* 0x0000000409047210 */ /* 0x000fc60007f5e0ff */
[----:B------:R-:W-:Y:S01]  /*43d0*/  IMAD.X R22, RZ, RZ, ~R5, P4 ;  /* 0x000000ffff167224 */ /* 0x000fe200020e0e05 */
[----:B------:R-:W-:Y:S01]  /*43e0*/  IADD3.X R8, R8, R7, RZ, P0, !PT ;  /* 0x0000000708087210 */ /* 0x000fe200007fe4ff */
[----:B------:R-:W-:-:S03]  /*43f0*/  IMAD.HI.U32 R26, R4, R6, RZ ;  /* 0x00000006041a7227 */ /* 0x000fc600078e00ff */
        /* <DEDUP_REMOVED lines=8> */
[----:B------:R-:W-:-:S03]  /*4480*/  IMAD.WIDE.U32 R22, R4, UR8, RZ ;  /* 0x0000000804167c25 */ /* 0x000fc6000f8e00ff */
[----:B------:R-:W-:Y:S01]  /*4490*/  IADD3.X R8, RZ, R8, RZ, P1, !PT ;  /* 0x00000008ff087210 */ /* 0x000fe20000ffe4ff */
[----:B------:R-:W-:Y:S01]  /*44a0*/  IMAD R9, R4, UR9, R23 ;  /* 0x0000000904097c24 */ /* 0x000fe2000f8e0217 */
[----:B------:R-:W-:Y:S01]  /*44b0*/  IADD3 R6, P1, -R22, R6, RZ ;  /* 0x0000000616067210 */ /* 0x000fe20007f3e1ff */
[----:B------:R-:W-:Y:S02]  /*44c0*/  VIADD R11, R4, 0x1 ;  /* 0x00000001040b7836 */ /* 0x000fe40000000000 */
[----:B------:R-:W-:Y:S01]  /*44d0*/  IMAD R8, R8, UR8, R9 ;  /* 0x0000000808087c24 */ /* 0x000fe2000f8e0209 */
[----:B------:R-:W-:-:S03]  /*44e0*/  ISETP.GE.U32.AND P0, PT, R6, UR8, PT ;  /* 0x0000000806007c0c */ /* 0x000fc6000bf06070 */
        /* <DEDUP_REMOVED lines=9> */
[----:B------:R-:W-:Y:S01]  /*4580*/  ISETP.GE.U32.AND.EX P0, PT, R8, UR9, PT, P0 ;  /* 0x0000000908007c0c */ /* 0x000fe2000bf06100 */
[----:B------:R-:W-:Y:S01]  /*4590*/  IMAD.MOV.U32 R8, RZ, RZ, R2 ;  /* 0x000000ffff087224 */ /* 0x000fe200078e0002 */
[----:B------:R-:W-:Y:S02]  /*45a0*/  LOP3.LUT R6, R5, UR13, RZ, 0x3c, !PT ;  /* 0x0000000d05067c12 */ /* 0x000fe4000f8e3cff */
[----:B------:R-:W-:Y:S02]  /*45b0*/  SEL R4, R4, R11, P0 ;  /* 0x0000000b04047207 */ /* 0x000fe40000000000 */
[----:B------:R-:W-:Y:S02]  /*45c0*/  ISETP.NE.U32.AND P0, PT, RZ, UR12, PT ;  /* 0x0000000cff007c0c */ /* 0x000fe4000bf05070 */
[----:B------:R-:W-:Y:S01]  /*45d0*/  ISETP.GE.AND P1, PT, R6, RZ, PT ;  /* 0x000000ff0600720c */ /* 0x000fe20003f26270 */
[----:B------:R-:W-:Y:S01]  /*45e0*/  IMAD.MOV R7, RZ, RZ, -R4 ;  /* 0x000000ffff077224 */ /* 0x000fe200078e0a04 */
[----:B------:R-:W-:-:S02]  /*45f0*/  MOV R9, 0x0 ;  /* 0x0000000000097802 */ /* 0x000fc40000000f00 */
[----:B------:R-:W-:Y:S02]  /*4600*/  ISETP.NE.AND.EX P0, PT, RZ, UR13, PT, P0 ;  /* 0x0000000dff007c0c */ /* 0x000fe4000bf05300 */
[----:B------:R-:W-:-:S04]  /*4610*/  SEL R7, R7, R4, !P1 ;  /* 0x0000000407077207 */ /* 0x000fc80004800000 */
[----:B------:R-:W-:Y:S01]  /*4620*/  SEL R7, R7, 0xffffffff, P0 ;  /* 0xffffffff07077807 */ /* 0x000fe20000000000 */
[----:B------:R-:W-:Y:S06]  /*4630*/  RET.REL.NODEC R8 `(_ZN17fastertransformer26embeddingLookupPosEncodingIfEEvPT_PKS1_S4_PKiS6_S6_iliiiiS1_) ;  /* 0xffffffb808707950 */ /* 0x000fec0003c3ffff */
        .weak           $__internal_14_$__cuda_sm20_div_u64
        .type           $__internal_14_$__cuda_sm20_div_u64,@function
        .size           $__internal_14_$__cuda_sm20_div_u64,(.L_x_474 - $__internal_14_$__cuda_sm20_div_u64)
$__internal_14_$__cuda_sm20_div_u64:
[----:B------:R-:W-:Y:S02]  /*4640*/  IMAD.MOV.U32 R12, RZ, RZ, R3 ;  /* 0x000000ffff0c7224 */ /* 0x000fe400078e0003 */
[----:B------:R-:W-:-:S04]  /*4650*/  IMAD.MOV.U32 R13, RZ, RZ, RZ ;  /* 0x000000ffff0d7224 */ /* 0x000fc800078e00ff */
[----:B------:R-:W0:Y:S08]  /*4660*/  I2F.U64.RP R7, R12 ;  /* 0x0000000c00077312 */ /* 0x000e300000309000 */
[----:B0-----:R-:W0:Y:S02]  /*4670*/  MUFU.RCP R7, R7 ;  /* 0x0000000700077308 */ /* 0x001e240000001000 */
[----:B0-----:R-:W-:-:S06]  /*4680*/  IADD3 R8, R7, 0x1ffffffe, RZ ;  /* 0x1ffffffe07087810 */ /* 0x001fcc0007ffe0ff */
[----:B------:R-:W0:Y:S02]  /*4690*/  F2I.U64.TRUNC R8, R8 ;  /* 0x0000000800087311 */ /* 0x000e24000020d800 */
[----:B0-----:R-:W-:-:S04]  /*46a0*/  IMAD.WIDE.U32 R10, R8, R3, RZ ;  /* 0x00000003080a7225 */ /* 0x001fc800078e00ff */
[----:B------:R-:W-:Y:S01]  /*46b0*/  IMAD R11, R9, R3, R11 ;  /* 0x00000003090b7224 */ /* 0x000fe200078e020b */
[----:B------:R-:W-:-:S05]  /*46c0*/  IADD3 R15, P0, RZ, -R10, RZ ;  /* 0x8000000aff0f7210 */ /* 0x000fca0007f1e0ff */
[----:B------:R-:W-:-:S04]  /*46d0*/  IMAD.HI.U32 R10, R8, R15, RZ ;  /* 0x0000000f080a7227 */ /* 0x000fc800078e00ff */
[----:B------:R-:W-:Y:S02]  /*46e0*/  IMAD.X R17, RZ, RZ, ~R11, P0 ;  /* 0x000000ffff117224 */ /* 0x000fe400000e0e0b */
[----:B------:R-:W-:Y:S02]  /*46f0*/  IMAD.MOV.U32 R11, RZ, RZ, R8 ;  /* 0x000000ffff0b7224 */ /* 0x000fe400078e0008 */
[-C--:B------:R-:W-:Y:S02]  /*4700*/  IMAD R13, R9, R17.reuse, RZ ;  /* 0x00000011090d7224 */ /* 0x080fe400078e02ff */
[----:B------:R-:W-:-:S04]  /*4710*/  IMAD.WIDE.U32 R10, P0, R8, R17, R10 ;  /* 0x00000011080a7225 */ /* 0x000fc8000780000a */
[----:B------:R-:W-:-:S04]  /*4720*/  IMAD.HI.U32 R7, R9, R17, RZ ;  /* 0x0000001109077227 */ /* 0x000fc800078e00ff */
[----:B------:R-:W-:Y:S01]  /*4730*/  IMAD.HI.U32 R10, P1, R9, R15, R10 ;  /* 0x0000000f090a7227 */ /* 0x000fe2000782000a */
[----:B------:R-:W-:-:S04]  /*4740*/  IADD3.X R7, R7, R9, RZ, P0, !PT ;  /* 0x0000000907077210 */ /* 0x000fc800007fe4ff */
        /* <DEDUP_REMOVED lines=24> */
[----:B------:R-:W-:-:S03]  /*48d0*/  IADD3 R12, P0, -R8, R2, RZ ;  /* 0x00000002080c7210 */ /* 0x000fc60007f1e1ff */
[----:B------:R-:W-:-:S05]  /*48e0*/  IMAD R9, R7, R3, R9 ;  /* 0x0000000307097224 */ /* 0x000fca00078e0209 */
[----:B------:R-:W-:Y:S02]  /*48f0*/  IADD3.X R11, ~R9, R6, RZ, P0, !PT ;  /* 0x00000006090b7210 */ /* 0x000fe400007fe5ff */
[----:B------:R-:W-:Y:S02]  /*4900*/  ISETP.GE.U32.AND P0, PT, R12, R3, PT ;  /* 0x000000030c00720c */ /* 0x000fe40003f06070 */
[----:B------:R-:W-:Y:S02]  /*4910*/  IADD3 R9, P2, R10, 0x1, RZ ;  /* 0x000000010a097810 */ /* 0x000fe40007f5e0ff */
[----:B------:R-:W-:Y:S02]  /*4920*/  ISETP.GE.U32.AND.EX P0, PT, R11, RZ, PT, P0 ;  /* 0x000000ff0b00720c */ /* 0x000fe40003f06100 */
[----:B------:R-:W-:Y:S01]  /*4930*/  IADD3 R6, P1, -R3, R12, RZ ;  /* 0x0000000c03067210 */ /* 0x000fe20007f3e1ff */
[----:B------:R-:W-:Y:S01]  /*4940*/  IMAD.X R2, RZ, RZ, R7, P2 ;  /* 0x000000ffff027224 */ /* 0x000fe200010e0607 */
[----:B------:R-:W-:-:S02]  /*4950*/  SEL R9, R9, R10, P0 ;  /* 0x0000000a09097207 */ /* 0x000fc40000000000 */
[----:B------:R-:W-:Y:S02]  /*4960*/  IADD3.X R8, R11, -0x1, RZ, P1, !PT ;  /* 0xffffffff0b087810 */ /* 0x000fe40000ffe4ff */
[----:B------:R-:W-:Y:S02]  /*4970*/  SEL R6, R6, R12, P0 ;  /* 0x0000000c06067207 */ /* 0x000fe40000000000 */
[----:B------:R-:W-:Y:S01]  /*4980*/  SEL R2, R2, R7, P0 ;  /* 0x0000000702027207 */ /* 0x000fe20000000000 */
[----:B------:R-:W-:Y:S01]  /*4990*/  IMAD.MOV.U32 R7, RZ, RZ, 0x0 ;  /* 0x00000000ff077424 */ /* 0x000fe200078e00ff */
[----:B------:R-:W-:Y:S02]  /*49a0*/  IADD3 R12, P2, R9, 0x1, RZ ;  /* 0x00000001090c7810 */ /* 0x000fe40007f5e0ff */
[----:B------:R-:W-:Y:S02]  /*49b0*/  SEL R8, R8, R11, P0 ;  /* 0x0000000b08087207 */ /* 0x000fe40000000000 */
[----:B------:R-:W-:Y:S01]  /*49c0*/  ISETP.GE.U32.AND P0, PT, R6, R3, PT ;  /* 0x000000030600720c */ /* 0x000fe20003f06070 */
[----:B------:R-:W-:Y:S01]  /*49d0*/  IMAD.X R13, RZ, RZ, R2, P2 ;  /* 0x000000ffff0d7224 */ /* 0x000fe200010e0602 */
[----:B------:R-:W-:-:S02]  /*49e0*/  ISETP.NE.U32.AND P1, PT, R3, RZ, PT ;  /* 0x000000ff0300720c */ /* 0x000fc40003f25070 */
[----:B------:R-:W-:Y:S02]  /*49f0*/  ISETP.GE.U32.AND.EX P0, PT, R8, RZ, PT, P0 ;  /* 0x000000ff0800720c */ /* 0x000fe40003f06100 */
[----:B------:R-:W-:Y:S02]  /*4a00*/  MOV R6, R4 ;  /* 0x0000000400067202 */ /* 0x000fe40000000f00 */
[----:B------:R-:W-:Y:S02]  /*4a10*/  ISETP.NE.AND.EX P1, PT, RZ, RZ, PT, P1 ;  /* 0x000000ffff00720c */ /* 0x000fe40003f25310 */
[----:B------:R-:W-:Y:S02]  /*4a20*/  SEL R12, R12, R9, P0 ;  /* 0x000000090c0c7207 */ /* 0x000fe40000000000 */
[----:B------:R-:W-:Y:S02]  /*4a30*/  SEL R13, R13, R2, P0 ;  /* 0x000000020d0d7207 */ /* 0x000fe40000000000 */
[----:B------:R-:W-:-:S02]  /*4a40*/  SEL R12, R12, 0xffffffff, P1 ;  /* 0xffffffff0c0c7807 */ /* 0x000fc40000800000 */
[----:B------:R-:W-:Y:S01]  /*4a50*/  SEL R13, R13, 0xffffffff, P1 ;  /* 0xffffffff0d0d7807 */ /* 0x000fe20000800000 */
[----:B------:R-:W-:Y:S06]  /*4a60*/  RET.REL.NODEC R6 `(_ZN17fastertransformer26embeddingLookupPosEncodingIfEEvPT_PKS1_S4_PKiS6_S6_iliiiiS1_) ;  /* 0xffffffb406647950 */ /* 0x000fec0003c3ffff */
.L_x_370:
        /* <DEDUP_REMOVED lines=9> */
.L_x_474:


//--------------------- .text._ZN17fastertransformer18decodingInitializeI6__halfEEvPbPiS3_PT_PKiiii --------------------------
	.section	.text._ZN17fastertransformer18decodingInitializeI6__halfEEvPbPiS3_PT_PKiiii,"ax",@progbits
	.align	128
        .global         _ZN17fastertransformer18decodingInitializeI6__halfEEvPbPiS3_PT_PKiiii
        .type           _ZN17fastertransformer18decodingInitializeI6__halfEEvPbPiS3_PT_PKiiii,@function
        .size           _ZN17fastertransformer18decodingInitializeI6__halfEEvPbPiS3_PT_PKiiii,(.L_x_488 - _ZN17fastertransformer18decodingInitializeI6__halfEEvPbPiS3_PT_PKiiii)
        .other          _ZN17fastertransformer18decodingInitializeI6__halfEEvPbPiS3_PT_PKiiii,@"STO_CUDA_ENTRY STV_DEFAULT"
_ZN17fastertransformer18decodingInitializeI6__halfEEvPbPiS3_PT_PKiiii:
.text._ZN17fastertransformer18decodingInitializeI6__halfEEvPbPiS3_PT_PKiiii:
[----:B------:R-:W-:Y:S01]  /*0000*/  LDC R1, c[0x0][0x28] ;  /* 0x00000a00ff017b82 */ /* 0x000fe20000000800 */
[----:B------:R-:W0:Y:S07]  /*0010*/  S2R R3, SR_CTAID.X ;  /* 0x0000000000037919 */ /* 0x000e2e0000002500 */
[----:B------:R-:W1:Y:S01]  /*0020*/  LDC.64 R4, c[0x0][0x238] ;  /* 0x00008e00ff047b82 */ /* 0x000e620000000a00 */
[----:B------:R-:W-:Y:S01]  /*0030*/  ULDC UR4, c[0x0][0x0] ;  /* 0x0000000000047ab9 */ /* 0x000fe20000000800 */
[----:B------:R-:W0:Y:S02]  /*0040*/  S2R R0, SR_TID.X ;  /* 0x0000000000007919 */ /* 0x000e240000002100 */
[----:B0-----:R-:W-:-:S02]  /*0050*/  IMAD R3, R3, UR4, R0 ;  /* 0x0000000403037c24 */ /* 0x001fc4000f8e0200 */
[----:B-1----:R-:W-:-:S05]  /*0060*/  IMAD R0, R5, R4, RZ ;  /* 0x0000000405007224 */ /* 0x002fca00078e02ff */
[----:B------:R-:W-:-:S13]  /*0070*/  ISETP.GE.AND P0, PT, R3, R0, PT ;  /* 0x000000000300720c */ /* 0x000fda0003f06270 */
[----:B------:R-:W-:Y:S05]  /*0080*/  @P0 EXIT ;  /* 0x000000000000094d */ /* 0x000fea0003800000 */
[----:B------:R-:W-:Y:S01]  /*0090*/  ULDC.64 UR6, c[0x0][0x220] ;  /* 0x0000880000067ab9 */ /* 0x000fe20000000a00 */
[----:B------:R-:W-:Y:S01]  /*00a0*/  ULDC UR5, c[0x0][0xc] ;  /* 0x0000030000057ab9 */ /* 0x000fe20000000800 */
[----:B------:R-:W-:Y:S01]  /*00b0*/  ISETP.NE.U32.AND P0, PT, RZ, UR6, PT ;  /* 0x00000006ff007c0c */ /* 0x000fe2000bf05070 */
[----:B------:R-:W-:-:S03]  /*00c0*/  UIMAD UR4, UR4, UR5, URZ ;  /* 0x00000005040472a4 */ /* 0x000fc6000f8e023f */
[----:B------:R-:W-:Y:S01]  /*00d0*/  ISETP.NE.AND.EX P0, PT, RZ, UR7, PT, P0 ;  /* 0x00000007ff007c0c */ /* 0x000fe2000bf05300 */
[----:B------:R-:W-:-:S12]  /*00e0*/  ULDC.64 UR6, c[0x0][0x208] ;  /* 0x0000820000067ab9 */ /* 0x000fd80000000a00 */
[----:B------:R-:W-:Y:S05]  /*00f0*/  @!P0 BRA `(.L_x_371) ;  /* 0x0000000000d08947 */ /* 0x000fea0003800000 */
[----:B------:R-:W-:Y:S01]  /*0100*/  IABS R2, R5 ;  /* 0x0000000500027213 */ /* 0x000fe20000000000 */
[----:B------:R-:W0:Y:S01]  /*0110*/  LDC R10, c[0x0][0x240] ;  /* 0x00009000ff0a7b82 */ /* 0x000e220000000800 */
[----:B------:R-:W-:Y:S01]  /*0120*/  ULDC.64 UR8, c[0x0][0x210] ;  /* 0x0000840000087ab9 */ /* 0x000fe20000000a00 */
[----:B------:R-:W-:Y:S01]  /*0130*/  ULDC.64 UR10, c[0x0][0x228] ;  /* 0x00008a00000a7ab9 */ /* 0x000fe20000000a00 */
[----:B------:R-:W1:Y:S05]  /*0140*/  I2F.RP R11, R2 ;  /* 0x00000002000b7306 */ /* 0x000e6a0000209400 */
[----:B------:R-:W2:Y:S08]  /*0150*/  LDC R12, c[0x0][0x23c] ;  /* 0x00008f00ff0c7b82 */ /* 0x000eb00000000800 */
[----:B------:R-:W3:Y:S01]  /*0160*/  LDC.64 R4, c[0x0][0x218] ;  /* 0x00008600ff047b82 */ /* 0x000ee20000000a00 */
[----:B-1----:R-:W1:Y:S07]  /*0170*/  MUFU.RCP R11, R11 ;  /* 0x0000000b000b7308 */ /* 0x002e6e0000001000 */
[----:B------:R-:W4:Y:S08]  /*0180*/  LDC.64 R6, c[0x0][0x230] ;  /* 0x00008c00ff067b82 */ /* 0x000f300000000a00 */
[----:B------:R-:W0:Y:S01]  /*0190*/  LDC.64 R8, c[0x0][0x220] ;  /* 0x00008800ff087b82 */ /* 0x000e220000000a00 */
[----:B-1----:R-:W-:-:S04]  /*01a0*/  VIADD R14, R11, 0xffffffe ;  /* 0x0ffffffe0b0e7836 */ /* 0x002fc80000000000 */
[----:B------:R1:W5:Y:S02]  /*01b0*/  F2I.FTZ.U32.TRUNC.NTZ R15, R14 ;  /* 0x0000000e000f7305 */ /* 0x000364000021f000 */
[----:B-1----:R-:W-:Y:S02]  /*01c0*/  IMAD.MOV.U32 R14, RZ, RZ, RZ ;  /* 0x000000ffff0e7224 */ /* 0x002fe400078e00ff */
[----:B-----5:R-:W-:-:S04]  /*01d0*/  IMAD.MOV R13, RZ, RZ, -R15 ;  /* 0x000000ffff0d7224 */ /* 0x020fc800078e0a0f */
[----:B------:R-:W-:-:S04]  /*01e0*/  IMAD R13, R13, R2, RZ ;  /* 0x000000020d0d7224 */ /* 0x000fc800078e02ff */
[----:B--2---:R-:W-:-:S07]  /*01f0*/  IMAD.HI.U32 R11, R15, R13, R14 ;  /* 0x0000000d0f0b7227 */ /* 0x004fce00078e000e */
.L_x_372:
[----:B-1----:R-:W-:Y:S02]  /*0200*/  IABS R14, R3 ;  /* 0x00000003000e7213 */ /* 0x002fe40000000000 */
[----:B------:R-:W-:Y:S02]  /*0210*/  IABS R16, R12 ;  /* 0x0000000c00107213 */ /* 0x000fe40000000000 */
[----:B------:R-:W-:Y:S01]  /*0220*/  SHF.R.S32.HI R20, RZ, 0x1f, R3 ;  /* 0x0000001fff147819 */ /* 0x000fe20000011403 */
[----:B------:R-:W-:-:S04]  /*0230*/  IMAD.HI.U32 R13, R11, R14, RZ ;  /* 0x0000000e0b0d7227 */ /* 0x000fc800078e00ff */
[----:B------:R-:W-:-:S04]  /*0240*/  IMAD.MOV R15, RZ, RZ, -R13 ;  /* 0x000000ffff0f7224 */ /* 0x000fc800078e0a0d */
[----:B------:R-:W-:Y:S01]  /*0250*/  IMAD R15, R16, R15, R14 ;  /* 0x0000000f100f7224 */ /* 0x000fe200078e020e */
[----:B------:R-:W-:-:S04]  /*0260*/  LOP3.LUT R14, R3, R12, RZ, 0x3c, !PT ;  /* 0x0000000c030e7212 */ /* 0x000fc800078e3cff */
[----:B------:R-:W-:Y:S02]  /*0270*/  ISETP.GT.U32.AND P2, PT, R2, R15, PT ;  /* 0x0000000f0200720c */ /* 0x000fe40003f44070 */
[----:B------:R-:W-:-:S11]  /*0280*/  ISETP.GE.AND P1, PT, R14, RZ, PT ;  /* 0x000000ff0e00720c */ /* 0x000fd60003f26270 */
[----:B------:R-:W-:Y:S02]  /*0290*/  @!P2 IMAD.IADD R15, R15, 0x1, -R16 ;  /* 0x000000010f0fa824 */ /* 0x000fe400078e0a10 */
[----:B------:R-:W-:Y:S01]  /*02a0*/  @!P2 VIADD R13, R13, 0x1 ;  /* 0x000000010d0da836 */ /* 0x000fe20000000000 */
[----:B------:R-:W-:Y:S01]  /*02b0*/  ISETP.NE.AND P2, PT, R12, RZ, PT ;  /* 0x000000ff0c00720c */ /* 0x000fe20003f45270 */
[----:B---3--:R-:W-:Y:S01]  /*02c0*/  IMAD.WIDE R16, R3, 0x4, R4 ;  /* 0x0000000403107825 */ /* 0x008fe200078e0204 */
[----:B------:R-:W-:-:S13]  /*02d0*/  ISETP.GE.U32.AND P0, PT, R15, R2, PT ;  /* 0x000000020f00720c */ /* 0x000fda0003f06070 */
[----:B------:R-:W-:Y:S01]  /*02e0*/  @P0 VIADD R13, R13, 0x1 ;  /* 0x000000010d0d0836 */ /* 0x000fe20000000000 */
[----:B------:R-:W-:-:S03]  /*02f0*/  IADD3 R22, P0, R3, UR8, RZ ;  /* 0x0000000803167c10 */ /* 0x000fc6000ff1e0ff */
[----:B------:R-:W-:Y:S01]  /*0300*/  @!P1 IMAD.MOV R13, RZ, RZ, -R13 ;  /* 0x000000ffff0d9224 */ /* 0x000fe200078e0a0d */
[----:B------:R-:W-:Y:S02]  /*0310*/  @!P2 LOP3.LUT R13, RZ, R12, RZ, 0x33, !PT ;  /* 0x0000000cff0da212 */ /* 0x000fe400078e33ff */
[----:B------:R-:W-:-:S03]  /*0320*/  IADD3.X R23, R20, UR9, RZ, P0, !PT ;  /* 0x0000000914177c10 */ /* 0x000fc600087fe4ff */
[----:B----4-:R-:W-:Y:S02]  /*0330*/  IMAD.WIDE R18, R13, 0x4, R6 ;  /* 0x000000040d127825 */ /* 0x010fe400078e0206 */
[----:B------:R1:W-:Y:S04]  /*0340*/  STG.E.U8 desc[UR6][R22.64], RZ ;  /* 0x000000ff16007986 */ /* 0x0003e8000c101106 */
[----:B0-----:R1:W-:Y:S04]  /*0350*/  STG.E desc[UR6][R16.64], R10 ;  /* 0x0000000a10007986 */ /* 0x0013e8000c101906 */
[----:B------:R-:W2:Y:S01]  /*0360*/  LDG.E R19, desc[UR6][R18.64] ;  /* 0x0000000612137981 */ /* 0x000ea2000c1e1900 */
[----:B------:R-:W-:Y:S01]  /*0370*/  IMAD.MOV R13, RZ, RZ, -R13 ;  /* 0x000000ffff0d7224 */ /* 0x000fe200078e0a0d */
[----:B------:R-:W-:-:S03]  /*0380*/  LEA R14, P1, R3, UR10, 0x1 ;  /* 0x0000000a030e7c11 */ /* 0x000fc6000f8208ff */
[----:B------:R-:W-:Y:S01]  /*0390*/  IMAD R13, R12, R13, R3 ;  /* 0x0000000d0c0d7224 */ /* 0x000fe200078e0203 */
[C---:B------:R-:W-:Y:S01]  /*03a0*/  LEA.HI.X R15, R3.reuse, UR11, R20, 0x1, P1 ;  /* 0x0000000b030f7c11 */ /* 0x040fe200088f0c14 */
[----:B------:R-:W-:-:S03]  /*03b0*/  IMAD.WIDE R20, R3, 0x4, R8 ;  /* 0x0000000403147825 */ /* 0x000fc600078e0208 */
[----:B------:R-:W-:Y:S01]  /*03c0*/  ISETP.NE.AND P0, PT, R13, RZ, PT ;  /* 0x000000ff0d00720c */ /* 0x000fe20003f05270 */
[----:B------:R-:W-:-:S03]  /*03d0*/  VIADD R3, R3, UR4 ;  /* 0x0000000403037c36 */ /* 0x000fc60008000000 */
[----:B------:R-:W-:Y:S02]  /*03e0*/  SEL R13, RZ, 0xfbff, !P0 ;  /* 0x0000fbffff0d7807 */ /* 0x000fe40004000000 */
[----:B------:R-:W-:Y:S01]  /*03f0*/  ISETP.GE.AND P0, PT, R3, R0, PT ;  /* 0x000000000300720c */ /* 0x000fe20003f06270 */
[----:B--2---:R1:W-:Y:S04]  /*0400*/  STG.E desc[UR6][R20.64], R19 ;  /* 0x0000001314007986 */ /* 0x0043e8000c101906 */
[----:B------:R1:W-:Y:S08]  /*0410*/  STG.E.U16 desc[UR6][R14.64], R13 ;  /* 0x0000000d0e007986 */ /* 0x0003f0000c101506 */
[----:B------:R-:W-:Y:S05]  /*0420*/  @!P0 BRA `(.L_x_372) ;  /* 0xfffffffc00748947 */ /* 0x000fea000383ffff */
[----:B------:R-:W-:Y:S05]  /*0430*/  EXIT ;  /* 0x000000000000794d */ /* 0x000fea0003800000 */
.L_x_371:
[----:B------:R-:W-:Y:S01]  /*0440*/  IABS R2, R5 ;  /* 0x0000000500027213 */ /* 0x000fe20000000000 */
[----:B------:R-:W0:Y:S01]  /*0450*/  LDC R13, c[0x0][0x240] ;  /* 0x00009000ff0d7b82 */ /* 0x000e220000000800 */
[----:B------:R-:W-:Y:S01]  /*0460*/  ULDC.64 UR8, c[0x0][0x210] ;  /* 0x0000840000087ab9 */ /* 0x000fe20000000a00 */
[----:B------:R-:W-:Y:S01]  /*0470*/  ULDC.64 UR10, c[0x0][0x228] ;  /* 0x00008a00000a7ab9 */ /* 0x000fe20000000a00 */
[----:B------:R-:W1:Y:S05]  /*0480*/  I2F.RP R8, R2 ;  /* 0x0000000200087306 */ /* 0x000e6a0000209400 */
[----:B------:R-:W2:Y:S08]  /*0490*/  LDC R14, c[0x0][0x23c] ;  /* 0x00008f00ff0e7b82 */ /* 0x000eb00000000800 */
        /* <DEDUP_REMOVED lines=8> */
.L_x_373:
[----:B------:R-:W-:Y:S02]  /*0520*/  IABS R7, R3 ;  /* 0x0000000300077213 */ /* 0x000fe40000000000 */
[----:B------:R-:W-:Y:S02]  /*0530*/  IABS R8, R14 ;  /* 0x0000000e00087213 */ /* 0x000fe40000000000 */
[----:B------:R-:W-:Y:S01]  /*0540*/  ISETP.GE.AND P2, PT, R3, RZ, PT ;  /* 0x000000ff0300720c */ /* 0x000fe20003f46270 */
[----:B------:R-:W-:-:S04]  /*0550*/  IMAD.HI.U32 R6, R12, R7, RZ ;  /* 0x000000070c067227 */ /* 0x000fc800078e00ff */
[----:B------:R-:W-:-:S04]  /*0560*/  IMAD.MOV R6, RZ, RZ, -R6 ;  /* 0x000000ffff067224 */ /* 0x000fc800078e0a06 */
[----:B------:R-:W-:Y:S01]  /*0570*/  IMAD R7, R8, R6, R7 ;  /* 0x0000000608077224 */ /* 0x000fe200078e0207 */
[----:B------:R-:W-:-:S04]  /*0580*/  SHF.R.S32.HI R6, RZ, 0x1f, R3 ;  /* 0x0000001fff067819 */ /* 0x000fc80000011403 */
[----:B------:R-:W-:-:S13]  /*0590*/  ISETP.GT.U32.AND P0, PT, R2, R7, PT ;  /* 0x000000070200720c */ /* 0x000fda0003f04070 */
[----:B------:R-:W-:Y:S01]  /*05a0*/  @!P0 IMAD.IADD R7, R7, 0x1, -R8 ;  /* 0x0000000107078824 */ /* 0x000fe200078e0a08 */
[----:B------:R-:W-:-:S04]  /*05b0*/  ISETP.NE.AND P0, PT, R14, RZ, PT ;  /* 0x000000ff0e00720c */ /* 0x000fc80003f05270 */
[----:B------:R-:W-:-:S13]  /*05c0*/  ISETP.GT.U32.AND P1, PT, R2, R7, PT ;  /* 0x000000070200720c */ /* 0x000fda0003f24070 */
[----:B------:R-:W-:Y:S01]  /*05d0*/  @!P1 IMAD.IADD R7, R7, 0x1, -R8 ;  /* 0x0000000107079824 */ /* 0x000fe200078e0a08 */
[----:B------:R-:W-:-:S03]  /*05e0*/  IADD3 R8, P1, R3, UR8, RZ ;  /* 0x0000000803087c10 */ /* 0x000fc6000ff3e0ff */
[----:B------:R-:W-:Y:S01]  /*05f0*/  @!P2 IMAD.MOV R7, RZ, RZ, -R7 ;  /* 0x000000ffff07a224 */ /* 0x000fe200078e0a07 */
[----:B------:R-:W-:Y:S02]  /*0600*/  @!P0 LOP3.LUT R7, RZ, R14, RZ, 0x33, !PT ;  /* 0x0000000eff078212 */ /* 0x000fe400078e33ff */
[----:B------:R-:W-:Y:S02]  /*0610*/  LEA R10, P2, R3, UR10, 0x1 ;  /* 0x0000000a030a7c11 */ /* 0x000fe4000f8408ff */
[----:B------:R-:W-:Y:S02]  /*0620*/  ISETP.NE.AND P0, PT, R7, RZ, PT ;  /* 0x000000ff0700720c */ /* 0x000fe40003f05270 */
[----:B------:R-:W-:Y:S02]  /*0630*/  IADD3.X R9, R6, UR9, RZ, P1, !PT ;  /* 0x0000000906097c10 */ /* 0x000fe40008ffe4ff */
[C---:B------:R-:W-:Y:S01]  /*0640*/  LEA.HI.X R11, R3.reuse, UR11, R6, 0x1, P2 ;  /* 0x0000000b030b7c11 */ /* 0x040fe200090f0c06 */
[C---:B------:R-:W-:Y:S01]  /*0650*/  IMAD.WIDE R6, R3.reuse, 0x4, R4 ;  /* 0x0000000403067825 */ /* 0x040fe200078e0204 */
[----:B------:R-:W-:Y:S01]  /*0660*/  SEL R15, RZ, 0xfbff, !P0 ;  /* 0x0000fbffff0f7807 */ /* 0x000fe20004000000 */
[----:B------:R0:W-:Y:S02]  /*0670*/  STG.E.U8 desc[UR6][R8.64], RZ ;  /* 0x000000ff08007986 */ /* 0x0001e4000c101106 */
[----:B------:R-:W-:-:S02]  /*0680*/  VIADD R3, R3, UR4 ;  /* 0x0000000403037c36 */ /* 0x000fc40008000000 */
[----:B------:R0:W-:Y:S03]  /*0690*/  STG.E desc[UR6][R6.64], R13 ;  /* 0x0000000d06007986 */ /* 0x0001e6000c101906 */
[----:B------:R-:W-:Y:S01]  /*06a0*/  ISETP.GE.AND P0, PT, R3, R0, PT ;  /* 0x000000000300720c */ /* 0x000fe20003f06270 */
[----:B------:R0:W-:-:S12]  /*06b0*/  STG.E.U16 desc[UR6][R10.64], R15 ;  /* 0x0000000f0a007986 */ /* 0x0001d8000c101506 */
[----:B0-----:R-:W-:Y:S05]  /*06c0*/  @!P0 BRA `(.L_x_373) ;  /* 0xfffffffc00948947 */ /* 0x001fea000383ffff */
[----:B------:R-:W-:Y:S05]  /*06d0*/  EXIT ;  /* 0x000000000000794d */ /* 0x000fea0003800000 */
.L_x_374:
        /* <DEDUP_REMOVED lines=10> */
.L_x_488:


//--------------------- .text._ZN17fastertransformer18decodingInitializeIfEEvPbPiS2_PT_PKiiii --------------------------
	.section	.text._ZN17fastertransformer18decodingInitializeIfEEvPbPiS2_PT_PKiiii,"ax",@progbits
	.align	128
        .global         _ZN17fastertransformer18decodingInitializeIfEEvPbPiS2_PT_PKiiii
        .type           _ZN17fastertransformer18decodingInitializeIfEEvPbPiS2_PT_PKiiii,@function
        .size           _ZN17fastertransformer18decodingInitializeIfEEvPbPiS2_PT_PKiiii,(.L_x_489 - _ZN17fastertransformer18decodingInitializeIfEEvPbPiS2_PT_PKiiii)
        .other          _ZN17fastertransformer18decodingInitializeIfEEvPbPiS2_PT_PKiiii,@"STO_CUDA_ENTRY STV_DEFAULT"
_ZN17fastertransformer18decodingInitializeIfEEvPbPiS2_PT_PKiiii:
.text._ZN17fastertransformer18decodingInitializeIfEEvPbPiS2_PT_PKiiii:
        /* <DEDUP_REMOVED lines=16> */
[-C--:B------:R-:W-:Y:S01]  /*0100*/  IABS R10, R13.reuse ;  /* 0x0000000d000a7213 */ /* 0x080fe20000000000 */
[----:B------:R-:W0:Y:S01]  /*0110*/  LDC R12, c[0x0][0x240] ;  /* 0x00009000ff0c7b82 */ /* 0x000e220000000800 */
[----:B------:R-:W-:Y:S01]  /*0120*/  ISETP.NE.AND P0, PT, R13, RZ, PT ;  /* 0x000000ff0d00720c */ /* 0x000fe20003f05270 */
[----:B------:R-:W-:Y:S01]  /*0130*/  ULDC.64 UR8, c[0x0][0x210] ;  /* 0x0000840000087ab9 */ /* 0x000fe20000000a00 */
[----:B------:R-:W1:Y:S01]  /*0140*/  I2F.RP R15, R10 ;  /* 0x0000000a000f7306 */ /* 0x000e620000209400 */
[----:B------:R-:W-:-:S04]  /*0150*/  LOP3.LUT R13, RZ, R13, RZ, 0x33, !PT ;  /* 0x0000000dff0d7212 */ /* 0x000fc800078e33ff */
[----:B------:R-:W2:Y:S08]  /*0160*/  LDC R14, c[0x0][0x23c] ;  /* 0x00008f00ff0e7b82 */ /* 0x000eb00000000800 */
[----:B------:R-:W3:Y:S01]  /*0170*/  LDC.64 R8, c[0x0][0x218] ;  /* 0x00008600ff087b82 */ /* 0x000ee20000000a00 */
[----:B-1----:R-:W1:Y:S07]  /*0180*/  MUFU.RCP R15, R15 ;  /* 0x0000000f000f7308 */ /* 0x002e6e0000001000 */
[----:B------:R-:W4:Y:S08]  /*0190*/  LDC.64 R6, c[0x0][0x228] ;  /* 0x00008a00ff067b82 */ /* 0x000f300000000a00 */
[----:B------:R-:W0:Y:S01]  /*01a0*/  LDC.64 R4, c[0x0][0x230] ;  /* 0x00008c00ff047b82 */ /* 0x000e220000000a00 */
[----:B-1----:R-:W-:-:S04]  /*01b0*/  VIADD R16, R15, 0xffffffe ;  /* 0x0ffffffe0f107836 */ /* 0x002fc80000000000 */
[----:B------:R1:W5:Y:S03]  /*01c0*/  F2I.FTZ.U32.TRUNC.NTZ R17, R16 ;  /* 0x0000001000117305 */ /* 0x000366000021f000 */
[----:B------:R-:W0:Y:S01]  /*01d0*/  LDC.64 R2, c[0x0][0x220] ;  /* 0x00008800ff027b82 */ /* 0x000e220000000a00 */
[----:B-1----:R-:W-:Y:S02]  /*01e0*/  IMAD.MOV.U32 R16, RZ, RZ, RZ ;  /* 0x000000ffff107224 */ /* 0x002fe400078e00ff */
[----:B-----5:R-:W-:-:S04]  /*01f0*/  IMAD.MOV R19, RZ, RZ, -R17 ;  /* 0x000000ffff137224 */ /* 0x020fc800078e0a11 */
[----:B------:R-:W-:-:S04]  /*0200*/  IMAD R15, R19, R10, RZ ;  /* 0x0000000a130f7224 */ /* 0x000fc800078e02ff */
[----:B--2---:R-:W-:-:S07]  /*0210*/  IMAD.HI.U32 R15, R17, R15, R16 ;  /* 0x0000000f110f7227 */ /* 0x004fce00078e0010 */
.L_x_376:
[----:B-1----:R-:W-:Y:S02]  /*0220*/  IABS R18, R11 ;  /* 0x0000000b00127213 */ /* 0x002fe40000000000 */
[----:B------:R-:W-:-:S03]  /*0230*/  IABS R20, R14 ;  /* 0x0000000e00147213 */ /* 0x000fc60000000000 */
[----:B------:R-:W-:-:S04]  /*0240*/  IMAD.HI.U32 R16, R15, R18, RZ ;  /* 0x000000120f107227 */ /* 0x000fc800078e00ff */
[----:B------:R-:W-:-:S04]  /*0250*/  IMAD.MOV R17, RZ, RZ, -R16 ;  /* 0x000000ffff117224 */ /* 0x000fc800078e0a10 */
[----:B------:R-:W-:-:S05]  /*0260*/  IMAD R17, R20, R17, R18 ;  /* 0x0000001114117224 */ /* 0x000fca00078e0212 */
[----:B------:R-:W-:-:S13]  /*0270*/  ISETP.GT.U32.AND P2, PT, R10, R17, PT ;  /* 0x000000110a00720c */ /* 0x000fda0003f44070 */
[----:B------:R-:W-:Y:S02]  /*0280*/  @!P2 IMAD.IADD R17, R17, 0x1, -R20 ;  /* 0x000000011111a824 */ /* 0x000fe400078e0a14 */
[----:B------:R-:W-:-:S03]  /*0290*/  @!P2 VIADD R16, R16, 0x1 ;  /* 0x000000011010a836 */ /* 0x000fc60000000000 */
[----:B------:R-:W-:Y:S02]  /*02a0*/  ISETP.GE.U32.AND P1, PT, R17, R10, PT ;  /* 0x0000000a1100720c */ /* 0x000fe40003f26070 */
[----:B------:R-:W-:-:S04]  /*02b0*/  LOP3.LUT R17, R11, R14, RZ, 0x3c, !PT ;  /* 0x0000000e0b117212 */ /* 0x000fc800078e3cff */
[----:B------:R-:W-:-:S07]  /*02c0*/  ISETP.GE.AND P3, PT, R17, RZ, PT ;  /* 0x000000ff1100720c */ /* 0x000fce0003f66270 */
[----:B------:R-:W-:-:S05]  /*02d0*/  @P1 IADD3 R16, R16, 0x1, RZ ;  /* 0x0000000110101810 */ /* 0x000fca0007ffe0ff */
[----:B------:R-:W-:Y:S01]  /*02e0*/  IMAD.MOV.U32 R18, RZ, RZ, R16 ;  /* 0x000000ffff127224 */ /* 0x000fe200078e0010 */
[----:B------:R-:W-:-:S03]  /*02f0*/  IADD3 R16, P1, R11, UR8, RZ ;  /* 0x000000080b107c10 */ /* 0x000fc6000ff3e0ff */
[----:B------:R-:W-:Y:S01]  /*0300*/  @!P3 IMAD.MOV R18, RZ, RZ, -R18 ;  /* 0x000000ffff12b224 */ /* 0x000fe200078e0a12 */
[----:B------:R-:W-:-:S04]  /*0310*/  LEA.HI.X.SX32 R17, R11, UR9, 0x1, P1 ;  /* 0x000000090b117c11 */ /* 0x000fc800088f0eff */
[----:B------:R-:W-:Y:S01]  /*0320*/  SEL R23, R13, R18, !P0 ;  /* 0x000000120d177207 */ /* 0x000fe20004000000 */
[----:B---3--:R-:W-:Y:S01]  /*0330*/  IMAD.WIDE R18, R11, 0x4, R8 ;  /* 0x000000040b127825 */ /* 0x008fe200078e0208 */
[----:B------:R1:W-:Y:S03]  /*0340*/  STG.E.U8 desc[UR6][R16.64], RZ ;  /* 0x000000ff10007986 */ /* 0x0003e6000c101106 */
[----:B0-----:R-:W-:Y:S01]  /*0350*/  IMAD.WIDE R20, R23, 0x4, R4 ;  /* 0x0000000417147825 */ /* 0x001fe200078e0204 */
[----:B------:R1:W-:Y:S05]  /*0360*/  STG.E desc[UR6][R18.64], R12 ;  /* 0x0000000c12007986 */ /* 0x0003ea000c101906 */
[----:B------:R-:W2:Y:S01]  /*0370*/  LDG.E R21, desc[UR6][R20.64] ;  /* 0x0000000614157981 */ /* 0x000ea2000c1e1900 */
[----:B------:R-:W-:-:S02]  /*0380*/  IMAD.MOV R22, RZ, RZ, -R23 ;  /* 0x000000ffff167224 */ /* 0x000fc400078e0a17 */
[----:B------:R-:W-:-:S04]  /*0390*/  IMAD.WIDE R24, R11, 0x4, R2 ;  /* 0x000000040b187825 */ /* 0x000fc800078e0202 */
[----:B------:R-:W-:-:S05]  /*03a0*/  IMAD R22, R14, R22, R11 ;  /* 0x000000160e167224 */ /* 0x000fca00078e020b */
[----:B------:R-:W-:Y:S01]  /*03b0*/  ISETP.NE.AND P1, PT, R22, RZ, PT ;  /* 0x000000ff1600720c */ /* 0x000fe20003f25270 */
[----:B----4-:R-:W-:-:S03]  /*03c0*/  IMAD.WIDE R22, R11, 0x4, R6 ;  /* 0x000000040b167825 */ /* 0x010fc600078e0206 */
[----:B------:R-:W-:Y:S01]  /*03d0*/  FSEL R27, RZ, -1.00000002004087734272e+20, !P1 ;  /* 0xe0ad78ecff1b7808 */ /* 0x000fe20004800000 */
[----:B------:R-:W-:-:S05]  /*03e0*/  VIADD R11, R11, UR4 ;  /* 0x000000040b0b7c36 */ /* 0x000fca0008000000 */
[----:B------:R-:W-:Y:S01]  /*03f0*/  ISETP.GE.AND P1, PT, R11, R0, PT ;  /* 0x000000000b00720c */ /* 0x000fe20003f26270 */
[----:B--2---:R1:W-:Y:S04]  /*0400*/  STG.E desc[UR6][R24.64], R21 ;  /* 0x0000001518007986 */ /* 0x0043e8000c101906 */
[----:B------:R1:W-:Y:S08]  /*0410*/  STG.E desc[UR6][R22.64], R27 ;  /* 0x0000001b16007986 */ /* 0x0003f0000c101906 */
[----:B------:R-:W-:Y:S05]  /*0420*/  @!P1 BRA `(.L_x_376) ;  /* 0xfffffffc007c9947 */ /* 0x000fea000383ffff */
[----:B------:R-:W-:Y:S05]  /*0430*/  EXIT ;  /* 0x000000000000794d */ /* 0x000fea0003800000 */
.L_x_375:
        /* <DEDUP_REMOVED lines=9> */
[----:B------:R-:W4:Y:S01]  /*04d0*/  LDC.64 R4, c[0x0][0x228] ;  /* 0x00008a00ff047b82 */ /* 0x000f220000000a00 */
[----:B-1----:R-:W-:-:S04]  /*04e0*/  IADD3 R14, R9, 0xffffffe, RZ ;  /* 0x0ffffffe090e7810 */ /* 0x002fc80007ffe0ff */
[----:B------:R1:W5:Y:S02]  /*04f0*/  F2I.FTZ.U32.TRUNC.NTZ R15, R14 ;  /* 0x0000000e000f7305 */ /* 0x000364000021f000 */
[----:B-1----:R-:W-:Y:S02]  /*0500*/  IMAD.MOV.U32 R14, RZ, RZ, RZ ;  /* 0x000000ffff0e7224 */ /* 0x002fe400078e00ff */
[----:B-----5:R-:W-:-:S04]  /*0510*/  IMAD.MOV R17, RZ, RZ, -R15 ;  /* 0x000000ffff117224 */ /* 0x020fc800078e0a0f */
[----:B------:R-:W-:-:S04]  /*0520*/  IMAD R17, R17, R6, RZ ;  /* 0x0000000611117224 */ /* 0x000fc800078e02ff */
[----:B0-2---:R-:W-:-:S07]  /*0530*/  IMAD.HI.U32 R19, R15, R17, R14 ;  /* 0x000000110f137227 */ /* 0x005fce00078e000e */
.L_x_377:
[----:B------:R-:W-:Y:S01]  /*0540*/  IABS R10, R11 ;  /* 0x0000000b000a7213 */ /* 0x000fe20000000000 */
[C---:B0---4-:R-:W-:Y:S01]  /*0550*/  IMAD.WIDE R14, R11.reuse, 0x4, R4 ;  /* 0x000000040b0e7825 */ /* 0x051fe200078e0204 */
[----:B------:R-:W-:Y:S02]  /*0560*/  IABS R12, R8 ;  /* 0x00000008000c7213 */ /* 0x000fe40000000000 */
[----:B------:R-:W-:Y:S01]  /*0570*/  ISETP.GE.AND P2, PT, R11, RZ, PT ;  /* 0x000000ff0b00720c */ /* 0x000fe20003f46270 */
[----:B------:R-:W-:-:S04]  /*0580*/  IMAD.HI.U32 R9, R19, R10, RZ ;  /* 0x0000000a13097227 */ /* 0x000fc800078e00ff */
[----:B------:R-:W-:-:S04]  /*0590*/  IMAD.MOV R9, RZ, RZ, -R9 ;  /* 0x000000ffff097224 */ /* 0x000fc800078e0a09 */
[----:B------:R-:W-:-:S05]  /*05a0*/  IMAD R9, R12, R9, R10 ;  /* 0x000000090c097224 */ /* 0x000fca00078e020a */
[----:B------:R-:W-:-:S13]  /*05b0*/  ISETP.GT.U32.AND P1, PT, R6, R9, PT ;  /* 0x000000090600720c */ /* 0x000fda0003f24070 */
[----:B------:R-:W-:-:S05]  /*05c0*/  @!P1 IMAD.IADD R9, R9, 0x1, -R12 ;  /* 0x0000000109099824 */ /* 0x000fca00078e0a0c */
[----:B------:R-:W-:-:S13]  /*05d0*/  ISETP.GT.U32.AND P1, PT, R6, R9, PT ;  /* 0x000000090600720c */ /* 0x000fda0003f24070 */
[----:B------:R-:W-:Y:S01]  /*05e0*/  @!P1 IADD3 R9, R9, -R12, RZ ;  /* 0x8000000c09099210 */ /* 0x000fe20007ffe0ff */
[----:B---3--:R-:W-:-:S04]  /*05f0*/  IMAD.WIDE R12, R11, 0x4, R2 ;  /* 0x000000040b0c7825 */ /* 0x008fc800078e0202 */
[----:B------:R-:W-:Y:S01]  /*0600*/  @!P2 IMAD.MOV R9, RZ, RZ, -R9 ;  /* 0x000000ffff09a224 */ /* 0x000fe200078e0a09 */
[----:B------:R-:W-:-:S04]  /*0610*/  IADD3 R16, P2, R11, UR8, RZ ;  /* 0x000000080b107c10 */ /* 0x000fc8000ff5e0ff */
[----:B------:R-:W-:Y:S02]  /*0620*/  SEL R9, R18, R9, !P0 ;  /* 0x0000000912097207 */ /* 0x000fe40004000000 */
[C---:B------:R-:W-:Y:S01]  /*0630*/  LEA.HI.X.SX32 R17, R11.reuse, UR9, 0x1, P2 ;  /* 0x000000090b117c11 */ /* 0x040fe200090f0eff */
[----:B------:R-:W-:Y:S01]  /*0640*/  VIADD R11, R11, UR4 ;  /* 0x000000040b0b7c36 */ /* 0x000fe20008000000 */
[----:B------:R-:W-:-:S03]  /*0650*/  ISETP.NE.AND P1, PT, R9, RZ, PT ;  /* 0x000000ff0900720c */ /* 0x000fc60003f25270 */
[----:B------:R0:W-:Y:S01]  /*0660*/  STG.E.U8 desc[UR6][R16.64], RZ ;  /* 0x000000ff10007986 */ /* 0x0001e2000c101106 */
[----:B------:R-:W-:Y:S02]  /*0670*/  FSEL R9, RZ, -1.00000002004087734272e+20, !P1 ;  /* 0xe0ad78ecff097808 */ /* 0x000fe40004800000 */
[----:B------:R-:W-:Y:S01]  /*0680*/  ISETP.GE.AND P1, PT, R11, R0, PT ;  /* 0x000000000b00720c */ /* 0x000fe20003f26270 */
[----:B------:R0:W-:Y:S04]  /*0690*/  STG.E desc[UR6][R12.64], R7 ;  /* 0x000000070c007986 */ /* 0x0001e8000c101906 */
[----:B------:R0:W-:Y:S08]  /*06a0*/  STG.E desc[UR6][R14.64], R9 ;  /* 0x000000090e007986 */ /* 0x0001f0000c101906 */
[----:B------:R-:W-:Y:S05]  /*06b0*/  @!P1 BRA `(.L_x_377) ;  /* 0xfffffffc00a09947 */ /* 0x000fea000383ffff */
[----:B------:R-:W-:Y:S05]  /*06c0*/  EXIT ;  /* 0x000000000000794d */ /* 0x000fea0003800000 */
.L_x_378:
        /* <DEDUP_REMOVED lines=11> */
.L_x_489:


//--------------------- .text._ZN17fastertransformer8finalizeEPiS0_PfS1_PKiS3_PKfS5_S5_S3_ii --------------------------
	.section	.text._ZN17fastertransformer8finalizeEPiS0_PfS1_PKiS3_PKfS5_S5_S3_ii,"ax",@progbits
	.align	128
        .global         _ZN17fastertransformer8finalizeEPiS0_PfS1_PKiS3_PKfS5_S5_S3_ii
        .type           _ZN17fastertransformer8finalizeEPiS0_PfS1_PKiS3_PKfS5_S5_S3_ii,@function
        .size           _ZN17fastertransformer8finalizeEPiS0_PfS1_PKiS3_PKfS5_S5_S3_ii,(.L_x_490 - _ZN17fastertransformer8finalizeEPiS0_PfS1_PKiS3_PKfS5_S5_S3_ii)
        .other          _ZN17fastertransformer8finalizeEPiS0_PfS1_PKiS3_PKfS5_S5_S3_ii,@"STO_CUDA_ENTRY STV_DEFAULT"
_ZN17fastertransformer8finalizeEPiS0_PfS1_PKiS3_PKfS5_S5_S3_ii:
.text._ZN17fastertransformer8finalizeEPiS0_PfS1_PKiS3_PKfS5_S5_S3_ii:
[----:B------:R-:W-:Y:S01]  /*0000*/  LDC R1, c[0x0][0x28] ;  /* 0x00000a00ff017b82 */ /* 0x000fe20000000800 */
[----:B------:R-:W0:Y:S07]  /*0010*/  S2R R2, SR_CTAID.X ;  /* 0x0000000000027919 */ /* 0x000e2e0000002500 */
[----:B------:R-:W0:Y:S01]  /*0020*/  LDC.64 R4, c[0x0][0x258] ;  /* 0x00009600ff047b82 */ /* 0x000e220000000a00 */
[----:B------:R-:W-:Y:S01]  /*0030*/  ULDC.64 UR8, c[0x0][0x208] ;  /* 0x0000820000087ab9 */ /* 0x000fe20000000a00 */
[----:B------:R-:W-:Y:S01]  /*0040*/  ULDC UR4, c[0x0][0x260] ;  /* 0x0000980000047ab9 */ /* 0x000fe20000000800 */
[----:B0-----:R-:W-:-:S05]  /*0050*/  IMAD.WIDE.U32 R4, R2, 0x4, R4 ;  /* 0x0000000402047825 */ /* 0x001fca00078e0004 */
[----:B------:R-:W2:Y:S01]  /*0060*/  LDG.E R3, desc[UR8][R4.64] ;  /* 0x0000000804037981 */ /* 0x000ea2000c1e1900 */
[----:B------:R-:W2:Y:S02]  /*0070*/  S2R R0, SR_TID.X ;  /* 0x0000000000007919 */ /* 0x000ea40000002100 */
[----:B--2---:R-:W-:Y:S01]  /*0080*/  ISETP.GE.U32.AND P0, PT, R0, R3, PT ;  /* 0x000000030000720c */ /* 0x004fe20003f06070 */
[----:B------:R-:W-:-:S12]  /*0090*/  IMAD.U32 R3, RZ, RZ, UR4 ;  /* 0x00000004ff037e24 */ /* 0x000fd8000f8e00ff */
[----:B------:R-:W0:Y:S01]  /*00a0*/  @!P0 LDC.64 R8, c[0x0][0x240] ;  /* 0x00009000ff088b82 */ /* 0x000e220000000a00 */
[----:B------:R-:W-:-:S04]  /*00b0*/  @!P0 IMAD.SHL.U32 R6, R2, 0x2, RZ ;  /* 0x0000000202068824 */ /* 0x000fc800078e00ff */
[----:B------:R-:W-:-:S04]  /*00c0*/  @!P0 IMAD R7, R6, R3, R0 ;  /* 0x0000000306078224 */ /* 0x000fc800078e0200 */
[----:B0-----:R-:W-:-:S06]  /*00d0*/  @!P0 IMAD.WIDE.U32 R8, R7, 0x4, R8 ;  /* 0x0000000407088825 */ /* 0x001fcc00078e0008 */
[----:B------:R-:W2:Y:S01]  /*00e0*/  @!P0 LDG.E R9, desc[UR8][R8.64] ;  /* 0x0000000808098981 */ /* 0x000ea2000c1e1900 */
[----:B------:R-:W0:Y:S01]  /*00f0*/  S2UR UR6, SR_CgaCtaId ;  /* 0x00000000000679c3 */ /* 0x000e220000008800 */
[----:B------:R-:W-:Y:S01]  /*0100*/  UMOV UR4, 0x400 ;  /* 0x0000040000047882 */ /* 0x000fe20000000000 */
[----:B------:R-:W-:Y:S01]  /*0110*/  ISETP.GE.AND P1, PT, R3, 0x1, PT ;  /* 0x000000010300780c */ /* 0x000fe20003f26270 */
[----:B------:R-:W-:Y:S01]  /*0120*/  UIADD3 UR5, UR4, 0x80, URZ ;  /* 0x0000008004057890 */ /* 0x000fe2000fffe03f */
[----:B------:R-:W-:-:S03]  /*0130*/  IMAD.IADD R6, R0, 0x1, R3 ;  /* 0x0000000100067824 */ /* 0x000fc600078e0203 */
[----:B0-----:R-:W-:-:S06]  /*0140*/  ULEA UR5, UR6, UR5, 0x18 ;  /* 0x0000000506057291 */ /* 0x001fcc000f8ec03f */
[----:B------:R-:W-:-:S05]  /*0150*/  LEA R6, R6, UR5, 0x2 ;  /* 0x0000000506067c11 */ /* 0x000fca000f8e10ff */
[----:B--2---:R0:W-:Y:S01]  /*0160*/  @!P0 STS [R6], R9 ;  /* 0x0000000906008388 */ /* 0x0041e20000000800 */
[----:B------:R-:W-:Y:S06]  /*0170*/  BAR.SYNC.DEFER_BLOCKING 0x0 ;  /* 0x0000000000007b1d */ /* 0x000fec0000010000 */
[----:B------:R-:W-:Y:S05]  /*0180*/  @!P1 BRA `(.L_x_379) ;  /* 0x0000000400049947 */ /* 0x000fea0003800000 */
[----:B------:R-:W-:Y:S01]  /*0190*/  ULDC UR7, c[0x0][0x0] ;  /* 0x0000000000077ab9 */ /* 0x000fe20000000800 */
[----:B0-----:R-:W-:Y:S01]  /*01a0*/  IMAD.SHL.U32 R9, R0, 0x4, RZ ;  /* 0x0000000400097824 */ /* 0x001fe200078e00ff */
[----:B------:R-:W-:Y:S01]  /*01b0*/  I2FP.F32.U32 R7, UR7 ;  /* 0x0000000700077c45 */ /* 0x000fe20008201000 */
[----:B------:R-:W-:-:S03]  /*01c0*/  ULEA UR6, UR6, UR4, 0x18 ;  /* 0x0000000406067291 */ /* 0x000fc6000f8ec03f */
[----:B------:R-:W-:Y:S01]  /*01d0*/  LOP3.LUT R9, R9, 0x7c, RZ, 0xc0, !PT ;  /* 0x0000007c09097812 */ /* 0x000fe200078ec0ff */
[----:B------:R-:W-:Y:S01]  /*01e0*/  FMUL.FTZ R8, R7, 0.03125 ;  /* 0x3d00000007087820 */ /* 0x000fe20000410000 */
[----:B------:R-:W-:Y:S01]  /*01f0*/  I2FP.F32.U32 R7, R0 ;  /* 0x0000000000077245 */ /* 0x000fe20000201000 */
[----:B------:R-:W-:-:S03]  /*0200*/  UMOV UR4, URZ ;  /* 0x0000003f00047c82 */ /* 0x000fc60008000000 */
[----:B------:R-:W-:Y:S01]  /*0210*/  FSETP.GT.FTZ.AND P0, PT, R8, R7, PT ;  /* 0x000000070800720b */ /* 0x000fe20003f14000 */
[----:B------:R-:W-:Y:S01]  /*0220*/  IMAD.SHL.U32 R7, R3, 0x2, RZ ;  /* 0x0000000203077824 */ /* 0x000fe200078e00ff */
[----:B------:R-:W-:-:S04]  /*0230*/  SHF.R.U32.HI R8, RZ, 0x3, R0 ;  /* 0x00000003ff087819 */ /* 0x000fc80000011600 */
[----:B------:R-:W-:-:S07]  /*0240*/  LOP3.LUT R8, R8, 0x1ffffffc, RZ, 0xc0, !PT ;  /* 0x1ffffffc08087812 */ /* 0x000fce00078ec0ff */
.L_x_384:
[----:B------:R-:W2:Y:S01]  /*0250*/  LDG.E R3, desc[UR8][R4.64] ;  /* 0x0000000804037981 */ /* 0x000ea2000c1e1900 */
[----:B------:R-:W-:Y:S01]  /*0260*/  BSSY B0, `(.L_x_380) ;  /* 0x000002e000007945 */ /* 0x000fe20003800000 */
[----:B--2---:R-:W-:Y:S01]  /*0270*/  ISETP.GE.U32.AND P2, PT, R0, R3, PT ;  /* 0x000000030000720c */ /* 0x004fe20003f46070 */
[----:B------:R-:W-:-:S12]  /*0280*/  IMAD.MOV.U32 R3, RZ, RZ, -0x800001 ;  /* 0xff7fffffff037424 */ /* 0x000fd800078e00ff */
[----:B0-----:R-:W0:Y:S01]  /*0290*/  @!P2 LDS R3, [R6] ;  /* 0x000000000603a984 */ /* 0x001e220000000800 */
[----:B------:R-:W-:-:S03]  /*02a0*/  LOP3.LUT P2, RZ, R0, 0x1f, RZ, 0xc0, !PT ;  /* 0x0000001f00ff7812 */ /* 0x000fc6000784c0ff */
[----:B0-----:R-:W0:Y:S02]  /*02b0*/  SHFL.BFLY PT, R10, R3, 0x10, 0x1f ;  /* 0x0e001f00030a7f89 */ /* 0x001e2400000e0000 */
[----:B0-----:R-:W-:Y:S01]  /*02c0*/  FMNMX.FTZ R10, R10, R3, !PT ;  /* 0x000000030a0a7209 */ /* 0x001fe20007810000 */
[----:B------:R-:W-:-:S04]  /*02d0*/  IMAD.MOV.U32 R3, RZ, RZ, -0x1f528714 ;  /* 0xe0ad78ecff037424 */ /* 0x000fc800078e00ff */
[----:B------:R-:W0:Y:S02]  /*02e0*/  SHFL.BFLY PT, R11, R10, 0x8, 0x1f ;  /* 0x0d001f000a0b7f89 */ /* 0x000e2400000e0000 */
[----:B0-----:R-:W-:-:S05]  /*02f0*/  FMNMX.FTZ R11, R10, R11, !PT ;  /* 0x0000000b0a0b7209 */ /* 0x001fca0007810000 */
[----:B------:R-:W0:Y:S02]  /*0300*/  SHFL.BFLY PT, R12, R11, 0x4, 0x1f ;  /* 0x0c801f000b0c7f89 */ /* 0x000e2400000e0000 */
[----:B0-----:R-:W-:-:S05]  /*0310*/  FMNMX.FTZ R12, R11, R12, !PT ;  /* 0x0000000c0b0c7209 */ /* 0x001fca0007810000 */
[----:B------:R-:W0:Y:S02]  /*0320*/  SHFL.BFLY PT, R13, R12, 0x2, 0x1f ;  /* 0x0c401f000c0d7f89 */ /* 0x000e2400000e0000 */
[----:B0-----:R-:W-:-:S05]  /*0330*/  FMNMX.FTZ R13, R12, R13, !PT ;  /* 0x0000000d0c0d7209 */ /* 0x001fca0007810000 */
[----:B------:R-:W0:Y:S02]  /*0340*/  SHFL.BFLY PT, R14, R13, 0x1, 0x1f ;  /* 0x0c201f000d0e7f89 */ /* 0x000e2400000e0000 */
[----:B0-----:R-:W-:-:S05]  /*0350*/  FMNMX.FTZ R15, R13, R14, !PT ;  /* 0x0000000e0d0f7209 */ /* 0x001fca0007810000 */
[----:B------:R-:W-:Y:S01]  /*0360*/  @!P2 STS [R8+UR6], R15 ;  /* 0x0000000f0800a988 */ /* 0x000fe20008000806 */
[----:B------:R-:W-:Y:S01]  /*0370*/  BAR.SYNC.DEFER_BLOCKING 0x0 ;  /* 0x0000000000007b1d */ /* 0x000fe20000010000 */
[----:B------:R-:W-:-:S05]  /*0380*/  ISETP.NE.AND P2, PT, R0, RZ, PT ;  /* 0x000000ff0000720c */ /* 0x000fca0003f45270 */
[----:B------:R-:W0:Y:S04]  /*0390*/  @P0 LDS R3, [R9+UR6] ;  /* 0x0000000609030984 */ /* 0x000e280008000800 */
[----:B0-----:R-:W0:Y:S02]  /*03a0*/  SHFL.BFLY PT, R10, R3, 0x10, 0x1f ;  /* 0x0e001f00030a7f89 */ /* 0x001e2400000e0000 */
[----:B0-----:R-:W-:-:S05]  /*03b0*/  FMNMX.FTZ R10, R10, R3, !PT ;  /* 0x000000030a0a7209 */ /* 0x001fca0007810000 */
[----:B------:R-:W0:Y:S02]  /*03c0*/  SHFL.BFLY PT, R11, R10, 0x8, 0x1f ;  /* 0x0d001f000a0b7f89 */ /* 0x000e2400000e0000 */
[----:B0-----:R-:W-:-:S05]  /*03d0*/  FMNMX.FTZ R11, R10, R11, !PT ;  /* 0x0000000b0a0b7209 */ /* 0x001fca0007810000 */
[----:B------:R-:W0:Y:S02]  /*03e0*/  SHFL.BFLY PT, R12, R11, 0x4, 0x1f ;  /* 0x0c801f000b0c7f89 */ /* 0x000e2400000e0000 */
[----:B0-----:R-:W-:-:S05]  /*03f0*/  FMNMX.FTZ R12, R11, R12, !PT ;  /* 0x0000000c0b0c7209 */ /* 0x001fca0007810000 */
[----:B------:R-:W0:Y:S02]  /*0400*/  SHFL.BFLY PT, R13, R12, 0x2, 0x1f ;  /* 0x0c401f000c0d7f89 */ /* 0x000e2400000e0000 */
[----:B0-----:R-:W-:-:S05]  /*0410*/  FMNMX.FTZ R13, R12, R13, !PT ;  /* 0x0000000d0c0d7209 */ /* 0x001fca0007810000 */
[----:B------:R-:W0:Y:S02]  /*0420*/  SHFL.BFLY PT, R14, R13, 0x1, 0x1f ;  /* 0x0c201f000d0e7f89 */ /* 0x000e2400000e0000 */
[----:B0-----:R-:W-:Y:S01]  /*0430*/  FMNMX.FTZ R14, R13, R14, !PT ;  /* 0x0000000e0d0e7209 */ /* 0x001fe20007810000 */
[----:B------:R-:W-:Y:S06]  /*0440*/  @P2 BRA `(.L_x_381) ;  /* 0x00000000003c2947 */ /* 0x000fec0003800000 */
[----:B------:R-:W0:Y:S01]  /*0450*/  LDC R13, c[0x0][0x260] ;  /* 0x00009800ff0d7b82 */ /* 0x000e220000000800 */
[----:B------:R-:W-:-:S07]  /*0460*/  IMAD.MOV.U32 R10, RZ, RZ, RZ ;  /* 0x000000ffff0a7224 */ /* 0x000fce00078e00ff */
.L_x_383:
[----:B0-----:R-:W-:-:S05]  /*0470*/  IMAD.IADD R3, R10, 0x1, R13 ;  /* 0x000000010a037824 */ /* 0x001fca00078e020d */
[----:B------:R-:W-:-:S05]  /*0480*/  LEA R11, R3, UR5, 0x2 ;  /* 0x00000005030b7c11 */ /* 0x000fca000f8e10ff */
[----:B------:R-:W0:Y:S02]  /*0490*/  LDS R3, [R11] ;  /* 0x000000000b037984 */ /* 0x000e240000000800 */
[----:B0-----:R-:W-:-:S13]  /*04a0*/  FSETP.NEU.FTZ.AND P2, PT, R3, R14, PT ;  /* 0x0000000e0300720b */ /* 0x001fda0003f5d000 */
[----:B------:R-:W-:Y:S05]  /*04b0*/  @!P2 BRA `(.L_x_382) ;  /* 0x000000000010a947 */ /* 0x000fea0003800000 */
[----:B------:R-:W-:-:S05]  /*04c0*/  VIADD R10, R10, 0x1 ;  /* 0x000000010a0a7836 */ /* 0x000fca0000000000 */
[----:B------:R-:W-:-:S13]  /*04d0*/  ISETP.GE.AND P2, PT, R10, R7, PT ;  /* 0x000000070a00720c */ /* 0x000fda0003f46270 */
[----:B------:R-:W-:Y:S05]  /*04e0*/  @!P2 BRA `(.L_x_383) ;  /* 0xfffffffc00e0a947 */ /* 0x000fea000383ffff */
[----:B------:R-:W-:Y:S05]  /*04f0*/  BRA `(.L_x_381) ;  /* 0x0000000000107947 */ /* 0x000fea0003800000 */
.L_x_382:
[----:B------:R-:W-:Y:S01]  /*0500*/  ULEA UR7, UR4, UR5, 0x2 ;  /* 0x0000000504077291 */ /* 0x000fe2000f8e103f */
[----:B------:R-:W-:-:S08]  /*0510*/  IMAD.MOV.U32 R12, RZ, RZ, -0x800001 ;  /* 0xff7fffffff0c7424 */ /* 0x000fd000078e00ff */
[----:B------:R0:W-:Y:S04]  /*0520*/  STS [UR7], R10 ;  /* 0x0000000aff007988 */ /* 0x0001e80008000807 */
[----:B------:R0:W-:Y:S02]  /*0530*/  STS [R11], R12 ;  /* 0x0000000c0b007388 */ /* 0x0001e40000000800 */
.L_x_381:
[----:B------:R-:W-:Y:S05]  /*0540*/  BSYNC B0 ;  /* 0x0000000000007941 */ /* 0x000fea0003800000 */
.L_x_380:
[----:B------:R-:W1:Y:S01]  /*0550*/  LDC R3, c[0x0][0x260] ;  /* 0x00009800ff037b82 */ /* 0x000e620000000800 */
[----:B------:R-:W-:-:S07]  /*0560*/  UIADD3 UR4, UR4, 0x1, URZ ;  /* 0x0000000104047890 */ /* 0x000fce000fffe03f */
[----:B------:R-:W-:Y:S01]  /*0570*/  BAR.SYNC.DEFER_BLOCKING 0x0 ;  /* 0x0000000000007b1d */ /* 0x000fe20000010000 */
[----:B-1----:R-:W-:-:S13]  /*0580*/  ISETP.LE.AND P2, PT, R3, UR4, PT ;  /* 0x0000000403007c0c */ /* 0x002fda000bf43270 */
[----:B------:R-:W-:Y:S05]  /*0590*/  @!P2 BRA `(.L_x_384) ;  /* 0xfffffffc002ca947 */ /* 0x000fea000383ffff */
.L_x_379:
[----:B------:R-:W-:Y:S01]  /*05a0*/  ISETP.GE.U32.AND P0, PT, R0, R3, PT ;  /* 0x000000030000720c */ /* 0x000fe20003f06070 */
[----:B------:R-:W-:-:S12]  /*05b0*/  BSSY B0, `(.L_x_385) ;  /* 0x0000018000007945 */ /* 0x000fd80003800000 */
[----:B------:R-:W-:Y:S05]  /*05c0*/  @P0 BRA `(.L_x_386) ;  /* 0x0000000000580947 */ /* 0x000fea0003800000 */
[----:B------:R-:W-:Y:S01]  /*05d0*/  LEA R8, R0, UR5, 0x2 ;  /* 0x0000000500087c11 */ /* 0x000fe2000f8e10ff */
[----:B------:R-:W1:Y:S01]  /*05e0*/  LDC.64 R4, c[0x0][0x238] ;  /* 0x00008e00ff047b82 */ /* 0x000e620000000a00 */
[----:B0-----:R-:W-:Y:S01]  /*05f0*/  IMAD R9, R2, R3, RZ ;  /* 0x0000000302097224 */ /* 0x001fe200078e02ff */
[----:B------:R-:W-:-:S03]  /*0600*/  ULDC.64 UR6, c[0x0][0x220] ;  /* 0x0000880000067ab9 */ /* 0x000fc60000000a00 */
[----:B------:R-:W0:Y:S03]  /*0610*/  LDS R8, [R8] ;  /* 0x0000000008087984 */ /* 0x000e260000000800 */
[----:B------:R-:W2:Y:S01]  /*0620*/  LDC.64 R6, c[0x0][0x218] ;  /* 0x00008600ff067b82 */ /* 0x000ea20000000a00 */
[----:B0-----:R-:W-:-:S04]  /*0630*/  IMAD R11, R9, 0x2, R8 ;  /* 0x00000002090b7824 */ /* 0x001fc800078e0208 */
[----:B-1----:R-:W-:-:S06]  /*0640*/  IMAD.WIDE.U32 R4, R11, 0x4, R4 ;  /* 0x000000040b047825 */ /* 0x002fcc00078e0004 */
[----:B------:R-:W3:Y:S01]  /*0650*/  LDG.E R5, desc[UR8][R4.64] ;  /* 0x0000000804057981 */ /* 0x000ee2000c1e1900 */
[----:B------:R-:W-:Y:S01]  /*0660*/  IMAD.IADD R9, R9, 0x1, R0 ;  /* 0x0000000109097824 */ /* 0x000fe200078e0200 */
[----:B------:R-:W-:-:S03]  /*0670*/  ISETP.NE.U32.AND P0, PT, RZ, UR6, PT ;  /* 0x00000006ff007c0c */ /* 0x000fc6000bf05070 */
[----:B--2---:R-:W-:Y:S01]  /*0680*/  IMAD.WIDE.U32 R6, R9, 0x4, R6 ;  /* 0x0000000409067825 */ /* 0x004fe200078e0006 */
[----:B------:R-:W-:-:S04]  /*0690*/  ISETP.NE.AND.EX P0, PT, RZ, UR7, PT, P0 ;  /* 0x00000007ff007c0c */ /* 0x000fc8000bf05300 */
[----:B---3--:R1:W-:Y:S09]  /*06a0*/  STG.E desc[UR8][R6.64], R5 ;  /* 0x0000000506007986 */ /* 0x0083f2000c101908 */
[----:B------:R-:W-:Y:S05]  /*06b0*/  @!P0 BRA `(.L_x_386) ;  /* 0x00000000001c8947 */ /* 0x000fea0003800000 */
[----:B------:R-:W-:Y:S02]  /*06c0*/  ULDC.64 UR10, c[0x0][0x248] ;  /* 0x00009200000a7ab9 */ /* 0x000fe40000000a00 */
[----:B------:R-:W-:-:S04]  /*06d0*/  LEA R4, P0, R11, UR10, 0x2 ;  /* 0x0000000a0b047c11 */ /* 0x000fc8000f8010ff */
[----:B-1----:R-:W-:-:S06]  /*06e0*/  LEA.HI.X R5, R11, UR11, RZ, 0x2, P0 ;  /* 0x0000000b0b057c11 */ /* 0x002fcc00080f14ff */
[----:B------:R-:W2:Y:S01]  /*06f0*/  LDG.E R5, desc[UR8][R4.64] ;  /* 0x0000000804057981 */ /* 0x000ea2000c1e1900 */
[----:B------:R-:W-:-:S04]  /*0700*/  LEA R6, P0, R9, UR6, 0x2 ;  /* 0x0000000609067c11 */ /* 0x000fc8000f8010ff */
[----:B------:R-:W-:-:S05]  /*0710*/  LEA.HI.X R7, R9, UR7, RZ, 0x2, P0 ;  /* 0x0000000709077c11 */ /* 0x000fca00080f14ff */
[----:B--2---:R2:W-:Y:S04]  /*0720*/  STG.E desc[UR8][R6.64], R5 ;  /* 0x0000000506007986 */ /* 0x0045e8000c101908 */
.L_x_386:
[----:B------:R-:W-:Y:S05]  /*0730*/  BSYNC B0 ;  /* 0x0000000000007941 */ /* 0x000fea0003800000 */
.L_x_385:
[----:B------:R-:W-:Y:S05]  /*0740*/  @!P1 EXIT ;  /* 0x000000000000994d */ /* 0x000fea0003800000 */
[----:B------:R-:W-:Y:S01]  /*0750*/  ULDC.64 UR6, c[0x0][0x228] ;  /* 0x00008a0000067ab9 */ /* 0x000fe20000000a00 */
[----:B------:R-:W-:Y:S01]  /*0760*/  IMAD R2, R2, R3, RZ ;  /* 0x0000000302027224 */ /* 0x000fe200078e02ff */
[----:B------:R-:W-:Y:S01]  /*0770*/  ISETP.NE.U32.AND P0, PT, RZ, UR6, PT ;  /* 0x00000006ff007c0c */ /* 0x000fe2000bf05070 */
[----:B------:R-:W-:Y:S01]  /*0780*/  ULDC UR6, c[0x0][0x264] ;  /* 0x0000990000067ab9 */ /* 0x000fe20000000800 */
[----:B------:R-:W-:Y:S01]  /*0790*/  ULDC UR10, c[0x0][0x0] ;  /* 0x00000000000a7ab9 */ /* 0x000fe20000000800 */
[----:B------:R-:W-:Y:S01]  /*07a0*/  UIADD3 UR6, UR6, 0x1, URZ ;  /* 0x0000000106067890 */ /* 0x000fe2000fffe03f */
[----:B------:R-:W-:-:S05]  /*07b0*/  ISETP.NE.AND.EX P0, PT, RZ, UR7, PT, P0 ;  /* 0x00000007ff007c0c */ /* 0x000fca000bf05300 */
[----:B------:R-:W-:-:S08]  /*07c0*/  IMAD R3, R2, UR6, RZ ;  /* 0x0000000602037c24 */ /* 0x000fd0000f8e02ff */
[----:B------:R-:W-:Y:S05]  /*07d0*/  @!P0 BRA `(.L_x_387) ;  /* 0x0000000000988947 */ /* 0x000fea0003800000 */
[----:B------:R-:W-:-:S05]  /*07e0*/  UMOV UR4, URZ ;  /* 0x0000003f00047c82 */ /* 0x000fca0008000000 */
.L_x_391:
[----:B-12---:R-:W1:Y:S01]  /*07f0*/  LDC.64 R4, c[0x0][0x218] ;  /* 0x00008600ff047b82 */ /* 0x006e620000000a00 */
[----:B------:R-:W-:Y:S01]  /*0800*/  VIADD R14, R2, UR4 ;  /* 0x00000004020e7c36 */ /* 0x000fe20008000000 */
[----:B------:R-:W-:-:S03]  /*0810*/  ULDC UR11, c[0x0][0x264] ;  /* 0x00009900000b7ab9 */ /* 0x000fc60000000800 */
[----:B-1----:R-:W-:-:S05]  /*0820*/  IMAD.WIDE.U32 R4, R14, 0x4, R4 ;  /* 0x000000040e047825 */ /* 0x002fca00078e0004 */
[----:B------:R-:W2:Y:S01]  /*0830*/  LDG.E R7, desc[UR8][R4.64] ;  /* 0x0000000804077981 */ /* 0x000ea2000c1e1900 */
[----:B------:R-:W-:Y:S01]  /*0840*/  BSSY B0, `(.L_x_388) ;  /* 0x000001a000007945 */ /* 0x000fe20003800000 */
[----:B--2---:R-:W-:-:S13]  /*0850*/  ISETP.GE.AND P0, PT, R0, R7, PT ;  /* 0x000000070000720c */ /* 0x004fda0003f06270 */
[----:B------:R-:W-:Y:S05]  /*0860*/  @P0 BRA `(.L_x_389) ;  /* 0x00000000005c0947 */ /* 0x000fea0003800000 */
[----:B------:R-:W-:Y:S01]  /*0870*/  ULEA UR7, UR4, UR5, 0x2 ;  /* 0x0000000504077291 */ /* 0x000fe2000f8e103f */
[----:B0-----:R-:W0:Y:S01]  /*0880*/  LDC.64 R6, c[0x0][0x230] ;  /* 0x00008c00ff067b82 */ /* 0x001e220000000a00 */
[----:B------:R-:W-:-:S07]  /*0890*/  IMAD.MOV.U32 R15, RZ, RZ, R0 ;  /* 0x000000ffff0f7224 */ /* 0x000fce00078e0000 */
[----:B------:R-:W1:Y:S01]  /*08a0*/  LDS R20, [UR7] ;  /* 0x00000007ff147984 */ /* 0x000e620008000800 */
[----:B------:R-:W2:Y:S08]  /*08b0*/  LDC.64 R8, c[0x0][0x210] ;  /* 0x00008400ff087b82 */ /* 0x000eb00000000a00 */
[----:B------:R-:W3:Y:S08]  /*08c0*/  LDC.64 R10, c[0x0][0x250] ;  /* 0x00009400ff0a7b82 */ /* 0x000ef00000000a00 */
[----:B------:R-:W4:Y:S01]  /*08d0*/  LDC.64 R12, c[0x0][0x228] ;  /* 0x00008a00ff0c7b82 */ /* 0x000f220000000a00 */
[----:B01----:R-:W-:-:S07]  /*08e0*/  IMAD R20, R20, UR6, RZ ;  /* 0x0000000614147c24 */ /* 0x003fce000f8e02ff */
.L_x_390:
[----:B------:R-:W-:-:S05]  /*08f0*/  IMAD R17, R3, 0x2, R15 ;  /* 0x0000000203117824 */ /* 0x000fca00078e020f */
[----:B------:R-:W-:-:S05]  /*0900*/  IADD3 R19, R17, 0x1, R20 ;  /* 0x0000000111137810 */ /* 0x000fca0007ffe014 */
[----:B------:R-:W-:-:S06]  /*0910*/  IMAD.WIDE.U32 R22, R19, 0x4, R6 ;  /* 0x0000000413167825 */ /* 0x000fcc00078e0006 */
[----:B------:R-:W5:Y:S01]  /*0920*/  LDG.E R23, desc[UR8][R22.64] ;  /* 0x0000000816177981 */ /* 0x000f62000c1e1900 */
[----:B------:R-:W-:Y:S02]  /*0930*/  IMAD R25, R14, UR11, R15 ;  /* 0x0000000b0e197c24 */ /* 0x000fe4000f8e020f */
[----:B---3--:R-:W-:-:S04]  /*0940*/  IMAD.WIDE.U32 R18, R19, 0x4, R10 ;  /* 0x0000000413127825 */ /* 0x008fc800078e000a */
[----:B--2---:R-:W-:-:S05]  /*0950*/  IMAD.WIDE.U32 R16, R25, 0x4, R8 ;  /* 0x0000000419107825 */ /* 0x004fca00078e0008 */
[----:B-----5:R1:W-:Y:S04]  /*0960*/  STG.E desc[UR8][R16.64], R23 ;  /* 0x0000001710007986 */ /* 0x0203e8000c101908 */
[----:B------:R-:W2:Y:S01]  /*0970*/  LDG.E R19, desc[UR8][R18.64] ;  /* 0x0000000812137981 */ /* 0x000ea2000c1e1900 */
[----:B----4-:R-:W-:-:S05]  /*0980*/  IMAD.WIDE.U32 R24, R25, 0x4, R12 ;  /* 0x0000000419187825 */ /* 0x010fca00078e000c */
[----:B--2---:R1:W-:Y:S04]  /*0990*/  STG.E desc[UR8][R24.64], R19 ;  /* 0x0000001318007986 */ /* 0x0043e8000c101908 */
[----:B------:R-:W2:Y:S01]  /*09a0*/  LDG.E R26, desc[UR8][R4.64] ;  /* 0x00000008041a7981 */ /* 0x000ea2000c1e1900 */
[----:B------:R-:W-:-:S05]  /*09b0*/  VIADD R15, R15, UR10 ;  /* 0x0000000a0f0f7c36 */ /* 0x000fca0008000000 */
[----:B--2---:R-:W-:-:S13]  /*09c0*/  ISETP.GE.AND P0, PT, R15, R26, PT ;  /* 0x0000001a0f00720c */ /* 0x004fda0003f06270 */
[----:B-1----:R-:W-:Y:S05]  /*09d0*/  @!P0 BRA `(.L_x_390) ;  /* 0xfffffffc00c48947 */ /* 0x002fea000383ffff */
.L_x_389:
[----:B------:R-:W-:Y:S05]  /*09e0*/  BSYNC B0 ;  /* 0x0000000000007941 */ /* 0x000fea0003800000 */
.L_x_388:
[----:B------:R-:W1:Y:S01]  /*09f0*/  LDC R4, c[0x0][0x260] ;  /* 0x00009800ff047b82 */ /* 0x000e620000000800 */
[----:B------:R-:W-:-:S06]  /*0a00*/  UIADD3 UR4, UR4, 0x1, URZ ;  /* 0x0000000104047890 */ /* 0x000fcc000fffe03f */
[----:B-1----:R-:W-:-:S13]  /*0a10*/  ISETP.LE.AND P0, PT, R4, UR4, PT ;  /* 0x0000000404007c0c */ /* 0x002fda000bf03270 */
[----:B------:R-:W-:Y:S05]  /*0a20*/  @!P0 BRA `(.L_x_391) ;  /* 0xfffffffc00708947 */ /* 0x000fea000383ffff */
[----:B------:R-:W-:Y:S05]  /*0a30*/  EXIT ;  /* 0x000000000000794d */ /* 0x000fea0003800000 */
.L_x_387:
[----:B------:R-:W-:-:S05]  /*0a40*/  UMOV UR4, URZ ;  /* 0x0000003f00047c82 */ /* 0x000fca0008000000 */
.L_x_395:
[----:B-12---:R-:W1:Y:S01]  /*0a50*/  LDC.64 R4, c[0x0][0x218] ;  /* 0x00008600ff047b82 */ /* 0x006e620000000a00 */
[----:B------:R-:W-:Y:S01]  /*0a60*/  VIADD R17, R2, UR4 ;  /* 0x0000000402117c36 */ /* 0x000fe20008000000 */
[----:B------:R-:W-:-:S06]  /*0a70*/  ULDC UR11, c[0x0][0x264] ;  /* 0x00009900000b7ab9 */ /* 0x000fcc0000000800 */
[----:B------:R-:W2:Y:S01]  /*0a80*/  LDC R16, c[0x0][0x260] ;  /* 0x00009800ff107b82 */ /* 0x000ea20000000800 */
[----:B-1----:R-:W-:-:S05]  /*0a90*/  IMAD.WIDE.U32 R4, R17, 0x4, R4 ;  /* 0x0000000411047825 */ /* 0x002fca00078e0004 */
[----:B------:R-:W3:Y:S01]  /*0aa0*/  LDG.E R7, desc[UR8][R4.64] ;  /* 0x0000000804077981 */ /* 0x000ee2000c1e1900 */
[----:B------:R-:W-:Y:S01]  /*0ab0*/  BSSY B0, `(.L_x_392) ;  /* 0x0000014000007945 */ /* 0x000fe20003800000 */
[----:B---3--:R-:W-:-:S13]  /*0ac0*/  ISETP.GE.AND P0, PT, R0, R7, PT ;  /* 0x000000070000720c */ /* 0x008fda0003f06270 */
[----:B--2---:R-:W-:Y:S05]  /*0ad0*/  @P0 BRA `(.L_x_393) ;  /* 0x0000000000440947 */ /* 0x004fea0003800000 */
[----:B------:R-:W-:Y:S01]  /*0ae0*/  ULEA UR7, UR4, UR5, 0x2 ;  /* 0x0000000504077291 */ /* 0x000fe2000f8e103f */
[----:B0-----:R-:W0:Y:S01]  /*0af0*/  LDC.64 R6, c[0x0][0x230] ;  /* 0x00008c00ff067b82 */ /* 0x001e220000000a00 */
[----:B------:R-:W-:-:S07]  /*0b00*/  IMAD.MOV.U32 R14, RZ, RZ, R0 ;  /* 0x000000ffff0e7224 */ /* 0x000fce00078e0000 */
[----:B------:R-:W1:Y:S01]  /*0b10*/  LDS R10, [UR7] ;  /* 0x00000007ff0a7984 */ /* 0x000e620008000800 */
[----:B------:R-:W2:Y:S01]  /*0b20*/  LDC.64 R8, c[0x0][0x210] ;  /* 0x00008400ff087b82 */ /* 0x000ea20000000a00 */
[----:B01----:R-:W-:-:S07]  /*0b30*/  IMAD R19, R10, UR6, RZ ;  /* 0x000000060a137c24 */ /* 0x003fce000f8e02ff */
.L_x_394:
[----:B------:R-:W-:-:S05]  /*0b40*/  IMAD R10, R3, 0x2, R14 ;  /* 0x00000002030a7824 */ /* 0x000fca00078e020e */
[----:B------:R-:W-:-:S05]  /*0b50*/  IADD3 R11, R10, 0x1, R19 ;  /* 0x000000010a0b7810 */ /* 0x000fca0007ffe013 */
[----:B------:R-:W-:-:S06]  /*0b60*/  IMAD.WIDE.U32 R10, R11, 0x4, R6 ;  /* 0x000000040b0a7825 */ /* 0x000fcc00078e0006 */
[----:B------:R-:W3:Y:S01]  /*0b70*/  LDG.E R11, desc[UR8][R10.64] ;  /* 0x000000080a0b7981 */ /* 0x000ee2000c1e1900 */
[----:B------:R-:W-:-:S04]  /*0b80*/  IMAD R13, R17, UR11, R14 ;  /* 0x0000000b110d7c24 */ /* 0x000fc8000f8e020e */
[----:B--2---:R-:W-:-:S05]  /*0b90*/  IMAD.WIDE.U32 R12, R13, 0x4, R8 ;  /* 0x000000040d0c7825 */ /* 0x004fca00078e0008 */
[----:B---3--:R1:W-:Y:S04]  /*0ba0*/  STG.E desc[UR8][R12.64], R11 ;  /* 0x0000000b0c007986 */ /* 0x0083e8000c101908 */
[----:B------:R-:W2:Y:S01]  /*0bb0*/  LDG.E R15, desc[UR8][R4.64] ;  /* 0x00000008040f7981 */ /* 0x000ea2000c1e1900 */
[----:B------:R-:W-:-:S05]  /*0bc0*/  VIADD R14, R14, UR10 ;  /* 0x0000000a0e0e7c36 */ /* 0x000fca0008000000 */
[----:B--2---:R-:W-:-:S13]  /*0bd0*/  ISETP.GE.AND P0, PT, R14, R15, PT ;  /* 0x0000000f0e00720c */ /* 0x004fda0003f06270 */
[----:B-1----:R-:W-:Y:S05]  /*0be0*/  @!P0 BRA `(.L_x_394) ;  /* 0xfffffffc00d48947 */ /* 0x002fea000383ffff */
.L_x_393:
[----:B------:R-:W-:Y:S05]  /*0bf0*/  BSYNC B0 ;  /* 0x0000000000007941 */ /* 0x000fea0003800000 */
.L_x_392:
[----:B------:R-:W-:-:S06]  /*0c00*/  UIADD3 UR4, UR4, 0x1, URZ ;  /* 0x0000000104047890 */ /* 0x000fcc000fffe03f */
[----:B------:R-:W-:-:S13]  /*0c10*/  ISETP.LE.AND P0, PT, R16, UR4, PT ;  /* 0x0000000410007c0c */ /* 0x000fda000bf03270 */
[----:B------:R-:W-:Y:S05]  /*0c20*/  @!P0 BRA `(.L_x_395) ;  /* 0xfffffffc00888947 */ /* 0x000fea000383ffff */
[----:B------:R-:W-:Y:S05]  /*0c30*/  EXIT ;  /* 0x000000000000794d */ /* 0x000fea0003800000 */
.L_x_396:
        /* <DEDUP_REMOVED lines=12> */
.L_x_490:


//--------------------- .text._ZN17fastertransformer20plusUnfinishedSeqlenEPiPKbi --------------------------
	.section	.text._ZN17fastertransformer20plusUnfinishedSeqlenEPiPKbi,"ax",@progbits
	.align	128
        .global         _ZN17fastertransformer20plusUnfinishedSeqlenEPiPKbi
        .type           _ZN17fastertransformer20plusUnfinishedSeqlenEPiPKbi,@function
        .size           _ZN17fastertransformer20plusUnfinishedSeqlenEPiPKbi,(.L_x_491 - _ZN17fastertransformer20plusUnfinishedSeqlenEPiPKbi)
        .other          _ZN17fastertransformer20plusUnfinishedSeqlenEPiPKbi,@"STO_CUDA_ENTRY STV_DEFAULT"
_ZN17fastertransformer20plusUnfinishedSeqlenEPiPKbi:
.text._ZN17fastertransformer20plusUnfinishedSeqlenEPiPKbi:
        /* <DEDUP_REMOVED lines=8> */
[----:B------:R-:W-:Y:S01]  /*0080*/  ULDC UR5, c[0x0][0xc] ;  /* 0x0000030000057ab9 */ /* 0x000fe20000000800 */
[----:B------:R-:W-:Y:S01]  /*0090*/  ULDC.64 UR6, c[0x0][0x208] ;  /* 0x0000820000067ab9 */ /* 0x000fe20000000a00 */
[----:B------:R-:W-:Y:S01]  /*00a0*/  UIMAD UR4, UR4, UR5, URZ ;  /* 0x00000005040472a4 */ /* 0x000fe2000f8e023f */
[----:B------:R-:W-:Y:S02]  /*00b0*/  ULDC.64 UR8, c[0x0][0x218] ;  /* 0x0000860000087ab9 */ /* 0x000fe40000000a00 */
[----:B------:R-:W-:Y:S01]  /*00c0*/  ULDC UR5, c[0x0][0x220] ;  /* 0x0000880000057ab9 */ /* 0x000fe20000000800 */
[----:B------:R-:W-:-:S08]  /*00d0*/  ULDC.64 UR10, c[0x0][0x210] ;  /* 0x00008400000a7ab9 */ /* 0x000fd00000000a00 */
.L_x_399:
[----:B0-----:R-:W-:Y:S02]  /*00e0*/  SHF.R.S32.HI R5, RZ, 0x1f, R0 ;  /* 0x0000001fff057819 */ /* 0x001fe40000011400 */
[----:B------:R-:W-:-:S04]  /*00f0*/  IADD3 R2, P0, R0, UR8, RZ ;  /* 0x0000000800027c10 */ /* 0x000fc8000ff1e0ff */
[----:B------:R-:W-:-:S05]  /*0100*/  IADD3.X R3, R5, UR9, RZ, P0, !PT ;  /* 0x0000000905037c10 */ /* 0x000fca00087fe4ff */
[----:B------:R-:W2:Y:S01]  /*0110*/  LDG.E.U8 R2, desc[UR6][R2.64] ;  /* 0x0000000602027981 */ /* 0x000ea2000c1e1100 */
[----:B------:R-:W-:Y:S01]  /*0120*/  BSSY B0, `(.L_x_397) ;  /* 0x0000008000007945 */ /* 0x000fe20003800000 */
[----:B--2---:R-:W-:-:S13]  /*0130*/  ISETP.NE.AND P0, PT, R2, RZ, PT ;  /* 0x000000ff0200720c */ /* 0x004fda0003f05270 */
[----:B------:R-:W-:Y:S05]  /*0140*/  @P0 BRA `(.L_x_398) ;  /* 0x0000000000140947 */ /* 0x000fea0003800000 */
[----:B------:R-:W-:-:S04]  /*0150*/  LEA R2, P0, R0, UR10, 0x2 ;  /* 0x0000000a00027c11 */ /* 0x000fc8000f8010ff */
[----:B------:R-:W-:-:S05]  /*0160*/  LEA.HI.X R3, R0, UR11, R5, 0x2, P0 ;  /* 0x0000000b00037c11 */ /* 0x000fca00080f1405 */
[----:B------:R-:W2:Y:S02]  /*0170*/  LDG.E R4, desc[UR6][R2.64] ;  /* 0x0000000602047981 */ /* 0x000ea4000c1e1900 */
[----:B--2---:R-:W-:-:S05]  /*0180*/  VIADD R5, R4, 0x1 ;  /* 0x0000000104057836 */ /* 0x004fca0000000000 */
[----:B------:R0:W-:Y:S02]  /*0190*/  STG.E desc[UR6][R2.64], R5 ;  /* 0x0000000502007986 */ /* 0x0001e4000c101906 */
.L_x_398:
[----:B------:R-:W-:Y:S05]  /*01a0*/  BSYNC B0 ;  /* 0x0000000000007941 */ /* 0x000fea0003800000 */
.L_x_397:
[----:B------:R-:W-:-:S05]  /*01b0*/  VIADD R0, R0, UR4 ;  /* 0x0000000400007c36 */ /* 0x000fca0008000000 */
[----:B------:R-:W-:-:S13]  /*01c0*/  ISETP.GE.AND P0, PT, R0, UR5, PT ;  /* 0x0000000500007c0c */ /* 0x000fda000bf06270 */
[----:B------:R-:W-:Y:S05]  /*01d0*/  @!P0 BRA `(.L_x_399) ;  /* 0xfffffffc00c08947 */ /* 0x000fea000383ffff */
[----:B------:R-:W-:Y:S05]  /*01e0*/  EXIT ;  /* 0x000000000000794d */ /* 0x000fea0003800000 */
.L_x_400:
        /* <DEDUP_REMOVED lines=9> */
.L_x_491:


//--------------------- .text._ZN17fastertransformer21minusUnfinishedSeqlenEPiPKbi --------------------------
	.section	.text._ZN17fastertransformer21minusUnfinishedSeqlenEPiPKbi,"ax",@progbits
	.align	128
        .global         _ZN17fastertransformer21minusUnfinishedSeqlenEPiPKbi
        .type           _ZN17fastertransformer21minusUnfinishedSeqlenEPiPKbi,@function
        .size           _ZN17fastertransformer21minusUnfinishedSeqlenEPiPKbi,(.L_x_492 - _ZN17fastertransformer21minusUnfinishedSeqlenEPiPKbi)
        .other          _ZN17fastertransformer21minusUnfinishedSeqlenEPiPKbi,@"STO_CUDA_ENTRY STV_DEFAULT"
_ZN17fastertransformer21minusUnfinishedSeqlenEPiPKbi:
.text._ZN17fastertransformer21minusUnfinishedSeqlenEPiPKbi:
        /* <DEDUP_REMOVED lines=14> */
.L_x_403:
        /* <DEDUP_REMOVED lines=12> */
.L_x_402:
[----:B------:R-:W-:Y:S05]  /*01a0*/  BSYNC B0 ;  /* 0x0000000000007941 */ /* 0x000fea0003800000 */
.L_x_401:
[----:B------:R-:W-:-:S05]  /*01b0*/  VIADD R0, R0, UR4 ;  /* 0x0000000400007c36 */ /* 0x000fca0008000000 */
[----:B------:R-:W-:-:S13]  /*01c0*/  ISETP.GE.AND P0, PT, R0, UR5, PT ;  /* 0x0000000500007c0c */ /* 0x000fda000bf06270 */
[----:B------:R-:W-:Y:S05]  /*01d0*/  @!P0 BRA `(.L_x_403) ;  /* 0xfffffffc00c08947 */ /* 0x000fea000383ffff */
[----:B------:R-:W-:Y:S05]  /*01e0*/  EXIT ;  /* 0x000000000000794d */ /* 0x000fea0003800000 */
.L_x_404:
        /* <DEDUP_REMOVED lines=9> */
.L_x_492:


//--------------------- .text._ZN17fastertransformer10gatherTreeENS_15gatherTreeParamE --------------------------
	.section	.text._ZN17fastertransformer10gatherTreeENS_15gatherTreeParamE,"ax",@progbits
	.align	128
        .global         _ZN17fastertransformer10gatherTreeENS_15gatherTreeParamE
        .type           _ZN17fastertransformer10gatherTreeENS_15gatherTreeParamE,@function
        .size           _ZN17fastertransformer10gatherTreeENS_15gatherTreeParamE,(.L_x_493 - _ZN17fastertransformer10gatherTreeENS_15gatherTreeParamE)
        .other          _ZN17fastertransformer10gatherTreeENS_15gatherTreeParamE,@"STO_CUDA_ENTRY STV_DEFAULT"
_ZN17fastertransformer10gatherTreeENS_15gatherTreeParamE:
.text._ZN17fastertransformer10gatherTreeENS_15gatherTreeParamE:
[----:B------:R-:W-:Y:S01]  /*0000*/  LDC R1, c[0x0][0x28] ;  /* 0x00000a00ff017b82 */ /* 0x000fe20000000800 */
[----:B------:R-:W0:Y:S07]  /*0010*/  S2R R10, SR_CTAID.X ;  /* 0x00000000000a7919 */ /* 0x000e2e0000002500 */
[----:B------:R-:W1:Y:S01]  /*0020*/  LDC R0, c[0x0][0x240] ;  /* 0x00009000ff007b82 */ /* 0x000e620000000800 */
[----:B------:R-:W-:Y:S01]  /*0030*/  ULDC UR5, c[0x0][0x0] ;  /* 0x0000000000057ab9 */ /* 0x000fe20000000800 */
[----:B------:R-:W-:Y:S01]  /*0040*/  ULDC UR4, c[0x0][0x23c] ;  /* 0x00008f0000047ab9 */ /* 0x000fe20000000800 */
[----:B------:R-:W0:Y:S01]  /*0050*/  S2R R3, SR_TID.X ;  /* 0x0000000000037919 */ /* 0x000e220000002100 */
[----:B------:R-:W-:-:S02]  /*0060*/  ULDC.64 UR6, c[0x0][0x228] ;  /* 0x00008a0000067ab9 */ /* 0x000fc40000000a00 */
[----:B------:R-:W-:-:S04]  /*0070*/  ISETP.NE.U32.AND P2, PT, RZ, UR6, PT ;  /* 0x00000006ff007c0c */ /* 0x000fc8000bf45070 */
[----:B------:R-:W-:Y:S01]  /*0080*/  ISETP.NE.AND.EX P2, PT, RZ, UR7, PT, P2 ;  /* 0x00000007ff007c0c */ /* 0x000fe2000bf45320 */
[----:B-1----:R-:W-:Y:S02]  /*0090*/  IMAD R21, R0, UR4, RZ ;  /* 0x0000000400157c24 */ /* 0x002fe4000f8e02ff */
[----:B0-----:R-:W-:-:S05]  /*00a0*/  IMAD R10, R10, UR5, R3 ;  /* 0x000000050a0a7c24 */ /* 0x001fca000f8e0203 */
[----:B------:R-:W-:-:S13]  /*00b0*/  ISETP.GE.AND P0, PT, R10, R21, PT ;  /* 0x000000150a00720c */ /* 0x000fda0003f06270 */
[----:B------:R-:W-:Y:S05]  /*00c0*/  @P0 EXIT ;  /* 0x000000000000094d */ /* 0x000fea0003800000 */
[----:B------:R-:W0:Y:S01]  /*00d0*/  LDC R20, c[0x0][0x260] ;  /* 0x00009800ff147b82 */ /* 0x000e220000000800 */
[----:B------:R-:W-:Y:S01]  /*00e0*/  ULDC.64 UR6, c[0x0][0x278] ;  /* 0x00009e0000067ab9 */ /* 0x000fe20000000a00 */
[----:B------:R-:W-:Y:S01]  /*00f0*/  ULDC UR10, c[0x0][0x238] ;  /* 0x00008e00000a7ab9 */ /* 0x000fe20000000800 */
[----:B------:R-:W-:Y:S01]  /*0100*/  ULOP3.LUT UR9, URZ, UR7, URZ, 0x33, !UPT ;  /* 0x000000073f097292 */ /* 0x000fe2000f8e333f */
[C---:B------:R-:W-:Y:S01]  /*0110*/  LOP3.LUT R13, R0.reuse, 0x3, RZ, 0xc0, !PT ;  /* 0x00000003000d7812 */ /* 0x040fe200078ec0ff */
[----:B------:R-:W-:Y:S02]  /*0120*/  UIADD3 UR8, -UR7, UR10, URZ ;  /* 0x0000000a07087290 */ /* 0x000fe4000fffe13f */
[----:B------:R-:W-:Y:S01]  /*0130*/  UIADD3 UR4, UR9, UR10, UR6 ;  /* 0x0000000a09047290 */ /* 0x000fe2000fffe006 */
[----:B------:R-:W1:Y:S01]  /*0140*/  LDC.64 R4, c[0x0][0x280] ;  /* 0x0000a000ff047b82 */ /* 0x000e620000000a00 */
[----:B------:R-:W-:Y:S01]  /*0150*/  IMAD.IADD R9, R0, 0x1, -R13 ;  /* 0x0000000100097824 */ /* 0x000fe200078e0a0d */
[----:B------:R-:W-:Y:S01]  /*0160*/  ULDC UR12, c[0x0][0x220] ;  /* 0x00008800000c7ab9 */ /* 0x000fe20000000800 */
[----:B------:R-:W-:Y:S01]  /*0170*/  ULDC UR13, c[0x0][0x220] ;  /* 0x00008800000d7ab9 */ /* 0x000fe20000000800 */
[----:B0-----:R-:W-:-:S02]  /*0180*/  IADD3 R11, -R20, UR6, RZ ;  /* 0x00000006140b7c10 */ /* 0x001fc4000fffe1ff */
[C---:B------:R-:W-:Y:S01]  /*0190*/  IADD3 R3, -R20.reuse, UR4, RZ ;  /* 0x0000000414037c10 */ /* 0x040fe2000fffe1ff */
[----:B------:R-:W-:Y:S01]  /*01a0*/  ULDC UR4, c[0x0][0xc] ;  /* 0x0000030000047ab9 */ /* 0x000fe20000000800 */
[----:B------:R-:W-:Y:S01]  /*01b0*/  SEL R20, R20, RZ, P2 ;  /* 0x000000ff14147207 */ /* 0x000fe20001000000 */
[----:B------:R-:W-:Y:S01]  /*01c0*/  VIADD R2, R11, UR8 ;  /* 0x000000080b027c36 */ /* 0x000fe20008000000 */
[----:B------:R-:W-:Y:S01]  /*01d0*/  ISETP.GE.U32.AND P3, PT, R3, 0x3, PT ;  /* 0x000000030300780c */ /* 0x000fe20003f66070 */
[----:B------:R-:W-:Y:S01]  /*01e0*/  UIMAD UR5, UR5, UR4, URZ ;  /* 0x00000004050572a4 */ /* 0x000fe2000f8e023f */
[----:B-1----:R-:W-:Y:S01]  /*01f0*/  ISETP.NE.U32.AND P0, PT, R4, RZ, PT ;  /* 0x000000ff0400720c */ /* 0x002fe20003f05070 */
[----:B------:R-:W-:Y:S01]  /*0200*/  VIADD R8, R20, UR10 ;  /* 0x0000000a14087c36 */ /* 0x000fe20008000000 */
[----:B------:R-:W-:Y:S02]  /*0210*/  ISETP.GT.AND P1, PT, R2, RZ, PT ;  /* 0x000000ff0200720c */ /* 0x000fe40003f24270 */
[----:B------:R-:W-:Y:S01]  /*0220*/  IADD3 R11, R11, -UR7, RZ ;  /* 0x800000070b0b7c10 */ /* 0x000fe2000fffe0ff */
[C---:B------:R-:W-:Y:S01]  /*0230*/  VIADD R12, R8.reuse, -UR7 ;  /* 0x80000007080c7c36 */ /* 0x040fe20008000000 */
[----:B------:R-:W-:Y:S01]  /*0240*/  ISETP.NE.AND.EX P1, PT, R5, RZ, P1, P0 ;  /* 0x000000ff0500720c */ /* 0x000fe20000f25300 */
[----:B------:R-:W-:Y:S01]  /*0250*/  ULDC.64 UR6, c[0x0][0x208] ;  /* 0x0000820000067ab9 */ /* 0x000fe20000000a00 */
[----:B------:R-:W-:-:S11]  /*0260*/  IADD3 R8, R8, UR9, RZ ;  /* 0x0000000908087c10 */ /* 0x000fd6000fffe0ff */
.L_x_458:
[----:B0--34-:R-:W0:Y:S01]  /*0270*/  LDC R25, c[0x0][0x240] ;  /* 0x00009000ff197b82 */ /* 0x019e220000000800 */
[----:B--2--5:R-:W-:Y:S01]  /*0280*/  IABS R7, R10 ;  /* 0x0000000a00077213 */ /* 0x024fe20000000000 */
[----:B------:R-:W-:Y:S01]  /*0290*/  ULDC.64 UR8, c[0x0][0x268] ;  /* 0x00009a0000087ab9 */ /* 0x000fe20000000a00 */
[----:B------:R-:W-:Y:S01]  /*02a0*/  ULDC.64 UR10, c[0x0][0x270] ;  /* 0x00009c00000a7ab9 */ /* 0x000fe20000000a00 */
[----:B------:R-:W-:Y:S02]  /*02b0*/  ISETP.NE.U32.AND P5, PT, RZ, UR8, PT ;  /* 0x00000008ff007c0c */ /* 0x000fe4000bfa5070 */
[----:B------:R-:W-:Y:S02]  /*02c0*/  ISETP.NE.U32.AND P0, PT, RZ, UR10, PT ;  /* 0x0000000aff007c0c */ /* 0x000fe4000bf05070 */
[----:B------:R-:W-:Y:S01]  /*02d0*/  ISETP.NE.AND.EX P5, PT, RZ, UR9, PT, P5 ;  /* 0x00000009ff007c0c */ /* 0x000fe2000bfa5350 */
[----:B-1----:R-:W1:Y:S01]  /*02e0*/  @P2 LDC.64 R14, c[0x0][0x228] ;  /* 0x00008a00ff0e2b82 */ /* 0x002e620000000a00 */
[----:B------:R-:W-:-:S11]  /*02f0*/  ISETP.NE.AND.EX P0, PT, RZ, UR11, PT, P0 ;  /* 0x0000000bff007c0c */ /* 0x000fd6000bf05300 */
[----:B------:R-:W2:Y:S01]  /*0300*/  @P5 LDC.64 R16, c[0x0][0x268] ;  /* 0x00009a00ff105b82 */ /* 0x000ea20000000a00 */
[----:B0-----:R-:W-:-:S04]  /*0310*/  IABS R6, R25 ;  /* 0x0000001900067213 */ /* 0x001fc80000000000 */
[----:B------:R-:W0:Y:S01]  /*0320*/  I2F.RP R4, R6 ;  /* 0x0000000600047306 */ /* 0x000e220000209400 */
[----:B-1----:R-:W-:-:S07]  /*0330*/  @P2 IMAD.WIDE R14, R10, 0x4, R14 ;  /* 0x000000040a0e2825 */ /* 0x002fce00078e020e */
[----:B0-----:R-:W0:Y:S02]  /*0340*/  MUFU.RCP R4, R4 ;  /* 0x0000000400047308 */ /* 0x001e240000001000 */
[----:B0-----:R-:W-:-:S06]  /*0350*/  VIADD R2, R4, 0xffffffe ;  /* 0x0ffffffe04027836 */ /* 0x001fcc0000000000 */
[----:B------:R0:W1:Y:S02]  /*0360*/  F2I.FTZ.U32.TRUNC.NTZ R3, R2 ;  /* 0x0000000200037305 */ /* 0x000064000021f000 */
[----:B0-----:R-:W-:Y:S01]  /*0370*/  HFMA2.MMA R2, -RZ, RZ, 0, 0 ;  /* 0x00000000ff027435 */ /* 0x001fe200000001ff */
[----:B-1----:R-:W-:-:S04]  /*0380*/  IMAD.MOV R5, RZ, RZ, -R3 ;  /* 0x000000ffff057224 */ /* 0x002fc800078e0a03 */
[----:B------:R-:W-:-:S05]  /*0390*/  IMAD R5, R5, R6, RZ ;  /* 0x0000000605057224 */ /* 0x000fca00078e02ff */
[----:B------:R-:W-:Y:S01]  /*03a0*/  IMAD.HI.U32 R0, R3, R5, R2 ;  /* 0x0000000503007227 */ /* 0x000fe200078e0002 */
[----:B------:R-:W-:-:S03]  /*03b0*/  LOP3.LUT R2, R10, R25, RZ, 0x3c, !PT ;  /* 0x000000190a027212 */ /* 0x000fc600078e3cff */
[----:B------:R-:W-:Y:S02]  /*03c0*/  IMAD.MOV.U32 R3, RZ, RZ, R7 ;  /* 0x000000ffff037224 */ /* 0x000fe400078e0007 */
[----:B------:R-:W-:Y:S02]  /*03d0*/  IMAD.MOV.U32 R7, RZ, RZ, RZ ;  /* 0x000000ffff077224 */ /* 0x000fe400078e00ff */
[----:B------:R-:W-:-:S04]  /*03e0*/  IMAD.HI.U32 R5, R0, R3, RZ ;  /* 0x0000000300057227 */ /* 0x000fc800078e00ff */
[----:B------:R-:W-:-:S04]  /*03f0*/  IMAD.MOV R4, RZ, RZ, -R5 ;  /* 0x000000ffff047224 */ /* 0x000fc800078e0a05 */
[----:B------:R-:W-:-:S05]  /*0400*/  IMAD R3, R6, R4, R3 ;  /* 0x0000000406037224 */ /* 0x000fca00078e0203 */
[----:B------:R-:W-:-:S13]  /*0410*/  ISETP.GT.U32.AND P6, PT, R6, R3, PT ;  /* 0x000000030600720c */ /* 0x000fda0003fc4070 */
[-C--:B------:R-:W-:Y:S01]  /*0420*/  @!P6 IADD3 R3, R3, -R6.reuse, RZ ;  /* 0x800000060303e210 */ /* 0x080fe20007ffe0ff */
[----:B------:R-:W-:Y:S01]  /*0430*/  @!P6 VIADD R5, R5, 0x1 ;  /* 0x000000010505e836 */ /* 0x000fe20000000000 */
[----:B------:R-:W-:Y:S02]  /*0440*/  ISETP.GE.AND P6, PT, R2, RZ, PT ;  /* 0x000000ff0200720c */ /* 0x000fe40003fc6270 */
[----:B------:R-:W-:Y:S02]  /*0450*/  ISETP.GE.U32.AND P4, PT, R3, R6, PT ;  /* 0x000000060300720c */ /* 0x000fe40003f86070 */
[----:B------:R-:W-:Y:S01]  /*0460*/  LOP3.LUT R6, RZ, R25, RZ, 0x33, !PT ;  /* 0x00000019ff067212 */ /* 0x000fe200078e33ff */
[----:B------:R-:W0:Y:S10]  /*0470*/  @P0 LDC.64 R2, c[0x0][0x270] ;  /* 0x00009c00ff020b82 */ /* 0x000e340000000a00 */
[----:B------:R-:W-:Y:S01]  /*0480*/  @P4 VIADD R5, R5, 0x1 ;  /* 0x0000000105054836 */ /* 0x000fe20000000000 */
[----:B------:R-:W-:-:S04]  /*0490*/  ISETP.NE.AND P4, PT, R25, RZ, PT ;  /* 0x000000ff1900720c */ /* 0x000fc80003f85270 */
[----:B------:R-:W-:-:S04]  /*04a0*/  @!P6 IADD3 R5, -R5, RZ, RZ ;  /* 0x000000ff0505e210 */ /* 0x000fc80007ffe1ff */
[----:B------:R-:W-:Y:S02]  /*04b0*/  SEL R6, R6, R5, !P4 ;  /* 0x0000000506067207 */ /* 0x000fe40006000000 */
[----:B------:R-:W-:-:S03]  /*04c0*/  CS2R R4, SRZ ;  /* 0x0000000000047805 */ /* 0x000fc6000001ff00 */
[----:B--2---:R-:W-:-:S03]  /*04d0*/  @P5 IMAD.WIDE R16, R6, 0x4, R16 ;  /* 0x0000000406105825 */ /* 0x004fc600078e0210 */
[----:B------:R1:W5:Y:S01]  /*04e0*/  @P2 LDG.E R4, desc[UR6][R14.64] ;  /* 0x000000060e042981 */ /* 0x000362000c1e1900 */
[----:B0-----:R-:W-:-:S03]  /*04f0*/  @P0 IMAD.WIDE R18, R6, 0x4, R2 ;  /* 0x0000000406120825 */ /* 0x001fc600078e0202 */
[----:B------:R1:W5:Y:S04]  /*0500*/  @P5 LDG.E R7, desc[UR6][R16.64] ;  /* 0x0000000610075981 */ /* 0x000368000c1e1900 */
[----:B------:R1:W5:Y:S01]  /*0510*/  @P0 LDG.E R5, desc[UR6][R18.64] ;  /* 0x0000000612050981 */ /* 0x000362000c1e1900 */
[----:B------:R-:W-:Y:S01]  /*0520*/  ISETP.GE.AND P0, PT, R25, 0x1, PT ;  /* 0x000000011900780c */ /* 0x000fe20003f06270 */
[----:B------:R-:W-:-:S12]  /*0530*/  IMAD.MOV.U32 R3, RZ, RZ, -0x1 ;  /* 0xffffffffff037424 */ /* 0x000fd800078e00ff */
[----:B-1----:R-:W-:Y:S05]  /*0540*/  @!P0 BRA `(.L_x_405) ;  /* 0x0000001c00308947 */ /* 0x002fea0003800000 */
[----:B------:R-:W-:Y:S02]  /*0550*/  ULDC.64 UR8, c[0x0][0x230] ;  /* 0x00008c0000087ab9 */ /* 0x000fe40000000a00 */
[----:B------:R-:W-:-:S04]  /*0560*/  ISETP.NE.U32.AND P0, PT, RZ, UR8, PT ;  /* 0x00000008ff007c0c */ /* 0x000fc8000bf05070 */
[----:B------:R-:W-:-:S13]  /*0570*/  ISETP.NE.AND.EX P0, PT, RZ, UR9, PT, P0 ;  /* 0x00000009ff007c0c */ /* 0x000fda000bf05300 */
[----:B------:R-:W-:Y:S05]  /*0580*/  @!P0 BRA `(.L_x_406) ;  /* 0x0000000c00f08947 */ /* 0x000fea0003800000 */
[----:B------:R-:W0:Y:S01]  /*0590*/  LDC R2, c[0x0][0x240] ;  /* 0x00009000ff027b82 */ /* 0x000e220000000800 */
[----:B------:R-:W-:Y:S02]  /*05a0*/  IMAD.MOV.U32 R3, RZ, RZ, -0x1 ;  /* 0xffffffffff037424 */ /* 0x000fe400078e00ff */
[----:B------:R-:W-:Y:S01]  /*05b0*/  IMAD.MOV.U32 R24, RZ, RZ, RZ ;  /* 0x000000ffff187224 */ /* 0x000fe200078e00ff */
[----:B0-----:R-:W-:-:S04]  /*05c0*/  IADD3 R2, R2, -0x1, RZ ;  /* 0xffffffff02027810 */ /* 0x001fc80007ffe0ff */
[----:B------:R-:W-:-:S13]  /*05d0*/  ISETP.GE.U32.AND P0, PT, R2, 0x3, PT ;  /* 0x000000030200780c */ /* 0x000fda0003f06070 */
[----:B------:R-:W-:Y:S05]  /*05e0*/  @!P0 BRA `(.L_x_407) ;  /* 0x0000000c00588947 */ /* 0x000fea0003800000 */
[----:B------:R-:W-:Y:S01]  /*05f0*/  ISETP.GT.AND P0, PT, R9, RZ, PT ;  /* 0x000000ff0900720c */ /* 0x000fe20003f04270 */
[----:B------:R-:W-:Y:S01]  /*0600*/  IMAD.MOV.U32 R24, RZ, RZ, RZ ;  /* 0x000000ffff187224 */ /* 0x000fe200078e00ff */
[----:B------:R-:W-:Y:S01]  /*0610*/  MOV R3, 0xffffffff ;  /* 0xffffffff00037802 */ /* 0x000fe20000000f00 */
[----:B------:R-:W-:-:S10]  /*0620*/  IMAD.MOV.U32 R2, RZ, RZ, R9 ;  /* 0x000000ffff027224 */ /* 0x000fd400078e0009 */
[----:B------:R-:W-:Y:S05]  /*0630*/  @!P0 BRA `(.L_x_408) ;  /* 0x0000000800c48947 */ /* 0x000fea0003800000 */
[----:B------:R-:W-:Y:S02]  /*0640*/  ISETP.GT.AND P5, PT, R2, 0xc, PT ;  /* 0x0000000c0200780c */ /* 0x000fe40003fa4270 */
[----:B------:R-:W-:-:S11]  /*0650*/  PLOP3.LUT P0, PT, PT, PT, PT, 0x80, 0x0 ;  /* 0x000000000000781c */ /* 0x000fd60003f0f070 */
[----:B------:R-:W-:Y:S05]  /*0660*/  @!P5 BRA `(.L_x_409) ;  /* 0x0000000400c0d947 */ /* 0x000fea0003800000 */
[----:B------:R-:W-:-:S13]  /*0670*/  PLOP3.LUT P0, PT, PT, PT, PT, 0x8, 0x0 ;  /* 0x000000000000781c */ /* 0x000fda0003f0e170 */
.L_x_410:
[----:B--2---:R-:W0:Y:S01]  /*0680*/  LDC.64 R16, c[0x0][0x218] ;  /* 0x00008600ff107b82 */ /* 0x004e220000000a00 */
[----:B------:R-:W-:Y:S01]  /*0690*/  IMAD R19, R6, R25, R24 ;  /* 0x0000001906137224 */ /* 0x000fe200078e0218 */
[----:B------:R-:W-:-:S06]  /*06a0*/  ULDC UR4, c[0x0][0x220] ;  /* 0x0000880000047ab9 */ /* 0x000fcc0000000800 */
[----:B------:R-:W1:Y:S01]  /*06b0*/  LDC.64 R14, c[0x0][0x230] ;  /* 0x00008c00ff0e7b82 */ /* 0x000e620000000a00 */
[----:B0-----:R-:W-:-:S05]  /*06c0*/  IMAD.WIDE R22, R19, 0x4, R16 ;  /* 0x0000000413167825 */ /* 0x001fca00078e0210 */
[----:B------:R-:W2:Y:S01]  /*06d0*/  LDG.E R26, desc[UR6][R22.64] ;  /* 0x00000006161a7981 */ /* 0x000ea2000c1e1900 */
[----:B-----5:R-:W-:Y:S01]  /*06e0*/  IADD3 R27, -R7, R4, -R5 ;  /* 0x00000004071b7210 */ /* 0x020fe20007ffe905 */
[----:B-1----:R-:W-:Y:S01]  /*06f0*/  IMAD.WIDE R18, R19, 0x4, R14 ;  /* 0x0000000413127825 */ /* 0x002fe200078e020e */
[----:B--2---:R-:W-:-:S05]  /*0700*/  IADD3 R26, R26, UR4, RZ ;  /* 0x000000041a1a7c10 */ /* 0x004fca000fffe0ff */
[----:B------:R-:W-:-:S05]  /*0710*/  IMAD.IADD R29, R11, 0x1, R26 ;  /* 0x000000010b1d7824 */ /* 0x000fca00078e021a */
[----:B------:R0:W-:Y:S04]  /*0720*/  STG.E desc[UR6][R22.64], R29 ;  /* 0x0000001d16007986 */ /* 0x0001e8000c101906 */
[----:B------:R-:W-:Y:S04]  /*0730*/  STG.E desc[UR6][R18.64], R27 ;  /* 0x0000001b12007986 */ /* 0x000fe8000c101906 */
[----:B------:R-:W2:Y:S02]  /*0740*/  LDG.E R28, desc[UR6][R22.64+0x4] ;  /* 0x00000406161c7981 */ /* 0x000ea4000c1e1900 */
[----:B--2---:R-:W-:-:S05]  /*0750*/  VIADD R28, R28, UR4 ;  /* 0x000000041c1c7c36 */ /* 0x004fca0008000000 */
[----:B0-----:R-:W-:Y:S02]  /*0760*/  IADD3 R29, R11, R28, RZ ;  /* 0x0000001c0b1d7210 */ /* 0x001fe40007ffe0ff */
[----:B------:R-:W-:-:S03]  /*0770*/  VIMNMX3 R3, R26, R3, R28, !PT ;  /* 0x000000031a03720f */ /* 0x000fc6000780011c */
[----:B------:R-:W-:Y:S04]  /*0780*/  STG.E desc[UR6][R22.64+0x4], R29 ;  /* 0x0000041d16007986 */ /* 0x000fe8000c101906 */
[----:B------:R-:W-:Y:S04]  /*0790*/  STG.E desc[UR6][R18.64+0x4], R27 ;  /* 0x0000041b12007986 */ /* 0x000fe8000c101906 */
[----:B------:R-:W2:Y:S02]  /*07a0*/  LDG.E R26, desc[UR6][R22.64+0x8] ;  /* 0x00000806161a7981 */ /* 0x000ea4000c1e1900 */
[----:B--2---:R-:W-:-:S04]  /*07b0*/  VIADD R26, R26, UR4 ;  /* 0x000000041a1a7c36 */ /* 0x004fc80008000000 */
[----:B------:R-:W-:-:S05]  /*07c0*/  IMAD.IADD R28, R11, 0x1, R26 ;  /* 0x000000010b1c7824 */ /* 0x000fca00078e021a */
[----:B------:R0:W-:Y:S04]  /*07d0*/  STG.E desc[UR6][R22.64+0x8], R28 ;  /* 0x0000081c16007986 */ /* 0x0001e8000c101906 */
[----:B------:R-:W-:Y:S04]  /*07e0*/  STG.E desc[UR6][R18.64+0x8], R27 ;  /* 0x0000081b12007986 */ /* 0x000fe8000c101906 */
[----:B0-----:R-:W2:Y:S02]  /*07f0*/  LDG.E R28, desc[UR6][R22.64+0xc] ;  /* 0x00000c06161c7981 */ /* 0x001ea4000c1e1900 */
[----:B--2---:R-:W-:-:S04]  /*0800*/  IADD3 R28, R28, UR4, RZ ;  /* 0x000000041c1c7c10 */ /* 0x004fc8000fffe0ff */
[--C-:B------:R-:W-:Y:S01]  /*0810*/  VIMNMX3 R3, R26, R3, R28.reuse, !PT ;  /* 0x000000031a03720f */ /* 0x100fe2000780011c */
[----:B------:R-:W-:Y:S02]  /*0820*/  IMAD.IADD R29, R11, 0x1, R28 ;  /* 0x000000010b1d7824 */ /* 0x000fe400078e021c */
[----:B------:R-:W-:-:S03]  /*0830*/  VIADD R26, R24, 0x4 ;  /* 0x00000004181a7836 */ /* 0x000fc60000000000 */
[----:B------:R0:W-:Y:S04]  /*0840*/  STG.E desc[UR6][R22.64+0xc], R29 ;  /* 0x00000c1d16007986 */ /* 0x0001e8000c101906 */
[----:B------:R1:W-:Y:S01]  /*0850*/  STG.E desc[UR6][R18.64+0xc], R27 ;  /* 0x00000c1b12007986 */ /* 0x0003e2000c101906 */
[----:B0-----:R-:W-:-:S04]  /*0860*/  IMAD R29, R6, R25, R26 ;  /* 0x00000019061d7224 */ /* 0x001fc800078e021a */
[----:B-1----:R-:W-:-:S05]  /*0870*/  IMAD.WIDE R18, R29, 0x4, R16 ;  /* 0x000000041d127825 */ /* 0x002fca00078e0210 */
[----:B------:R-:W2:Y:S01]  /*0880*/  LDG.E R26, desc[UR6][R18.64] ;  /* 0x00000006121a7981 */ /* 0x000ea2000c1e1900 */
[----:B------:R-:W-:Y:S01]  /*0890*/  IMAD.WIDE R28, R29, 0x4, R14 ;  /* 0x000000041d1c7825 */ /* 0x000fe200078e020e */
        /* <DEDUP_REMOVED lines=8> */
[----:B------:R0:W-:Y:S04]  /*0920*/  STG.E desc[UR6][R18.64+0x4], R23 ;  /* 0x0000041712007986 */ /* 0x0001e8000c101906 */
[----:B------:R-:W-:Y:S04]  /*0930*/  STG.E desc[UR6][R28.64+0x4], R27 ;  /* 0x0000041b1c007986 */ /* 0x000fe8000c101906 */
[----:B------:R-:W2:Y:S02]  /*0940*/  LDG.E R22, desc[UR6][R18.64+0x8] ;  /* 0x0000080612167981 */ /* 0x000ea4000c1e1900 */
[----:B--2---:R-:W-:-:S04]  /*0950*/  VIADD R22, R22, UR4 ;  /* 0x0000000416167c36 */ /* 0x004fc80008000000 */
[----:B------:R-:W-:-:S05]  /*0960*/  IMAD.IADD R26, R11, 0x1, R22 ;  /* 0x000000010b1a7824 */ /* 0x000fca00078e0216 */
[----:B------:R1:W-:Y:S04]  /*0970*/  STG.E desc[UR6][R18.64+0x8], R26 ;  /* 0x0000081a12007986 */ /* 0x0003e8000c101906 */
[----:B------:R-:W-:Y:S04]  /*0980*/  STG.E desc[UR6][R28.64+0x8], R27 ;  /* 0x0000081b1c007986 */ /* 0x000fe8000c101906 */
[----:B0-----:R-:W1:Y:S02]  /*0990*/  LDG.E R23, desc[UR6][R18.64+0xc] ;  /* 0x00000c0612177981 */ /* 0x001e64000c1e1900 */
[----:B-1----:R-:W-:-:S04]  /*09a0*/  IADD3 R26, R23, UR4, RZ ;  /* 0x00000004171a7c10 */ /* 0x002fc8000fffe0ff */
[--C-:B------:R-:W-:Y:S01]  /*09b0*/  VIMNMX3 R3, R22, R3, R26.reuse, !PT ;  /* 0x000000031603720f */ /* 0x100fe2000780011a */
[----:B------:R-:W-:Y:S02]  /*09c0*/  VIADD R22, R24, 0x8 ;  /* 0x0000000818167836 */ /* 0x000fe40000000000 */
[----:B------:R-:W-:Y:S02]  /*09d0*/  IMAD.IADD R23, R11, 0x1, R26 ;  /* 0x000000010b177824 */ /* 0x000fe400078e021a */
[----:B------:R-:W-:-:S03]  /*09e0*/  IMAD R26, R6, R25, R22 ;  /* 0x00000019061a7224 */ /* 0x000fc600078e0216 */
[----:B------:R0:W-:Y:S04]  /*09f0*/  STG.E desc[UR6][R18.64+0xc], R23 ;  /* 0x00000c1712007986 */ /* 0x0001e8000c101906 */
[----:B------:R1:W-:Y:S01]  /*0a00*/  STG.E desc[UR6][R28.64+0xc], R27 ;  /* 0x00000c1b1c007986 */ /* 0x0003e2000c101906 */
[----:B0-----:R-:W-:-:S05]  /*0a10*/  IMAD.WIDE R22, R26, 0x4, R16 ;  /* 0x000000041a167825 */ /* 0x001fca00078e0210 */
[----:B------:R-:W1:Y:S02]  /*0a20*/  LDG.E R18, desc[UR6][R22.64] ;  /* 0x0000000616127981 */ /* 0x000e64000c1e1900 */
[----:B-1----:R-:W-:Y:S01]  /*0a30*/  IADD3 R28, R18, UR4, RZ ;  /* 0x00000004121c7c10 */ /* 0x002fe2000fffe0ff */
[----:B------:R-:W-:-:S04]  /*0a40*/  IMAD.WIDE R18, R26, 0x4, R14 ;  /* 0x000000041a127825 */ /* 0x000fc800078e020e */
        /* <DEDUP_REMOVED lines=11> */
[----:B0-----:R-:W-:-:S05]  /*0b00*/  IMAD.IADD R29, R11, 0x1, R28 ;  /* 0x000000010b1d7824 */ /* 0x001fca00078e021c */
[----:B------:R0:W-:Y:S04]  /*0b10*/  STG.E desc[UR6][R22.64+0x8], R29 ;  /* 0x0000081d16007986 */ /* 0x0001e8000c101906 */
[----:B------:R-:W-:Y:S04]  /*0b20*/  STG.E desc[UR6][R18.64+0x8], R27 ;  /* 0x0000081b12007986 */ /* 0x000fe8000c101906 */
[----:B------:R-:W2:Y:S02]  /*0b30*/  LDG.E R26, desc[UR6][R22.64+0xc] ;  /* 0x00000c06161a7981 */ /* 0x000ea4000c1e1900 */
[----:B--2---:R-:W-:-:S05]  /*0b40*/  IADD3 R26, R26, UR4, RZ ;  /* 0x000000041a1a7c10 */ /* 0x004fca000fffe0ff */
[----:B0-----:R-:W-:-:S05]  /*0b50*/  IMAD.IADD R29, R11, 0x1, R26 ;  /* 0x000000010b1d7824 */ /* 0x001fca00078e021a */
[----:B------:R-:W-:Y:S04]  /*0b60*/  STG.E desc[UR6][R22.64+0xc], R29 ;  /* 0x00000c1d16007986 */ /* 0x000fe8000c101906 */
[----:B------:R0:W-:Y:S02]  /*0b70*/  STG.E desc[UR6][R18.64+0xc], R27 ;  /* 0x00000c1b12007986 */ /* 0x0001e4000c101906 */
[----:B0-----:R-:W-:-:S04]  /*0b80*/  VIADD R18, R24, 0xc ;  /* 0x0000000c18127836 */ /* 0x001fc80000000000 */
[----:B------:R-:W-:-:S04]  /*0b90*/  IMAD R19, R6, R25, R18 ;  /* 0x0000001906137224 */ /* 0x000fc800078e0212 */
[----:B------:R-:W-:-:S05]  /*0ba0*/  IMAD.WIDE R16, R19, 0x4, R16 ;  /* 0x0000000413107825 */ /* 0x000fca00078e0210 */
[----:B------:R-:W2:Y:S01]  /*0bb0*/  LDG.E R29, desc[UR6][R16.64] ;  /* 0x00000006101d7981 */ /* 0x000ea2000c1e1900 */
[----:B------:R-:W-:Y:S01]  /*0bc0*/  IMAD.WIDE R14, R19, 0x4, R14 ;  /* 0x00000004130e7825 */ /* 0x000fe200078e020e */
[----:B--2---:R-:W-:-:S05]  /*0bd0*/  IADD3 R29, R29, UR4, RZ ;  /* 0x000000041d1d7c10 */ /* 0x004fca000fffe0ff */
[----:B------:R-:W-:-:S05]  /*0be0*/  IMAD.IADD R19, R11, 0x1, R29 ;  /* 0x000000010b137824 */ /* 0x000fca00078e021d */
[----:B------:R0:W-:Y:S04]  /*0bf0*/  STG.E desc[UR6][R16.64], R19 ;  /* 0x0000001310007986 */ /* 0x0001e8000c101906 */
[----:B------:R-:W-:Y:S04]  /*0c00*/  STG.E desc[UR6][R14.64], R27 ;  /* 0x0000001b0e007986 */ /* 0x000fe8000c101906 */
[----:B------:R-:W2:Y:S01]  /*0c10*/  LDG.E R22, desc[UR6][R16.64+0x4] ;  /* 0x0000040610167981 */ /* 0x000ea2000c1e1900 */
[----:B------:R-:W-:Y:S01]  /*0c20*/  VIMNMX3 R26, R28, R3, R26, !PT ;  /* 0x000000031c1a720f */ /* 0x000fe2000780011a */
[----:B--2---:R-:W-:-:S05]  /*0c30*/  VIADD R22, R22, UR4 ;  /* 0x0000000416167c36 */ /* 0x004fca0008000000 */
[----:B------:R-:W-:-:S05]  /*0c40*/  IADD3 R3, R11, R22, RZ ;  /* 0x000000160b037210 */ /* 0x000fca0007ffe0ff */
[----:B------:R1:W-:Y:S04]  /*0c50*/  STG.E desc[UR6][R16.64+0x4], R3 ;  /* 0x0000040310007986 */ /* 0x0003e8000c101906 */
[----:B------:R2:W-:Y:S04]  /*0c60*/  STG.E desc[UR6][R14.64+0x4], R27 ;  /* 0x0000041b0e007986 */ /* 0x0005e8000c101906 */
[----:B------:R-:W3:Y:S02]  /*0c70*/  LDG.E R18, desc[UR6][R16.64+0x8] ;  /* 0x0000080610127981 */ /* 0x000ee4000c1e1900 */
[----:B---3--:R-:W-:-:S04]  /*0c80*/  VIADD R18, R18, UR4 ;  /* 0x0000000412127c36 */ /* 0x008fc80008000000 */
[----:B------:R-:W-:-:S05]  /*0c90*/  IMAD.IADD R23, R11, 0x1, R18 ;  /* 0x000000010b177824 */ /* 0x000fca00078e0212 */
[----:B------:R2:W-:Y:S04]  /*0ca0*/  STG.E desc[UR6][R16.64+0x8], R23 ;  /* 0x0000081710007986 */ /* 0x0005e8000c101906 */
[----:B------:R2:W-:Y:S04]  /*0cb0*/  STG.E desc[UR6][R14.64+0x8], R27 ;  /* 0x0000081b0e007986 */ /* 0x0005e8000c101906 */
[----:B0-----:R-:W3:Y:S01]  /*0cc0*/  LDG.E R19, desc[UR6][R16.64+0xc] ;  /* 0x00000c0610137981 */ /* 0x001ee2000c1e1900 */
[----:B------:R-:W-:Y:S01]  /*0cd0*/  VIMNMX3 R29, R29, R26, R22, !PT ;  /* 0x0000001a1d1d720f */ /* 0x000fe20007800116 */
[----:B------:R-:W-:Y:S01]  /*0ce0*/  VIADD R2, R2, 0xfffffff0 ;  /* 0xfffffff002027836 */ /* 0x000fe20000000000 */
[----:B------:R-:W-:-:S04]  /*0cf0*/  IADD3 R24, R24, 0x10, RZ ;  /* 0x0000001018187810 */ /* 0x000fc80007ffe0ff */
[----:B------:R-:W-:Y:S02]  /*0d00*/  ISETP.GT.AND P5, PT, R2, 0xc, PT ;  /* 0x0000000c0200780c */ /* 0x000fe40003fa4270 */
[----:B---3--:R-:W-:-:S04]  /*0d10*/  IADD3 R22, R19, UR4, RZ ;  /* 0x0000000413167c10 */ /* 0x008fc8000fffe0ff */
[--C-:B-1----:R-:W-:Y:S01]  /*0d20*/  VIMNMX3 R3, R18, R29, R22.reuse, !PT ;  /* 0x0000001d1203720f */ /* 0x102fe20007800116 */
[----:B------:R-:W-:-:S05]  /*0d30*/  IMAD.IADD R19, R11, 0x1, R22 ;  /* 0x000000010b137824 */ /* 0x000fca00078e0216 */
[----:B------:R2:W-:Y:S04]  /*0d40*/  STG.E desc[UR6][R16.64+0xc], R19 ;  /* 0x00000c1310007986 */ /* 0x0005e8000c101906 */
[----:B------:R2:W-:Y:S01]  /*0d50*/  STG.E desc[UR6][R14.64+0xc], R27 ;  /* 0x00000c1b0e007986 */ /* 0x0005e2000c101906 */
[----:B------:R-:W-:Y:S05]  /*0d60*/  @P5 BRA `(.L_x_410) ;  /* 0xfffffff800445947 */ /* 0x000fea000383ffff */
.L_x_409:
[----:B------:R-:W-:-:S13]  /*0d70*/  ISETP.GT.AND P5, PT, R2, 0x4, PT ;  /* 0x000000040200780c */ /* 0x000fda0003fa4270 */
[----:B------:R-:W-:Y:S05]  /*0d80*/  @!P5 BRA `(.L_x_411) ;  /* 0x0000000000e8d947 */ /* 0x000fea0003800000 */
[----:B--2---:R-:W0:Y:S01]  /*0d90*/  LDC.64 R16, c[0x0][0x218] ;  /* 0x00008600ff107b82 */ /* 0x004e220000000a00 */
[----:B------:R-:W-:Y:S01]  /*0da0*/  IMAD R19, R6, R25, R24 ;  /* 0x0000001906137224 */ /* 0x000fe200078e0218 */
[----:B------:R-:W-:-:S06]  /*0db0*/  ULDC UR4, c[0x0][0x220] ;  /* 0x0000880000047ab9 */ /* 0x000fcc0000000800 */
[----:B------:R-:W1:Y:S01]  /*0dc0*/  LDC.64 R14, c[0x0][0x230] ;  /* 0x00008c00ff0e7b82 */ /* 0x000e620000000a00 */
[----:B0-----:R-:W-:-:S05]  /*0dd0*/  IMAD.WIDE R22, R19, 0x4, R16 ;  /* 0x0000000413167825 */ /* 0x001fca00078e0210 */
[----:B------:R-:W2:Y:S01]  /*0de0*/  LDG.E R26, desc[UR6][R22.64] ;  /* 0x00000006161a7981 */ /* 0x000ea2000c1e1900 */
[----:B-----5:R-:W-:Y:S01]  /*0df0*/  IADD3 R27, -R7, R4, -R5 ;  /* 0x00000004071b7210 */ /* 0x020fe20007ffe905 */
[----:B-1----:R-:W-:-:S04]  /*0e00*/  IMAD.WIDE R18, R19, 0x4, R14 ;  /* 0x0000000413127825 */ /* 0x002fc800078e020e */
[----:B--2---:R-:W-:-:S04]  /*0e10*/  VIADD R26, R26, UR4 ;  /* 0x000000041a1a7c36 */ /* 0x004fc80008000000 */
[----:B------:R-:W-:-:S05]  /*0e20*/  IMAD.IADD R29, R11, 0x1, R26 ;  /* 0x000000010b1d7824 */ /* 0x000fca00078e021a */
[----:B------:R0:W-:Y:S04]  /*0e30*/  STG.E desc[UR6][R22.64], R29 ;  /* 0x0000001d16007986 */ /* 0x0001e8000c101906 */
[----:B------:R-:W-:Y:S04]  /*0e40*/  STG.E desc[UR6][R18.64], R27 ;  /* 0x0000001b12007986 */ /* 0x000fe8000c101906 */
[----:B------:R-:W2:Y:S02]  /*0e50*/  LDG.E R28, desc[UR6][R22.64+0x4] ;  /* 0x00000406161c7981 */ /* 0x000ea4000c1e1900 */
[----:B--2---:R-:W-:-:S04]  /*0e60*/  IADD3 R28, R28, UR4, RZ ;  /* 0x000000041c1c7c10 */ /* 0x004fc8000fffe0ff */
[--C-:B------:R-:W-:Y:S01]  /*0e70*/  VIMNMX3 R3, R26, R3, R28.reuse, !PT ;  /* 0x000000031a03720f */ /* 0x100fe2000780011c */
[----:B0-----:R-:W-:-:S05]  /*0e80*/  IMAD.IADD R29, R11, 0x1, R28 ;  /* 0x000000010b1d7824 */ /* 0x001fca00078e021c */
[----:B------:R0:W-:Y:S04]  /*0e90*/  STG.E desc[UR6][R22.64+0x4], R29 ;  /* 0x0000041d16007986 */ /* 0x0001e8000c101906 */
[----:B------:R-:W-:Y:S04]  /*0ea0*/  STG.E desc[UR6][R18.64+0x4], R27 ;  /* 0x0000041b12007986 */ /* 0x000fe8000c101906 */
[----:B------:R-:W2:Y:S02]  /*0eb0*/  LDG.E R28, desc[UR6][R22.64+0x8] ;  /* 0x00000806161c7981 */ /* 0x000ea4000c1e1900 */
[----:B--2---:R-:W-:-:S05]  /*0ec0*/  VIADD R28, R28, UR4 ;  /* 0x000000041c1c7c36 */ /* 0x004fca0008000000 */
[----:B0-----:R-:W-:-:S05]  /*0ed0*/  IADD3 R29, R11, R28, RZ ;  /* 0x0000001c0b1d7210 */ /* 0x001fca0007ffe0ff */
[----:B------:R0:W-:Y:S04]  /*0ee0*/  STG.E desc[UR6][R22.64+0x8], R29 ;  /* 0x0000081d16007986 */ /* 0x0001e8000c101906 */
[----:B------:R-:W-:Y:S04]  /*0ef0*/  STG.E desc[UR6][R18.64+0x8], R27 ;  /* 0x0000081b12007986 */ /* 0x000fe8000c101906 */
[----:B------:R-:W2:Y:S02]  /*0f00*/  LDG.E R26, desc[UR6][R22.64+0xc] ;  /* 0x00000c06161a7981 */ /* 0x000ea4000c1e1900 */
[----:B--2---:R-:W-:-:S04]  /*0f10*/  VIADD R26, R26, UR4 ;  /* 0x000000041a1a7c36 */ /* 0x004fc80008000000 */
[----:B0-----:R-:W-:-:S05]  /*0f20*/  IMAD.IADD R29, R11, 0x1, R26 ;  /* 0x000000010b1d7824 */ /* 0x001fca00078e021a */
[----:B------:R-:W-:Y:S04]  /*0f30*/  STG.E desc[UR6][R22.64+0xc], R29 ;  /* 0x00000c1d16007986 */ /* 0x000fe8000c101906 */
[----:B------:R0:W-:Y:S02]  /*0f40*/  STG.E desc[UR6][R18.64+0xc], R27 ;  /* 0x00000c1b12007986 */ /* 0x0001e4000c101906 */
[----:B0-----:R-:W-:-:S05]  /*0f50*/  IADD3 R18, R24, 0x4, RZ ;  /* 0x0000000418127810 */ /* 0x001fca0007ffe0ff */
[----:B------:R-:W-:-:S04]  /*0f60*/  IMAD R19, R6, R25, R18 ;  /* 0x0000001906137224 */ /* 0x000fc800078e0212 */
[----:B------:R-:W-:-:S05]  /*0f70*/  IMAD.WIDE R16, R19, 0x4, R16 ;  /* 0x0000000413107825 */ /* 0x000fca00078e0210 */
[----:B------:R-:W2:Y:S01]  /*0f80*/  LDG.E R29, desc[UR6][R16.64] ;  /* 0x00000006101d7981 */ /* 0x000ea2000c1e1900 */
[----:B------:R-:W-:-:S04]  /*0f90*/  IMAD.WIDE R14, R19, 0x4, R14 ;  /* 0x00000004130e7825 */ /* 0x000fc800078e020e */
[----:B--2---:R-:W-:-:S04]  /*0fa0*/  VIADD R29, R29, UR4 ;  /* 0x000000041d1d7c36 */ /* 0x004fc80008000000 */
[----:B------:R-:W-:-:S05]  /*0fb0*/  IMAD.IADD R19, R11, 0x1, R29 ;  /* 0x000000010b137824 */ /* 0x000fca00078e021d */
[----:B------:R0:W-:Y:S04]  /*0fc0*/  STG.E desc[UR6][R16.64], R19 ;  /* 0x0000001310007986 */ /* 0x0001e8000c101906 */
[----:B------:R-:W-:Y:S04]  /*0fd0*/  STG.E desc[UR6][R14.64], R27 ;  /* 0x0000001b0e007986 */ /* 0x000fe8000c101906 */
[----:B------:R-:W2:Y:S01]  /*0fe0*/  LDG.E R22, desc[UR6][R16.64+0x4] ;  /* 0x0000040610167981 */ /* 0x000ea2000c1e1900 */
[----:B------:R-:W-:Y:S02]  /*0ff0*/  VIMNMX3 R26, R28, R3, R26, !PT ;  /* 0x000000031c1a720f */ /* 0x000fe4000780011a */
[----:B--2---:R-:W-:-:S05]  /*1000*/  IADD3 R22, R22, UR4, RZ ;  /* 0x0000000416167c10 */ /* 0x004fca000fffe0ff */
[----:B------:R-:W-:-:S05]  /*1010*/  IMAD.IADD R3, R11, 0x1, R22 ;  /* 0x000000010b037824 */ /* 0x000fca00078e0216 */
[----:B------:R1:W-:Y:S04]  /*1020*/  STG.E desc[UR6][R16.64+0x4], R3 ;  /* 0x0000040310007986 */ /* 0x0003e8000c101906 */
[----:B------:R3:W-:Y:S04]  /*1030*/  STG.E desc[UR6][R14.64+0x4], R27 ;  /* 0x0000041b0e007986 */ /* 0x0007e8000c101906 */
[----:B------:R-:W2:Y:S02]  /*1040*/  LDG.E R18, desc[UR6][R16.64+0x8] ;  /* 0x0000080610127981 */ /* 0x000ea4000c1e1900 */
[----:B--2---:R-:W-:-:S05]  /*1050*/  VIADD R18, R18, UR4 ;  /* 0x0000000412127c36 */ /* 0x004fca0008000000 */
[----:B------:R-:W-:-:S05]  /*1060*/  IADD3 R23, R11, R18, RZ ;  /* 0x000000120b177210 */ /* 0x000fca0007ffe0ff */
[----:B------:R3:W-:Y:S04]  /*1070*/  STG.E desc[UR6][R16.64+0x8], R23 ;  /* 0x0000081710007986 */ /* 0x0007e8000c101906 */
[----:B------:R3:W-:Y:S04]  /*1080*/  STG.E desc[UR6][R14.64+0x8], R27 ;  /* 0x0000081b0e007986 */ /* 0x0007e8000c101906 */
[----:B0-----:R-:W2:Y:S01]  /*1090*/  LDG.E R19, desc[UR6][R16.64+0xc] ;  /* 0x00000c0610137981 */ /* 0x001ea2000c1e1900 */
[----:B------:R-:W-:Y:S01]  /*10a0*/  VIMNMX3 R29, R29, R26, R22, !PT ;  /* 0x0000001a1d1d720f */ /* 0x000fe20007800116 */
[----:B------:R-:W-:Y:S01]  /*10b0*/  VIADD R24, R24, 0x8 ;  /* 0x0000000818187836 */ /* 0x000fe20000000000 */
[----:B------:R-:W-:-:S02]  /*10c0*/  PLOP3.LUT P0, PT, PT, PT, PT, 0x8, 0x0 ;  /* 0x000000000000781c */ /* 0x000fc40003f0e170 */
[----:B------:R-:W-:Y:S01]  /*10d0*/  IADD3 R2, R2, -0x8, RZ ;  /* 0xfffffff802027810 */ /* 0x000fe20007ffe0ff */
[----:B--2---:R-:W-:-:S04]  /*10e0*/  VIADD R22, R19, UR4 ;  /* 0x0000000413167c36 */ /* 0x004fc80008000000 */
[--C-:B------:R-:W-:Y:S01]  /*10f0*/  IMAD.IADD R19, R11, 0x1, R22.reuse ;  /* 0x000000010b137824 */ /* 0x100fe200078e0216 */
[----:B-1----:R-:W-:-:S04]  /*1100*/  VIMNMX3 R3, R18, R29, R22, !PT ;  /* 0x0000001d1203720f */ /* 0x002fc80007800116 */
[----:B------:R3:W-:Y:S04]  /*1110*/  STG.E desc[UR6][R16.64+0xc], R19 ;  /* 0x00000c1310007986 */ /* 0x0007e8000c101906 */
[----:B------:R3:W-:Y:S02]  /*1120*/  STG.E desc[UR6][R14.64+0xc], R27 ;  /* 0x00000c1b0e007986 */ /* 0x0007e4000c101906 */
.L_x_411:
[----:B------:R-:W-:-:S13]  /*1130*/  ISETP.NE.OR P0, PT, R2, RZ, P0 ;  /* 0x000000ff0200720c */ /* 0x000fda0000705670 */
[----:B------:R-:W-:Y:S05]  /*1140*/  @!P0 BRA `(.L_x_407) ;  /* 0x0000000000808947 */ /* 0x000fea0003800000 */
.L_x_408:
[----:B-123--:R-:W0:Y:S01]  /*1150*/  LDC.64 R16, c[0x0][0x218] ;  /* 0x00008600ff107b82 */ /* 0x00ee220000000a00 */
[----:B------:R-:W-:-:S07]  /*1160*/  IMAD R19, R6, R25, R24 ;  /* 0x0000001906137224 */ /* 0x000fce00078e0218 */
[----:B------:R-:W1:Y:S01]  /*1170*/  LDC.64 R14, c[0x0][0x230] ;  /* 0x00008c00ff0e7b82 */ /* 0x000e620000000a00 */
[----:B0-----:R-:W-:-:S05]  /*1180*/  IMAD.WIDE R16, R19, 0x4, R16 ;  /* 0x0000000413107825 */ /* 0x001fca00078e0210 */
[----:B------:R-:W2:Y:S01]  /*1190*/  LDG.E R18, desc[UR6][R16.64] ;  /* 0x0000000610127981 */ /* 0x000ea2000c1e1900 */
[----:B-1----:R-:W-:Y:S01]  /*11a0*/  IMAD.WIDE R14, R19, 0x4, R14 ;  /* 0x00000004130e7825 */ /* 0x002fe200078e020e */
[----:B-----5:R-:W-:-:S03]  /*11b0*/  IADD3 R19, -R7, R4, -R5 ;  /* 0x0000000407137210 */ /* 0x020fc60007ffe905 */
[----:B--2---:R-:W-:-:S05]  /*11c0*/  VIADD R18, R18, UR12 ;  /* 0x0000000c12127c36 */ /* 0x004fca0008000000 */
[----:B------:R-:W-:-:S05]  /*11d0*/  IADD3 R23, R11, R18, RZ ;  /* 0x000000120b177210 */ /* 0x000fca0007ffe0ff */
[----:B------:R0:W-:Y:S04]  /*11e0*/  STG.E desc[UR6][R16.64], R23 ;  /* 0x0000001710007986 */ /* 0x0001e8000c101906 */
[----:B------:R1:W-:Y:S04]  /*11f0*/  STG.E desc[UR6][R14.64], R19 ;  /* 0x000000130e007986 */ /* 0x0003e8000c101906 */
[----:B------:R-:W2:Y:S02]  /*1200*/  LDG.E R22, desc[UR6][R16.64+0x4] ;  /* 0x0000040610167981 */ /* 0x000ea4000c1e1900 */
[----:B--2---:R-:W-:-:S04]  /*1210*/  VIADD R26, R22, UR12 ;  /* 0x0000000c161a7c36 */ /* 0x004fc80008000000 */
[----:B------:R-:W-:-:S05]  /*1220*/  IMAD.IADD R27, R11, 0x1, R26 ;  /* 0x000000010b1b7824 */ /* 0x000fca00078e021a */
[----:B------:R1:W-:Y:S04]  /*1230*/  STG.E desc[UR6][R16.64+0x4], R27 ;  /* 0x0000041b10007986 */ /* 0x0003e8000c101906 */
[----:B------:R1:W-:Y:S04]  /*1240*/  STG.E desc[UR6][R14.64+0x4], R19 ;  /* 0x000004130e007986 */ /* 0x0003e8000c101906 */
[----:B------:R-:W2:Y:S02]  /*1250*/  LDG.E R22, desc[UR6][R16.64+0x8] ;  /* 0x0000080610167981 */ /* 0x000ea4000c1e1900 */
[----:B--2---:R-:W-:-:S05]  /*1260*/  IADD3 R22, R22, UR12, RZ ;  /* 0x0000000c16167c10 */ /* 0x004fca000fffe0ff */
[----:B------:R-:W-:-:S05]  /*1270*/  IMAD.IADD R29, R11, 0x1, R22 ;  /* 0x000000010b1d7824 */ /* 0x000fca00078e0216 */
[----:B------:R1:W-:Y:S04]  /*1280*/  STG.E desc[UR6][R16.64+0x8], R29 ;  /* 0x0000081d10007986 */ /* 0x0003e8000c101906 */
[----:B------:R1:W-:Y:S04]  /*1290*/  STG.E desc[UR6][R14.64+0x8], R19 ;  /* 0x000008130e007986 */ /* 0x0003e8000c101906 */
[----:B0-----:R-:W2:Y:S01]  /*12a0*/  LDG.E R23, desc[UR6][R16.64+0xc] ;  /* 0x00000c0610177981 */ /* 0x001ea2000c1e1900 */
[----:B------:R-:W-:Y:S01]  /*12b0*/  VIMNMX3 R3, R18, R3, R26, !PT ;  /* 0x000000031203720f */ /* 0x000fe2000780011a */
[----:B------:R-:W-:-:S02]  /*12c0*/  VIADD R2, R2, 0xfffffffc ;  /* 0xfffffffc02027836 */ /* 0x000fc40000000000 */
[----:B------:R-:W-:-:S03]  /*12d0*/  VIADD R24, R24, 0x4 ;  /* 0x0000000418187836 */ /* 0x000fc60000000000 */
[----:B------:R-:W-:Y:S01]  /*12e0*/  ISETP.NE.AND P0, PT, R2, RZ, PT ;  /* 0x000000ff0200720c */ /* 0x000fe20003f05270 */
[----:B--2---:R-:W-:-:S05]  /*12f0*/  VIADD R18, R23, UR12 ;  /* 0x0000000c17127c36 */ /* 0x004fca0008000000 */
[----:B------:R-:W-:Y:S02]  /*1300*/  IADD3 R23, R11, R18, RZ ;  /* 0x000000120b177210 */ /* 0x000fe40007ffe0ff */
[----:B------:R-:W-:-:S03]  /*1310*/  VIMNMX3 R3, R22, R3, R18, !PT ;  /* 0x000000031603720f */ /* 0x000fc60007800112 */
[----:B------:R1:W-:Y:S04]  /*1320*/  STG.E desc[UR6][R16.64+0xc], R23 ;  /* 0x00000c1710007986 */ /* 0x0003e8000c101906 */
[----:B------:R1:W-:Y:S01]  /*1330*/  STG.E desc[UR6][R14.64+0xc], R19 ;  /* 0x00000c130e007986 */ /* 0x0003e2000c101906 */
[----:B------:R-:W-:Y:S05]  /*1340*/  @P0 BRA `(.L_x_408) ;  /* 0xfffffffc00800947 */ /* 0x000fea000383ffff */
.L_x_407:
[----:B------:R-:W-:-:S13]  /*1350*/  ISETP.NE.AND P0, PT, R13, RZ, PT ;  /* 0x000000ff0d00720c */ /* 0x000fda0003f05270 */
[----:B------:R-:W-:Y:S05]  /*1360*/  @!P0 BRA `(.L_x_405) ;  /* 0x0000000c00a88947 */ /* 0x000fea0003800000 */
[----:B-123--:R-:W0:Y:S01]  /*1370*/  LDC.64 R14, c[0x0][0x218] ;  /* 0x00008600ff0e7b82 */ /* 0x00ee220000000a00 */
[----:B------:R-:W-:Y:S01]  /*1380*/  IMAD R25, R6, R25, R24 ;  /* 0x0000001906197224 */ /* 0x000fe200078e0218 */
[----:B------:R-:W-:-:S03]  /*1390*/  ULDC UR4, c[0x0][0x220] ;  /* 0x0000880000047ab9 */ /* 0x000fc60000000800 */
[----:B0-----:R-:W-:-:S03]  /*13a0*/  IMAD.WIDE R16, R25, 0x4, R14 ;  /* 0x0000000419107825 */ /* 0x001fc600078e020e */
[----:B------:R-:W0:Y:S02]  /*13b0*/  LDC.64 R14, c[0x0][0x230] ;  /* 0x00008c00ff0e7b82 */ /* 0x000e240000000a00 */
[----:B------:R-:W2:Y:S01]  /*13c0*/  LDG.E R2, desc[UR6][R16.64] ;  /* 0x0000000610027981 */ /* 0x000ea2000c1e1900 */
[----:B-----5:R-:W-:Y:S02]  /*13d0*/  IADD3 R19, -R7, R4, -R5 ;  /* 0x0000000407137210 */ /* 0x020fe40007ffe905 */
[----:B------:R-:W-:Y:S01]  /*13e0*/  ISETP.NE.AND P0, PT, R13, 0x1, PT ;  /* 0x000000010d00780c */ /* 0x000fe20003f05270 */
[----:B0-----:R-:W-:Y:S01]  /*13f0*/  IMAD.WIDE R14, R25, 0x4, R14 ;  /* 0x00000004190e7825 */ /* 0x001fe200078e020e */
[----:B--2---:R-:W-:-:S04]  /*1400*/  IADD3 R2, R2, UR4, RZ ;  /* 0x0000000402027c10 */ /* 0x004fc8000fffe0ff */
[----:B------:R-:W-:Y:S01]  /*1410*/  VIMNMX R3, R3, R2, !PT ;  /* 0x0000000203037248 */ /* 0x000fe20007fe0100 */
[----:B------:R-:W-:-:S05]  /*1420*/  IMAD.IADD R23, R11, 0x1, R2 ;  /* 0x000000010b177824 */ /* 0x000fca00078e0202 */
[----:B------:R0:W-:Y:S04]  /*1430*/  STG.E desc[UR6][R16.64], R23 ;  /* 0x0000001710007986 */ /* 0x0001e8000c101906 */
[----:B------:R0:W-:Y:S01]  /*1440*/  STG.E desc[UR6][R14.64], R19 ;  /* 0x000000130e007986 */ /* 0x0001e2000c101906 */
[----:B------:R-:W-:Y:S05]  /*1450*/  @!P0 BRA `(.L_x_405) ;  /* 0x0000000c006c8947 */ /* 0x000fea0003800000 */
[----:B------:R-:W2:Y:S01]  /*1460*/  LDG.E R2, desc[UR6][R16.64+0x4] ;  /* 0x0000040610027981 */ /* 0x000ea2000c1e1900 */
[----:B------:R-:W-:Y:S01]  /*1470*/  ISETP.NE.AND P0, PT, R13, 0x2, PT ;  /* 0x000000020d00780c */ /* 0x000fe20003f05270 */
[----:B--2---:R-:W-:-:S05]  /*1480*/  VIADD R2, R2, UR4 ;  /* 0x0000000402027c36 */ /* 0x004fca0008000000 */
[-C--:B0-----:R-:W-:Y:S02]  /*1490*/  IADD3 R23, R11, R2.reuse, RZ ;  /* 0x000000020b177210 */ /* 0x081fe40007ffe0ff */
[----:B------:R-:W-:-:S03]  /*14a0*/  VIMNMX R3, R3, R2, !PT ;  /* 0x0000000203037248 */ /* 0x000fc60007fe0100 */
[----:B------:R0:W-:Y:S04]  /*14b0*/  STG.E desc[UR6][R16.64+0x4], R23 ;  /* 0x0000041710007986 */ /* 0x0001e8000c101906 */
[----:B------:R0:W-:Y:S01]  /*14c0*/  STG.E desc[UR6][R14.64+0x4], R19 ;  /* 0x000004130e007986 */ /* 0x0001e2000c101906 */
[----:B------:R-:W-:Y:S05]  /*14d0*/  @!P0 BRA `(.L_x_405) ;  /* 0x0000000c004c8947 */ /* 0x000fea0003800000 */
[----:B------:R-:W2:Y:S02]  /*14e0*/  LDG.E R2, desc[UR6][R16.64+0x8] ;  /* 0x0000080610027981 */ /* 0x000ea4000c1e1900 */
[----:B--2---:R-:W-:-:S04]  /*14f0*/  VIADD R2, R2, UR4 ;  /* 0x0000000402027c36 */ /* 0x004fc80008000000 */
[----:B0-----:R-:W-:Y:S01]  /*1500*/  IMAD.IADD R23, R11, 0x1, R2 ;  /* 0x000000010b177824 */ /* 0x001fe200078e0202 */
[----:B------:R-:W-:-:S04]  /*1510*/  VIMNMX R3, R3, R2, !PT ;  /* 0x0000000203037248 */ /* 0x000fc80007fe0100 */
[----:B------:R0:W-:Y:S04]  /*1520*/  STG.E desc[UR6][R16.64+0x8], R23 ;  /* 0x0000081710007986 */ /* 0x0001e8000c101906 */
[----:B------:R0:W-:Y:S01]  /*1530*/  STG.E desc[UR6][R14.64+0x8], R19 ;  /* 0x000008130e007986 */ /* 0x0001e2000c101906 */
[----:B------:R-:W-:Y:S05]  /*1540*/  BRA `(.L_x_405) ;  /* 0x0000000c00307947 */ /* 0x000fea0003800000 */
.L_x_406:
[----:B------:R-:W0:Y:S01]  /*1550*/  LDC R2, c[0x0][0x240] ;  /* 0x00009000ff027b82 */ /* 0x000e220000000800 */
[----:B------:R-:W-:Y:S01]  /*1560*/  IMAD.MOV.U32 R3, RZ, RZ, -0x1 ;  /* 0xffffffffff037424 */ /* 0x000fe200078e00ff */
[----:B0-----:R-:W-:-:S04]  /*1570*/  IADD3 R2, R2, -0x1, RZ ;  /* 0xffffffff02027810 */ /* 0x001fc80007ffe0ff */
[----:B------:R-:W-:Y:S01]  /*1580*/  ISETP.GE.U32.AND P0, PT, R2, 0x3, PT ;  /* 0x000000030200780c */ /* 0x000fe20003f06070 */
[----:B------:R-:W-:-:S12]  /*1590*/  IMAD.MOV.U32 R2, RZ, RZ, RZ ;  /* 0x000000ffff027224 */ /* 0x000fd800078e00ff */
        /* <DEDUP_REMOVED lines=10> */
.L_x_415:
[----:B0-----:R-:W0:Y:S01]  /*1640*/  LDC.64 R14, c[0x0][0x218] ;  /* 0x00008600ff0e7b82 */ /* 0x001e220000000a00 */
[----:B------:R-:W-:Y:S01]  /*1650*/  IMAD R19, R6, R25, R2 ;  /* 0x0000001906137224 */ /* 0x000fe200078e0202 */
[----:B------:R-:W-:-:S03]  /*1660*/  ULDC UR4, c[0x0][0x220] ;  /* 0x0000880000047ab9 */ /* 0x000fc60000000800 */
[----:B0-----:R-:W-:-:S05]  /*1670*/  IMAD.WIDE R18, R19, 0x4, R14 ;  /* 0x0000000413127825 */ /* 0x001fca00078e020e */
[----:B------:R-:W2:Y:S04]  /*1680*/  LDG.E R27, desc[UR6][R18.64+0x4] ;  /* 0x00000406121b7981 */ /* 0x000ea8000c1e1900 */
[----:B------:R-:W3:Y:S04]  /*1690*/  LDG.E R28, desc[UR6][R18.64] ;  /* 0x00000006121c7981 */ /* 0x000ee8000c1e1900 */
[----:B------:R-:W4:Y:S04]  /*16a0*/  LDG.E R23, desc[UR6][R18.64+0xc] ;  /* 0x00000c0612177981 */ /* 0x000f28000c1e1900 */
[----:B------:R-:W4:Y:S01]  /*16b0*/  LDG.E R24, desc[UR6][R18.64+0x8] ;  /* 0x0000080612187981 */ /* 0x000f22000c1e1900 */
[----:B------:R-:W-:-:S04]  /*16c0*/  VIADD R26, R2, 0x4 ;  /* 0x00000004021a7836 */ /* 0x000fc80000000000 */
[----:B------:R-:W-:Y:S02]  /*16d0*/  IMAD R26, R6, R25, R26 ;  /* 0x00000019061a7224 */ /* 0x000fe400078e021a */
[----:B--2---:R-:W-:Y:S01]  /*16e0*/  VIADD R27, R27, UR4 ;  /* 0x000000041b1b7c36 */ /* 0x004fe20008000000 */
[----:B---3--:R-:W-:Y:S02]  /*16f0*/  IADD3 R28, R28, UR4, RZ ;  /* 0x000000041c1c7c10 */ /* 0x008fe4000fffe0ff */
[----:B----4-:R-:W-:-:S03]  /*1700*/  IADD3 R23, R23, UR4, RZ ;  /* 0x0000000417177c10 */ /* 0x010fc6000fffe0ff */
[C---:B------:R-:W-:Y:S01]  /*1710*/  IMAD.IADD R17, R11.reuse, 0x1, R28 ;  /* 0x000000010b117824 */ /* 0x040fe200078e021c */
[C---:B------:R-:W-:Y:S01]  /*1720*/  IADD3 R29, R11.reuse, R27, RZ ;  /* 0x0000001b0b1d7210 */ /* 0x040fe20007ffe0ff */
[----:B------:R-:W-:Y:S02]  /*1730*/  VIADD R24, R24, UR4 ;  /* 0x0000000418187c36 */ /* 0x000fe40008000000 */
[C---:B------:R-:W-:Y:S02]  /*1740*/  IMAD.IADD R16, R11.reuse, 0x1, R23 ;  /* 0x000000010b107824 */ /* 0x040fe400078e0217 */
[----:B------:R0:W-:Y:S04]  /*1750*/  STG.E desc[UR6][R18.64+0x4], R29 ;  /* 0x0000041d12007986 */ /* 0x0001e8000c101906 */
[----:B------:R-:W-:Y:S04]  /*1760*/  STG.E desc[UR6][R18.64], R17 ;  /* 0x0000001112007986 */ /* 0x000fe8000c101906 */
[----:B------:R1:W-:Y:S01]  /*1770*/  STG.E desc[UR6][R18.64+0xc], R16 ;  /* 0x00000c1012007986 */ /* 0x0003e2000c101906 */
[----:B0-----:R-:W-:Y:S01]  /*1780*/  IMAD.IADD R29, R11, 0x1, R24 ;  /* 0x000000010b1d7824 */ /* 0x001fe200078e0218 */
[----:B------:R-:W-:Y:S01]  /*1790*/  VIMNMX3 R3, R28, R3, R27, !PT ;  /* 0x000000031c03720f */ /* 0x000fe2000780011b */
[----:B-1----:R-:W-:-:S03]  /*17a0*/  IMAD.WIDE R16, R26, 0x4, R14 ;  /* 0x000000041a107825 */ /* 0x002fc600078e020e */
[----:B------:R0:W-:Y:S04]  /*17b0*/  STG.E desc[UR6][R18.64+0x8], R29 ;  /* 0x0000081d12007986 */ /* 0x0001e8000c101906 */
[----:B------:R-:W2:Y:S04]  /*17c0*/  LDG.E R26, desc[UR6][R16.64] ;  /* 0x00000006101a7981 */ /* 0x000ea8000c1e1900 */
[----:B------:R-:W3:Y:S01]  /*17d0*/  LDG.E R27, desc[UR6][R16.64+0x4] ;  /* 0x00000406101b7981 */ /* 0x000ee2000c1e1900 */
[----:B------:R-:W-:-:S03]  /*17e0*/  VIMNMX3 R3, R24, R3, R23, !PT ;  /* 0x000000031803720f */ /* 0x000fc60007800117 */
[----:B------:R-:W4:Y:S04]  /*17f0*/  LDG.E R23, desc[UR6][R16.64+0xc] ;  /* 0x00000c0610177981 */ /* 0x000f28000c1e1900 */
[----:B------:R-:W4:Y:S01]  /*1800*/  LDG.E R28, desc[UR6][R16.64+0x8] ;  /* 0x00000806101c7981 */ /* 0x000f22000c1e1900 */
[----:B0-----:R-:W-:-:S04]  /*1810*/  VIADD R18, R2, 0x8 ;  /* 0x0000000802127836 */ /* 0x001fc80000000000 */
[----:B------:R-:W-:Y:S01]  /*1820*/  IMAD R18, R6, R25, R18 ;  /* 0x0000001906127224 */ /* 0x000fe200078e0212 */
[----:B--2---:R-:W-:Y:S01]  /*1830*/  IADD3 R24, R26, UR4, RZ ;  /* 0x000000041a187c10 */ /* 0x004fe2000fffe0ff */
[----:B---3--:R-:W-:-:S04]  /*1840*/  VIADD R26, R27, UR4 ;  /* 0x000000041b1a7c36 */ /* 0x008fc80008000000 */
[----:B------:R-:W-:Y:S01]  /*1850*/  IMAD.IADD R19, R11, 0x1, R24 ;  /* 0x000000010b137824 */ /* 0x000fe200078e0218 */
[----:B----4-:R-:W-:Y:S02]  /*1860*/  IADD3 R23, R23, UR4, RZ ;  /* 0x0000000417177c10 */ /* 0x010fe4000fffe0ff */
[C---:B------:R-:W-:Y:S01]  /*1870*/  IADD3 R29, R11.reuse, R26, RZ ;  /* 0x0000001a0b1d7210 */ /* 0x040fe20007ffe0ff */
[----:B------:R-:W-:Y:S01]  /*1880*/  VIADD R28, R28, UR4 ;  /* 0x000000041c1c7c36 */ /* 0x000fe20008000000 */
[----:B------:R0:W-:Y:S03]  /*1890*/  STG.E desc[UR6][R16.64], R19 ;  /* 0x0000001310007986 */ /* 0x0001e6000c101906 */
[----:B------:R-:W-:Y:S01]  /*18a0*/  IMAD.IADD R27, R11, 0x1, R28 ;  /* 0x000000010b1b7824 */ /* 0x000fe200078e021c */
[----:B------:R1:W-:Y:S04]  /*18b0*/  STG.E desc[UR6][R16.64+0x4], R29 ;  /* 0x0000041d10007986 */ /* 0x0003e8000c101906 */
[----:B------:R2:W-:Y:S01]  /*18c0*/  STG.E desc[UR6][R16.64+0x8], R27 ;  /* 0x0000081b10007986 */ /* 0x0005e2000c101906 */
[----:B0-----:R-:W-:-:S04]  /*18d0*/  IMAD.WIDE R18, R18, 0x4, R14 ;  /* 0x0000000412127825 */ /* 0x001fc800078e020e */
[----:B-1----:R-:W-:-:S05]  /*18e0*/  IMAD.IADD R29, R11, 0x1, R23 ;  /* 0x000000010b1d7824 */ /* 0x002fca00078e0217 */
[----:B------:R0:W-:Y:S04]  /*18f0*/  STG.E desc[UR6][R16.64+0xc], R29 ;  /* 0x00000c1d10007986 */ /* 0x0001e8000c101906 */
[----:B--2---:R-:W2:Y:S01]  /*1900*/  LDG.E R27, desc[UR6][R18.64] ;  /* 0x00000006121b7981 */ /* 0x004ea2000c1e1900 */
[----:B------:R-:W-:-:S03]  /*1910*/  VIMNMX3 R24, R24, R3, R26, !PT ;  /* 0x000000031818720f */ /* 0x000fc6000780011a */
[----:B------:R-:W3:Y:S01]  /*1920*/  LDG.E R3, desc[UR6][R18.64+0x4] ;  /* 0x0000040612037981 */ /* 0x000ee2000c1e1900 */
[----:B------:R-:W-:-:S03]  /*1930*/  VIMNMX3 R23, R28, R24, R23, !PT ;  /* 0x000000181c17720f */ /* 0x000fc60007800117 */
[----:B------:R-:W4:Y:S04]  /*1940*/  LDG.E R28, desc[UR6][R18.64+0xc] ;  /* 0x00000c06121c7981 */ /* 0x000f28000c1e1900 */
[----:B------:R-:W4:Y:S01]  /*1950*/  LDG.E R26, desc[UR6][R18.64+0x8] ;  /* 0x00000806121a7981 */ /* 0x000f22000c1e1900 */
[----:B--2---:R-:W-:-:S05]  /*1960*/  IADD3 R24, R27, UR4, RZ ;  /* 0x000000041b187c10 */ /* 0x004fca000fffe0ff */
[----:B0-----:R-:W-:Y:S02]  /*1970*/  IMAD.IADD R17, R11, 0x1, R24 ;  /* 0x000000010b117824 */ /* 0x001fe400078e0218 */
[----:B---3--:R-:W-:-:S03]  /*1980*/  VIADD R16, R3, UR4 ;  /* 0x0000000403107c36 */ /* 0x008fc60008000000 */
[----:B------:R0:W-:Y:S01]  /*1990*/  STG.E desc[UR6][R18.64], R17 ;  /* 0x0000001112007986 */ /* 0x0001e2000c101906 */
[----:B----4-:R-:W-:Y:S01]  /*19a0*/  IADD3 R3, R28, UR4, RZ ;  /* 0x000000041c037c10 */ /* 0x010fe2000fffe0ff */
[----:B------:R-:W-:Y:S01]  /*19b0*/  VIADD R26, R26, UR4 ;  /* 0x000000041a1a7c36 */ /* 0x000fe20008000000 */
[----:B------:R-:W-:Y:S01]  /*19c0*/  IADD3 R29, R11, R16, RZ ;  /* 0x000000100b1d7210 */ /* 0x000fe20007ffe0ff */
[----:B0-----:R-:W-:-:S04]  /*19d0*/  VIADD R17, R2, 0xc ;  /* 0x0000000c02117836 */ /* 0x001fc80000000000 */
[----:B------:R-:W-:Y:S02]  /*19e0*/  IMAD R17, R6, R25, R17 ;  /* 0x0000001906117224 */ /* 0x000fe400078e0211 */
[C---:B------:R-:W-:Y:S02]  /*19f0*/  IMAD.IADD R27, R11.reuse, 0x1, R26 ;  /* 0x000000010b1b7824 */ /* 0x040fe400078e021a */
[----:B------:R-:W-:Y:S02]  /*1a00*/  IMAD.IADD R28, R11, 0x1, R3 ;  /* 0x000000010b1c7824 */ /* 0x000fe400078e0203 */
[----:B------:R-:W-:Y:S01]  /*1a10*/  IMAD.WIDE R14, R17, 0x4, R14 ;  /* 0x00000004110e7825 */ /* 0x000fe200078e020e */
[----:B------:R-:W-:Y:S01]  /*1a20*/  STG.E desc[UR6][R18.64+0x4], R29 ;  /* 0x0000041d12007986 */ /* 0x000fe2000c101906 */
[----:B------:R-:W-:-:S03]  /*1a30*/  VIMNMX3 R23, R24, R23, R16, !PT ;  /* 0x000000171817720f */ /* 0x000fc60007800110 */
[----:B------:R0:W-:Y:S04]  /*1a40*/  STG.E desc[UR6][R18.64+0x8], R27 ;  /* 0x0000081b12007986 */ /* 0x0001e8000c101906 */
[----:B------:R1:W-:Y:S04]  /*1a50*/  STG.E desc[UR6][R18.64+0xc], R28 ;  /* 0x00000c1c12007986 */ /* 0x0003e8000c101906 */
[----:B------:R-:W2:Y:S04]  /*1a60*/  LDG.E R16, desc[UR6][R14.64+0xc] ;  /* 0x00000c060e107981 */ /* 0x000ea8000c1e1900 */
[----:B0-----:R-:W3:Y:S04]  /*1a70*/  LDG.E R27, desc[UR6][R14.64+0x4] ;  /* 0x000004060e1b7981 */ /* 0x001ee8000c1e1900 */
[----:B-1----:R-:W4:Y:S04]  /*1a80*/  LDG.E R28, desc[UR6][R14.64] ;  /* 0x000000060e1c7981 */ /* 0x002f28000c1e1900 */
[----:B------:R-:W4:Y:S01]  /*1a90*/  LDG.E R17, desc[UR6][R14.64+0x8] ;  /* 0x000008060e117981 */ /* 0x000f22000c1e1900 */
[----:B------:R-:W-:-:S05]  /*1aa0*/  VIADD R22, R22, 0xfffffff0 ;  /* 0xfffffff016167836 */ /* 0x000fca0000000000 */
[----:B------:R-:W-:Y:S02]  /*1ab0*/  ISETP.GT.AND P5, PT, R22, 0xc, PT ;  /* 0x0000000c1600780c */ /* 0x000fe40003fa4270 */
[----:B------:R-:W-:Y:S02]  /*1ac0*/  VIMNMX3 R23, R26, R23, R3, !PT ;  /* 0x000000171a17720f */ /* 0x000fe40007800103 */
[----:B------:R-:W-:Y:S02]  /*1ad0*/  IADD3 R2, R2, 0x10, RZ ;  /* 0x0000001002027810 */ /* 0x000fe40007ffe0ff */
[----:B--2---:R-:W-:Y:S01]  /*1ae0*/  IADD3 R16, R16, UR4, RZ ;  /* 0x0000000410107c10 */ /* 0x004fe2000fffe0ff */
[----:B---3--:R-:W-:Y:S01]  /*1af0*/  VIADD R27, R27, UR4 ;  /* 0x000000041b1b7c36 */ /* 0x008fe20008000000 */
[----:B----4-:R-:W-:Y:S01]  /*1b00*/  IADD3 R24, R28, UR4, RZ ;  /* 0x000000041c187c10 */ /* 0x010fe2000fffe0ff */
[----:B------:R-:W-:-:S03]  /*1b10*/  VIADD R18, R17, UR4 ;  /* 0x0000000411127c36 */ /* 0x000fc60008000000 */
[C---:B------:R-:W-:Y:S01]  /*1b20*/  IADD3 R19, R11.reuse, R27, RZ ;  /* 0x0000001b0b137210 */ /* 0x040fe20007ffe0ff */
[C---:B------:R-:W-:Y:S02]  /*1b30*/  IMAD.IADD R29, R11.reuse, 0x1, R24 ;  /* 0x000000010b1d7824 */ /* 0x040fe400078e0218 */
[C---:B------:R-:W-:Y:S02]  /*1b40*/  IMAD.IADD R17, R11.reuse, 0x1, R18 ;  /* 0x000000010b117824 */ /* 0x040fe400078e0212 */
[----:B------:R-:W-:Y:S01]  /*1b50*/  IMAD.IADD R28, R11, 0x1, R16 ;  /* 0x000000010b1c7824 */ /* 0x000fe200078e0210 */
[----:B------:R0:W-:Y:S04]  /*1b60*/  STG.E desc[UR6][R14.64], R29 ;  /* 0x0000001d0e007986 */ /* 0x0001e8000c101906 */
[----:B------:R0:W-:Y:S04]  /*1b70*/  STG.E desc[UR6][R14.64+0x4], R19 ;  /* 0x000004130e007986 */ /* 0x0001e8000c101906 */
[----:B------:R0:W-:Y:S04]  /*1b80*/  STG.E desc[UR6][R14.64+0x8], R17 ;  /* 0x000008110e007986 */ /* 0x0001e8000c101906 */
[----:B------:R0:W-:Y:S01]  /*1b90*/  STG.E desc[UR6][R14.64+0xc], R28 ;  /* 0x00000c1c0e007986 */ /* 0x0001e2000c101906 */
[----:B------:R-:W-:-:S04]  /*1ba0*/  VIMNMX3 R23, R24, R23, R27, !PT ;  /* 0x000000171817720f */ /* 0x000fc8000780011b */
[----:B------:R-:W-:Y:S01]  /*1bb0*/  VIMNMX3 R3, R18, R23, R16, !PT ;  /* 0x000000171203720f */ /* 0x000fe20007800110 */
[----:B------:R-:W-:Y:S06]  /*1bc0*/  @P5 BRA `(.L_x_415) ;  /* 0xfffffff8009c5947 */ /* 0x000fec000383ffff */
.L_x_414:
[----:B------:R-:W-:-:S13]  /*1bd0*/  ISETP.GT.AND P5, PT, R22, 0x4, PT ;  /* 0x000000041600780c */ /* 0x000fda0003fa4270 */
[----:B------:R-:W-:Y:S05]  /*1be0*/  @!P5 BRA `(.L_x_416) ;  /* 0x0000000000b8d947 */ /* 0x000fea0003800000 */
        /* <DEDUP_REMOVED lines=8> */
[----:B--2---:R-:W-:-:S04]  /*1c70*/  VIADD R26, R26, UR4 ;  /* 0x000000041a1a7c36 */ /* 0x004fc80008000000 */
[----:B------:R-:W-:Y:S01]  /*1c80*/  IMAD.IADD R23, R11, 0x1, R26 ;  /* 0x000000010b177824 */ /* 0x000fe200078e021a */
[----:B---3--:R-:W-:Y:S01]  /*1c90*/  IADD3 R18, R18, UR4, RZ ;  /* 0x0000000412127c10 */ /* 0x008fe2000fffe0ff */
[----:B----4-:R-:W-:-:S03]  /*1ca0*/  VIADD R24, R24, UR4 ;  /* 0x0000000418187c36 */ /* 0x010fc60008000000 */
[----:B------:R0:W-:Y:S01]  /*1cb0*/  STG.E desc[UR6][R16.64], R23 ;  /* 0x0000001710007986 */ /* 0x0001e2000c101906 */
[----:B------:R-:W-:Y:S02]  /*1cc0*/  IMAD.IADD R29, R11, 0x1, R18 ;  /* 0x000000010b1d7824 */ /* 0x000fe400078e0212 */
[----:B------:R-:W-:Y:S01]  /*1cd0*/  VIADD R19, R19, UR4 ;  /* 0x0000000413137c36 */ /* 0x000fe20008000000 */
[C---:B------:R-:W-:Y:S02]  /*1ce0*/  IADD3 R28, R11.reuse, R24, RZ ;  /* 0x000000180b1c7210 */ /* 0x040fe40007ffe0ff */
[----:B------:R-:W-:Y:S01]  /*1cf0*/  STG.E desc[UR6][R16.64+0x4], R29 ;  /* 0x0000041d10007986 */ /* 0x000fe2000c101906 */
[----:B------:R-:W-:-:S03]  /*1d00*/  IMAD.IADD R27, R11, 0x1, R19 ;  /* 0x000000010b1b7824 */ /* 0x000fc600078e0213 */
[----:B------:R-:W-:Y:S01]  /*1d10*/  STG.E desc[UR6][R16.64+0x8], R28 ;  /* 0x0000081c10007986 */ /* 0x000fe2000c101906 */
[----:B0-----:R-:W-:-:S03]  /*1d20*/  IADD3 R23, R2, 0x4, RZ ;  /* 0x0000000402177810 */ /* 0x001fc60007ffe0ff */
[----:B------:R0:W-:Y:S02]  /*1d30*/  STG.E desc[UR6][R16.64+0xc], R27 ;  /* 0x00000c1b10007986 */ /* 0x0001e4000c101906 */
[----:B------:R-:W-:-:S04]  /*1d40*/  IMAD R23, R6, R25, R23 ;  /* 0x0000001906177224 */ /* 0x000fc800078e0217 */
[----:B------:R-:W-:-:S05]  /*1d50*/  IMAD.WIDE R14, R23, 0x4, R14 ;  /* 0x00000004170e7825 */ /* 0x000fca00078e020e */
[----:B0-----:R-:W2:Y:S01]  /*1d60*/  LDG.E R27, desc[UR6][R14.64+0x4] ;  /* 0x000004060e1b7981 */ /* 0x001ea2000c1e1900 */
[----:B------:R-:W-:-:S03]  /*1d70*/  VIMNMX3 R26, R26, R3, R18, !PT ;  /* 0x000000031a1a720f */ /* 0x000fc60007800112 */
[----:B------:R-:W3:Y:S04]  /*1d80*/  LDG.E R28, desc[UR6][R14.64] ;  /* 0x000000060e1c7981 */ /* 0x000ee8000c1e1900 */
[----:B------:R-:W4:Y:S04]  /*1d90*/  LDG.E R23, desc[UR6][R14.64+0x8] ;  /* 0x000008060e177981 */ /* 0x000f28000c1e1900 */
[----:B------:R-:W4:Y:S01]  /*1da0*/  LDG.E R3, desc[UR6][R14.64+0xc] ;  /* 0x00000c060e037981 */ /* 0x000f22000c1e1900 */
[----:B------:R-:W-:Y:S01]  /*1db0*/  VIMNMX3 R26, R24, R26, R19, !PT ;  /* 0x0000001a181a720f */ /* 0x000fe20007800113 */
[----:B------:R-:W-:Y:S01]  /*1dc0*/  VIADD R2, R2, 0x8 ;  /* 0x0000000802027836 */ /* 0x000fe20000000000 */
[----:B------:R-:W-:-:S02]  /*1dd0*/  PLOP3.LUT P0, PT, PT, PT, PT, 0x8, 0x0 ;  /* 0x000000000000781c */ /* 0x000fc40003f0e170 */
[----:B------:R-:W-:Y:S02]  /*1de0*/  IADD3 R22, R22, -0x8, RZ ;  /* 0xfffffff816167810 */ /* 0x000fe40007ffe0ff */
[----:B--2---:R-:W-:Y:S01]  /*1df0*/  IADD3 R27, R27, UR4, RZ ;  /* 0x000000041b1b7c10 */ /* 0x004fe2000fffe0ff */
[----:B---3--:R-:W-:-:S04]  /*1e00*/  VIADD R18, R28, UR4 ;  /* 0x000000041c127c36 */ /* 0x008fc80008000000 */
[----:B------:R-:W-:Y:S02]  /*1e10*/  IMAD.IADD R17, R11, 0x1, R27 ;  /* 0x000000010b117824 */ /* 0x000fe400078e021b */
[----:B----4-:R-:W-:Y:S02]  /*1e20*/  VIADD R16, R23, UR4 ;  /* 0x0000000417107c36 */ /* 0x010fe40008000000 */
[----:B------:R-:W-:Y:S01]  /*1e30*/  VIADD R28, R3, UR4 ;  /* 0x00000004031c7c36 */ /* 0x000fe20008000000 */
[----:B------:R0:W-:Y:S01]  /*1e40*/  STG.E desc[UR6][R14.64+0x4], R17 ;  /* 0x000004110e007986 */ /* 0x0001e2000c101906 */
[C---:B------:R-:W-:Y:S01]  /*1e50*/  IMAD.IADD R29, R11.reuse, 0x1, R18 ;  /* 0x000000010b1d7824 */ /* 0x040fe200078e0212 */
[----:B------:R-:W-:-:S04]  /*1e60*/  IADD3 R23, R11, R16, RZ ;  /* 0x000000100b177210 */ /* 0x000fc80007ffe0ff */
[----:B------:R1:W-:Y:S01]  /*1e70*/  STG.E desc[UR6][R14.64], R29 ;  /* 0x0000001d0e007986 */ /* 0x0003e2000c101906 */
[----:B0-----:R-:W-:-:S03]  /*1e80*/  IMAD.IADD R17, R11, 0x1, R28 ;  /* 0x000000010b117824 */ /* 0x001fc600078e021c */
[----:B------:R1:W-:Y:S04]  /*1e90*/  STG.E desc[UR6][R14.64+0x8], R23 ;  /* 0x000008170e007986 */ /* 0x0003e8000c101906 */
[----:B------:R1:W-:Y:S01]  /*1ea0*/  STG.E desc[UR6][R14.64+0xc], R17 ;  /* 0x00000c110e007986 */ /* 0x0003e2000c101906 */
[----:B------:R-:W-:-:S04]  /*1eb0*/  VIMNMX3 R3, R18, R26, R27, !PT ;  /* 0x0000001a1203720f */ /* 0x000fc8000780011b */
[----:B------:R-:W-:-:S07]  /*1ec0*/  VIMNMX3 R3, R16, R3, R28, !PT ;  /* 0x000000031003720f */ /* 0x000fce000780011c */
.L_x_416:
[----:B------:R-:W-:-:S13]  /*1ed0*/  ISETP.NE.OR P0, PT, R22, RZ, P0 ;  /* 0x000000ff1600720c */ /* 0x000fda0000705670 */
[----:B------:R-:W-:Y:S05]  /*1ee0*/  @!P0 BRA `(.L_x_412) ;  /* 0x0000000000648947 */ /* 0x000fea0003800000 */
.L_x_413:
[----:B012---:R-:W0:Y:S01]  /*1ef0*/  LDC.64 R14, c[0x0][0x218] ;  /* 0x00008600ff0e7b82 */ /* 0x007e220000000a00 */
[----:B------:R-:W-:-:S04]  /*1f00*/  IMAD R17, R6, R25, R2 ;  /* 0x0000001906117224 */ /* 0x000fc800078e0202 */
[----:B0-----:R-:W-:-:S05]  /*1f10*/  IMAD.WIDE R14, R17, 0x4, R14 ;  /* 0x00000004110e7825 */ /* 0x001fca00078e020e */
[----:B------:R-:W2:Y:S04]  /*1f20*/  LDG.E R16, desc[UR6][R14.64] ;  /* 0x000000060e107981 */ /* 0x000ea8000c1e1900 */
[----:B------:R-:W3:Y:S04]  /*1f30*/  LDG.E R18, desc[UR6][R14.64+0x4] ;  /* 0x000004060e127981 */ /* 0x000ee8000c1e1900 */
[----:B------:R-:W4:Y:S04]  /*1f40*/  LDG.E R19, desc[UR6][R14.64+0x8] ;  /* 0x000008060e137981 */ /* 0x000f28000c1e1900 */
[----:B------:R-:W4:Y:S01]  /*1f50*/  LDG.E R23, desc[UR6][R14.64+0xc] ;  /* 0x00000c060e177981 */ /* 0x000f22000c1e1900 */
[----:B------:R-:W-:-:S02]  /*1f60*/  VIADD R22, R22, 0xfffffffc ;  /* 0xfffffffc16167836 */ /* 0x000fc40000000000 */
[----:B------:R-:W-:-:S03]  /*1f70*/  VIADD R2, R2, 0x4 ;  /* 0x0000000402027836 */ /* 0x000fc60000000000 */
[----:B------:R-:W-:Y:S01]  /*1f80*/  ISETP.NE.AND P0, PT, R22, RZ, PT ;  /* 0x000000ff1600720c */ /* 0x000fe20003f05270 */
[----:B--2---:R-:W-:Y:S02]  /*1f90*/  VIADD R16, R16, UR13 ;  /* 0x0000000d10107c36 */ /* 0x004fe40008000000 */
[----:B---3--:R-:W-:-:S03]  /*1fa0*/  VIADD R18, R18, UR13 ;  /* 0x0000000d12127c36 */ /* 0x008fc60008000000 */
[----:B------:R-:W-:Y:S01]  /*1fb0*/  IADD3 R17, R11, R16, RZ ;  /* 0x000000100b117210 */ /* 0x000fe20007ffe0ff */
[----:B----4-:R-:W-:Y:S01]  /*1fc0*/  VIADD R24, R19, UR13 ;  /* 0x0000000d13187c36 */ /* 0x010fe20008000000 */
[--C-:B------:R-:W-:Y:S01]  /*1fd0*/  VIMNMX3 R3, R16, R3, R18.reuse, !PT ;  /* 0x000000031003720f */ /* 0x100fe20007800112 */
[----:B------:R-:W-:Y:S02]  /*1fe0*/  IMAD.IADD R19, R11, 0x1, R18 ;  /* 0x000000010b137824 */ /* 0x000fe400078e0212 */
[----:B------:R2:W-:Y:S01]  /*1ff0*/  STG.E desc[UR6][R14.64], R17 ;  /* 0x000000110e007986 */ /* 0x0005e2000c101906 */
[----:B------:R-:W-:Y:S01]  /*2000*/  IADD3 R26, R23, UR13, RZ ;  /* 0x0000000d171a7c10 */ /* 0x000fe2000fffe0ff */
[C---:B------:R-:W-:Y:S02]  /*2010*/  IMAD.IADD R23, R11.reuse, 0x1, R24 ;  /* 0x000000010b177824 */ /* 0x040fe400078e0218 */
[----:B------:R2:W-:Y:S01]  /*2020*/  STG.E desc[UR6][R14.64+0x4], R19 ;  /* 0x000004130e007986 */ /* 0x0005e2000c101906 */
[----:B------:R-:W-:-:S02]  /*2030*/  IADD3 R27, R11, R26, RZ ;  /* 0x0000001a0b1b7210 */ /* 0x000fc40007ffe0ff */
[----:B------:R-:W-:Y:S01]  /*2040*/  VIMNMX3 R3, R24, R3, R26, !PT ;  /* 0x000000031803720f */ /* 0x000fe2000780011a */
[----:B------:R2:W-:Y:S04]  /*2050*/  STG.E desc[UR6][R14.64+0x8], R23 ;  /* 0x000008170e007986 */ /* 0x0005e8000c101906 */
[----:B------:R2:W-:Y:S01]  /*2060*/  STG.E desc[UR6][R14.64+0xc], R27 ;  /* 0x00000c1b0e007986 */ /* 0x0005e2000c101906 */
[----:B------:R-:W-:Y:S05]  /*2070*/  @P0 BRA `(.L_x_413) ;  /* 0xfffffffc009c0947 */ /* 0x000fea000383ffff */
.L_x_412:
[----:B------:R-:W-:-:S13]  /*2080*/  ISETP.NE.AND P0, PT, R13, RZ, PT ;  /* 0x000000ff0d00720c */ /* 0x000fda0003f05270 */
[----:B------:R-:W-:Y:S05]  /*2090*/  @!P0 BRA `(.L_x_405) ;  /* 0x00000000005c8947 */ /* 0x000fea0003800000 */
[----:B012---:R-:W0:Y:S01]  /*20a0*/  LDC.64 R14, c[0x0][0x218] ;  /* 0x00008600ff0e7b82 */ /* 0x007e220000000a00 */
[----:B------:R-:W-:Y:S01]  /*20b0*/  IMAD R25, R6, R25, R2 ;  /* 0x0000001906197224 */ /* 0x000fe200078e0202 */
[----:B------:R-:W-:-:S03]  /*20c0*/  ULDC UR4, c[0x0][0x220] ;  /* 0x0000880000047ab9 */ /* 0x000fc60000000800 */
[----:B0-----:R-:W-:-:S05]  /*20d0*/  IMAD.WIDE R14, R25, 0x4, R14 ;  /* 0x00000004190e7825 */ /* 0x001fca00078e020e */
[----:B------:R-:W2:Y:S01]  /*20e0*/  LDG.E R2, desc[UR6][R14.64] ;  /* 0x000000060e027981 */ /* 0x000ea2000c1e1900 */
[----:B------:R-:W-:Y:S02]  /*20f0*/  ISETP.NE.AND P0, PT, R13, 0x1, PT ;  /* 0x000000010d00780c */ /* 0x000fe40003f05270 */
[----:B--2---:R-:W-:-:S04]  /*2100*/  IADD3 R2, R2, UR4, RZ ;  /* 0x0000000402027c10 */ /* 0x004fc8000fffe0ff */
[----:B------:R-:W-:Y:S01]  /*2110*/  VIMNMX R3, R3, R2, !PT ;  /* 0x0000000203037248 */ /* 0x000fe20007fe0100 */
[----:B------:R-:W-:-:S05]  /*2120*/  IMAD.IADD R17, R11, 0x1, R2 ;  /* 0x000000010b117824 */ /* 0x000fca00078e0202 */
[----:B------:R3:W-:Y:S01]  /*2130*/  STG.E desc[UR6][R14.64], R17 ;  /* 0x000000110e007986 */ /* 0x0007e2000c101906 */
[----:B------:R-:W-:Y:S05]  /*2140*/  @!P0 BRA `(.L_x_405) ;  /* 0x0000000000308947 */ /* 0x000fea0003800000 */
[----:B------:R-:W2:Y:S01]  /*2150*/  LDG.E R2, desc[UR6][R14.64+0x4] ;  /* 0x000004060e027981 */ /* 0x000ea2000c1e1900 */
[----:B------:R-:W-:Y:S01]  /*2160*/  ISETP.NE.AND P0, PT, R13, 0x2, PT ;  /* 0x000000020d00780c */ /* 0x000fe20003f05270 */
[----:B--2---:R-:W-:-:S05]  /*2170*/  VIADD R2, R2, UR4 ;  /* 0x0000000402027c36 */ /* 0x004fca0008000000 */
[-C--:B---3--:R-:W-:Y:S02]  /*2180*/  IADD3 R17, R11, R2.reuse, RZ ;  /* 0x000000020b117210 */ /* 0x088fe40007ffe0ff */
[----:B------:R-:W-:-:S03]  /*2190*/  VIMNMX R3, R3, R2, !PT ;  /* 0x0000000203037248 */ /* 0x000fc60007fe0100 */
[----:B------:R4:W-:Y:S02]  /*21a0*/  STG.E desc[UR6][R14.64+0x4], R17 ;  /* 0x000004110e007986 */ /* 0x0009e4000c101906 */
[----:B------:R-:W-:Y:S05]  /*21b0*/  @!P0 BRA `(.L_x_405) ;  /* 0x0000000000148947 */ /* 0x000fea0003800000 */
[----:B------:R-:W2:Y:S02]  /*21c0*/  LDG.E R2, desc[UR6][R14.64+0x8] ;  /* 0x000008060e027981 */ /* 0x000ea4000c1e1900 */
[----:B--2---:R-:W-:-:S04]  /*21d0*/  VIADD R2, R2, UR4 ;  /* 0x0000000402027c36 */ /* 0x004fc80008000000 */
[----:B----4-:R-:W-:Y:S01]  /*21e0*/  IMAD.IADD R17, R11, 0x1, R2 ;  /* 0x000000010b117824 */ /* 0x010fe200078e0202 */
[----:B------:R-:W-:-:S04]  /*21f0*/  VIMNMX R3, R3, R2, !PT ;  /* 0x0000000203037248 */ /* 0x000fc80007fe0100 */
[----:B------:R0:W-:Y:S03]  /*2200*/  STG.E desc[UR6][R14.64+0x8], R17 ;  /* 0x000008110e007986 */ /* 0x0001e6000c101906 */
.L_x_405:
[----:B------:R-:W-:Y:S01]  /*2210*/  ULDC UR4, c[0x0][0x238] ;  /* 0x00008e0000047ab9 */ /* 0x000fe20000000800 */
[----:B------:R-:W-:Y:S01]  /*2220*/  BSSY B2, `(.L_x_417) ;  /* 0x00002f3000027945 */ /* 0x000fe20003800000 */
[----:B0123--:R-:W-:-:S04]  /*2230*/  VIMNMX R19, R3, UR4, PT ;  /* 0x0000000403137c48 */ /* 0x00ffc8000bfe0100 */
[----:B------:R-:W-:-:S13]  /*2240*/  ISETP.GE.AND P0, PT, R19, 0x1, PT ;  /* 0x000000011300780c */ /* 0x000fda0003f06270 */
[----:B------:R-:W-:Y:S05]  /*2250*/  @!P0 BRA `(.L_x_418) ;  /* 0x0000002c00bc8947 */ /* 0x000fea0003800000 */
[----:B----4-:R-:W0:Y:S01]  /*2260*/  LDC.64 R14, c[0x0][0x248] ;  /* 0x00009200ff0e7b82 */ /* 0x010e220000000a00 */
[----:B------:R-:W-:Y:S01]  /*2270*/  IADD3 R23, R19, -0x1, RZ ;  /* 0xffffffff13177810 */ /* 0x000fe20007ffe0ff */
[----:B------:R-:W-:-:S04]  /*2280*/  ULDC.64 UR8, c[0x0][0x250] ;  /* 0x0000940000087ab9 */ /* 0x000fc80000000a00 */
[----:B------:R-:W-:Y:S02]  /*2290*/  IMAD R23, R21, R23, R10 ;  /* 0x0000001715177224 */ /* 0x000fe400078e020a */
[----:B------:R-:W1:Y:S02]  /*22a0*/  LDC.64 R16, c[0x0][0x210] ;  /* 0x00008400ff107b82 */ /* 0x000e640000000a00 */
[----:B0-----:R-:W-:-:S06]  /*22b0*/  IMAD.WIDE R24, R23, 0x4, R14 ;  /* 0x0000000417187825 */ /* 0x001fcc00078e020e */
[----:B------:R-:W2:Y:S01]  /*22c0*/  LDG.E.CONSTANT R25, desc[UR6][R24.64] ;  /* 0x0000000618197981 */ /* 0x000ea2000c1e9900 */
[----:B-----5:R-:W-:Y:S01]  /*22d0*/  IADD3 R2, R20, -R4, R5 ;  /* 0x8000000414027210 */ /* 0x020fe20007ffe005 */
[----:B------:R-:W-:Y:S01]  /*22e0*/  HFMA2.MMA R29, -RZ, RZ, 0, 0 ;  /* 0x00000000ff1d7435 */ /* 0x000fe200000001ff */
[----:B------:R-:W-:-:S03]  /*22f0*/  ISETP.NE.U32.AND P0, PT, RZ, UR8, PT ;  /* 0x00000008ff007c0c */ /* 0x000fc6000bf05070 */
[----:B------:R-:W-:Y:S01]  /*2300*/  IMAD.IADD R2, R2, 0x1, R7 ;  /* 0x0000000102027824 */ /* 0x000fe200078e0207 */
[----:B------:R-:W-:-:S04]  /*2310*/  ISETP.NE.AND.EX P0, PT, RZ, UR9, PT, P0 ;  /* 0x00000009ff007c0c */ /* 0x000fc8000bf05300 */
[----:B------:R-:W-:-:S05]  /*2320*/  LOP3.LUT R14, RZ, R2, RZ, 0x33, !PT ;  /* 0x00000002ff0e7212 */ /* 0x000fca00078e33ff */
[----:B------:R-:W-:-:S04]  /*2330*/  IMAD.IADD R14, R19, 0x1, R14 ;  /* 0x00000001130e7824 */ /* 0x000fc800078e020e */
[----:B------:R-:W-:-:S04]  /*2340*/  IMAD R15, R21, R14, R10 ;  /* 0x0000000e150f7224 */ /* 0x000fc800078e020a */
[----:B-1----:R-:W-:Y:S02]  /*2350*/  IMAD.WIDE R16, R15, 0x4, R16 ;  /* 0x000000040f107825 */ /* 0x002fe400078e0210 */
[----:B------:R-:W0:Y:S03]  /*2360*/  LDC.64 R14, c[0x0][0x258] ;  /* 0x00009600ff0e7b82 */ /* 0x000e260000000a00 */
[----:B--2---:R1:W-:Y:S01]  /*2370*/  STG.E desc[UR6][R16.64], R25 ;  /* 0x0000001910007986 */ /* 0x0043e2000c101906 */
[----:B0-----:R-:W-:Y:S05]  /*2380*/  @!P0 BRA `(.L_x_419) ;  /* 0x0000000000488947 */ /* 0x001fea0003800000 */
[----:B------:R-:W-:Y:S02]  /*2390*/  SHF.R.S32.HI R18, RZ, 0x1f, R23 ;  /* 0x0000001fff127819 */ /* 0x000fe40000011417 */
[----:B-1----:R-:W-:-:S04]  /*23a0*/  LEA R16, P5, R23, UR8, 0x2 ;  /* 0x0000000817107c11 */ /* 0x002fc8000f8a10ff */
[----:B------:R-:W-:Y:S02]  /*23b0*/  LEA.HI.X R17, R23, UR9, R18, 0x2, P5 ;  /* 0x0000000917117c11 */ /* 0x000fe4000a8f1412 */
[----:B------:R-:W0:Y:S03]  /*23c0*/  LDC R18, c[0x0][0x240] ;  /* 0x00009000ff127b82 */ /* 0x000e260000000800 */
[----:B------:R-:W2:Y:S01]  /*23d0*/  LDG.E.CONSTANT R16, desc[UR6][R16.64] ;  /* 0x0000000610107981 */ /* 0x000ea2000c1e9900 */
[-C--:B0-----:R-:W-:Y:S02]  /*23e0*/  IABS R25, R18.reuse ;  /* 0x0000001200197213 */ /* 0x081fe40000000000 */
[----:B------:R-:W-:Y:S02]  /*23f0*/  LOP3.LUT R29, RZ, R18, RZ, 0x33, !PT ;  /* 0x00000012ff1d7212 */ /* 0x000fe400078e33ff */
[----:B--2---:R-:W-:-:S02]  /*2400*/  IABS R23, R16 ;  /* 0x0000001000177213 */ /* 0x004fc40000000000 */
[----:B------:R-:W-:-:S03]  /*2410*/  ISETP.GE.AND P6, PT, R16, RZ, PT ;  /* 0x000000ff1000720c */ /* 0x000fc60003fc6270 */
[----:B------:R-:W-:-:S04]  /*2420*/  IMAD.HI.U32 R0, R0, R23, RZ ;  /* 0x0000001700007227 */ /* 0x000fc800078e00ff */
[----:B------:R-:W-:-:S04]  /*2430*/  IMAD.MOV R0, RZ, RZ, -R0 ;  /* 0x000000ffff007224 */ /* 0x000fc800078e0a00 */
[----:B------:R-:W-:-:S05]  /*2440*/  IMAD R0, R25, R0, R23 ;  /* 0x0000000019007224 */ /* 0x000fca00078e0217 */
[----:B------:R-:W-:-:S13]  /*2450*/  ISETP.GT.U32.AND P5, PT, R25, R0, PT ;  /* 0x000000001900720c */ /* 0x000fda0003fa4070 */
[----:B------:R-:W-:-:S05]  /*2460*/  @!P5 IMAD.IADD R0, R0, 0x1, -R25 ;  /* 0x000000010000d824 */ /* 0x000fca00078e0a19 */
[----:B------:R-:W-:-:S13]  /*2470*/  ISETP.GT.U32.AND P5, PT, R25, R0, PT ;  /* 0x000000001900720c */ /* 0x000fda0003fa4070 */
[----:B------:R-:W-:-:S05]  /*2480*/  @!P5 IADD3 R0, R0, -R25, RZ ;  /* 0x800000190000d210 */ /* 0x000fca0007ffe0ff */
[----:B------:R-:W-:-:S05]  /*2490*/  @!P6 IMAD.MOV R0, RZ, RZ, -R0 ;  /* 0x000000ffff00e224 */ /* 0x000fca00078e0a00 */
[----:B------:R-:W-:-:S07]  /*24a0*/  SEL R29, R29, R0, !P4 ;  /* 0x000000001d1d7207 */ /* 0x000fce0006000000 */
.L_x_419:
[----:B------:R-:W-:Y:S01]  /*24b0*/  ISETP.GE.AND P4, PT, R19, 0x2, PT ;  /* 0x000000021300780c */ /* 0x000fe20003f86270 */
[----:B------:R-:W-:Y:S01]  /*24c0*/  BSSY B1, `(.L_x_420) ;  /* 0x0000182000017945 */ /* 0x000fe20003800000 */
[----:B------:R-:W-:Y:S01]  /*24d0*/  PRMT R0, RZ, 0x7610, R0 ;  /* 0x00007610ff007816 */ /* 0x000fe20000000000 */
[----:B------:R-:W-:-:S10]  /*24e0*/  IMAD.WIDE R14, R6, 0x4, R14 ;  /* 0x00000004060e7825 */ /* 0x000fd400078e020e */
[----:B------:R-:W-:Y:S05]  /*24f0*/  @!P4 BRA `(.L_x_421) ;  /* 0x0000001400f8c947 */ /* 0x000fea0003800000 */
[C---:B------:R-:W-:Y:S01]  /*2500*/  VIADD R22, R19.reuse, 0xfffffffe ;  /* 0xfffffffe13167836 */ /* 0x040fe20000000000 */
[----:B------:R-:W-:Y:S01]  /*2510*/  IADD3 R24, R19, -0x1, RZ ;  /* 0xffffffff13187810 */ /* 0x000fe20007ffe0ff */
[----:B------:R-:W-:Y:S01]  /*2520*/  BSSY B0, `(.L_x_422) ;  /* 0x00000ed000007945 */ /* 0x000fe20003800000 */
[----:B------:R-:W-:Y:S02]  /*2530*/  PRMT R28, RZ, 0x7610, R28 ;  /* 0x00007610ff1c7816 */ /* 0x000fe4000000001c */
[----:B------:R-:W-:Y:S02]  /*2540*/  ISETP.GE.U32.AND P4, PT, R22, 0x3, PT ;  /* 0x000000031600780c */ /* 0x000fe40003f86070 */
[----:B------:R-:W-:-:S11]  /*2550*/  LOP3.LUT R24, R24, 0x3, RZ, 0xc0, !PT ;  /* 0x0000000318187812 */ /* 0x000fd600078ec0ff */
[----:B------:R-:W-:Y:S05]  /*2560*/  @!P4 BRA `(.L_x_423) ;  /* 0x0000000c00a0c947 */ /* 0x000fea0003800000 */
[----:B------:R-:W-:Y:S02]  /*2570*/  IADD3 R0, -R24, -0x1, R19 ;  /* 0xffffffff18007810 */ /* 0x000fe40007ffe113 */
[----:B------:R-:W-:-:S07]  /*2580*/  PRMT R28, RZ, 0x7610, R28 ;  /* 0x00007610ff1c7816 */ /* 0x000fce000000001c */
.L_x_436:
[----:B01234-:R-:W-:Y:S01]  /*2590*/  IMAD.IADD R17, R4, 0x1, -R5 ;  /* 0x0000000104117824 */ /* 0x01ffe200078e0a05 */
[----:B------:R-:W-:Y:S01]  /*25a0*/  ISETP.GE.AND P5, PT, R22, R20, PT ;  /* 0x000000141600720c */ /* 0x000fe20003fa6270 */
[----:B------:R-:W-:Y:S01]  /*25b0*/  VIADD R0, R0, 0xfffffffc ;  /* 0xfffffffc00007836 */ /* 0x000fe20000000000 */
[----:B------:R-:W-:Y:S02]  /*25c0*/  BSSY B3, `(.L_x_424) ;  /* 0x0000036000037945 */ /* 0x000fe40003800000 */
[----:B------:R-:W-:Y:S02]  /*25d0*/  ISETP.GE.AND P4, PT, R22, R17, !P5 ;  /* 0x000000111600720c */ /* 0x000fe40006f86270 */
[----:B------:R-:W-:Y:S02]  /*25e0*/  ISETP.NE.AND P6, PT, R0, RZ, PT ;  /* 0x000000ff0000720c */ /* 0x000fe40003fc5270 */
[----:B------:R-:W-:-:S13]  /*25f0*/  ISETP.LT.OR P4, PT, R22, R7, P4 ;  /* 0x000000071600720c */ /* 0x000fda0002781670 */
[----:B------:R-:W-:Y:S05]  /*2600*/  @P4 BRA `(.L_x_425) ;  /* 0x0000000000c44947 */ /* 0x000fea0003800000 */
[----:B------:R-:W0:Y:S01]  /*2610*/  LDC R26, c[0x0][0x240] ;  /* 0x00009000ff1a7b82 */ /* 0x000e220000000800 */
[----:B------:R-:W-:-:S04]  /*2620*/  SEL R17, R7, R2, !P5 ;  /* 0x0000000207117207 */ /* 0x000fc80006800000 */
[----:B------:R-:W-:-:S03]  /*2630*/  IADD3 R17, -R17, R22, RZ ;  /* 0x0000001611117210 */ /* 0x000fc60007ffe1ff */
[----:B------:R-:W1:Y:S02]  /*2640*/  LDC.64 R18, c[0x0][0x210] ;  /* 0x00008400ff127b82 */ /* 0x000e640000000a00 */
[----:B------:R-:W-:Y:S01]  /*2650*/  IMAD R17, R21, R17, R10 ;  /* 0x0000001115117224 */ /* 0x000fe200078e020a */
[----:B0-----:R-:W-:-:S04]  /*2660*/  ISETP.GT.AND P4, PT, R29, R26, PT ;  /* 0x0000001a1d00720c */ /* 0x001fc80003f84270 */
[----:B------:R-:W-:Y:S01]  /*2670*/  ISETP.LT.OR P4, PT, R29, RZ, P4 ;  /* 0x000000ff1d00720c */ /* 0x000fe20002781670 */
[----:B-1----:R-:W-:-:S12]  /*2680*/  IMAD.WIDE R18, R17, 0x4, R18 ;  /* 0x0000000411127825 */ /* 0x002fd800078e0212 */
[----:B------:R-:W-:Y:S05]  /*2690*/  @P4 BRA `(.L_x_426) ;  /* 0x0000000000904947 */ /* 0x000fea0003800000 */
[----:B------:R-:W0:Y:S01]  /*26a0*/  LDC.64 R16, c[0x0][0x248] ;  /* 0x00009200ff107b82 */ /* 0x000e220000000a00 */
[----:B------:R-:W-:-:S04]  /*26b0*/  IMAD R23, R6, R26, R29 ;  /* 0x0000001a06177224 */ /* 0x000fc800078e021d */
[----:B------:R-:W-:-:S04]  /*26c0*/  IMAD R23, R21, R22, R23 ;  /* 0x0000001615177224 */ /* 0x000fc800078e0217 */
[----:B0-----:R-:W-:-:S06]  /*26d0*/  IMAD.WIDE R16, R23, 0x4, R16 ;  /* 0x0000000417107825 */ /* 0x001fcc00078e0210 */
[----:B------:R-:W2:Y:S01]  /*26e0*/  LDG.E.CONSTANT R17, desc[UR6][R16.64] ;  /* 0x0000000610117981 */ /* 0x000ea2000c1e9900 */
[----:B------:R-:W-:-:S03]  /*26f0*/  IMAD.MOV.U32 R29, RZ, RZ, RZ ;  /* 0x000000ffff1d7224 */ /* 0x000fc600078e00ff */
[----:B--2---:R1:W-:Y:S01]  /*2700*/  STG.E desc[UR6][R18.64], R17 ;  /* 0x0000001112007986 */ /* 0x0043e2000c101906 */
[----:B------:R-:W-:Y:S05]  /*2710*/  @!P0 BRA `(.L_x_425) ;  /* 0x0000000000808947 */ /* 0x000fea0003800000 */
[----:B------:R-:W-:Y:S01]  /*2720*/  ULDC.64 UR8, c[0x0][0x250] ;  /* 0x0000940000087ab9 */ /* 0x000fe20000000a00 */
[----:B-1----:R-:W-:Y:S02]  /*2730*/  SHF.R.S32.HI R18, RZ, 0x1f, R23 ;  /* 0x0000001fff127819 */ /* 0x002fe40000011417 */
[----:B------:R-:W-:-:S04]  /*2740*/  LEA R16, P4, R23, UR8, 0x2 ;  /* 0x0000000817107c11 */ /* 0x000fc8000f8810ff */
[----:B------:R-:W-:-:S05]  /*2750*/  LEA.HI.X R17, R23, UR9, R18, 0x2, P4 ;  /* 0x0000000917117c11 */ /* 0x000fca000a0f1412 */
[----:B------:R-:W2:Y:S01]  /*2760*/  LDG.E.CONSTANT R16, desc[UR6][R16.64] ;  /* 0x0000000610107981 */ /* 0x000ea2000c1e9900 */
[----:B------:R-:W-:-:S04]  /*2770*/  IABS R23, R26 ;  /* 0x0000001a00177213 */ /* 0x000fc80000000000 */
[----:B------:R-:W0:Y:S08]  /*2780*/  I2F.RP R25, R23 ;  /* 0x0000001700197306 */ /* 0x000e300000209400 */
[----:B0-----:R-:W0:Y:S02]  /*2790*/  MUFU.RCP R25, R25 ;  /* 0x0000001900197308 */ /* 0x001e240000001000 */
[----:B0-----:R-:W-:-:S06]  /*27a0*/  VIADD R19, R25, 0xffffffe ;  /* 0x0ffffffe19137836 */ /* 0x001fcc0000000000 */
[----:B------:R-:W0:Y:S02]  /*27b0*/  F2I.FTZ.U32.TRUNC.NTZ R19, R19 ;  /* 0x0000001300137305 */ /* 0x000e24000021f000 */
[----:B0-----:R-:W-:-:S05]  /*27c0*/  IADD3 R18, RZ, -R19, RZ ;  /* 0x80000013ff127210 */ /* 0x001fca0007ffe0ff */
[----:B------:R-:W-:Y:S02]  /*27d0*/  IMAD R27, R18, R23, RZ ;  /* 0x00000017121b7224 */ /* 0x000fe400078e02ff */
[----:B------:R-:W-:-:S04]  /*27e0*/  IMAD.MOV.U32 R18, RZ, RZ, RZ ;  /* 0x000000ffff127224 */ /* 0x000fc800078e00ff */
[----:B------:R-:W-:Y:S01]  /*27f0*/  IMAD.HI.U32 R27, R19, R27, R18 ;  /* 0x0000001b131b7227 */ /* 0x000fe200078e0012 */
[----:B--2---:R-:W-:Y:S02]  /*2800*/  IABS R18, R16 ;  /* 0x0000001000127213 */ /* 0x004fe40000000000 */
[----:B------:R-:W-:-:S03]  /*2810*/  ISETP.GE.AND P4, PT, R16, RZ, PT ;  /* 0x000000ff1000720c */ /* 0x000fc60003f86270 */
[----:B------:R-:W-:-:S04]  /*2820*/  IMAD.HI.U32 R16, R27, R18, RZ ;  /* 0x000000121b107227 */ /* 0x000fc800078e00ff */
[----:B------:R-:W-:-:S04]  /*2830*/  IMAD.MOV R16, RZ, RZ, -R16 ;  /* 0x000000ffff107224 */ /* 0x000fc800078e0a10 */
[----:B------:R-:W-:-:S05]  /*2840*/  IMAD R16, R23, R16, R18 ;  /* 0x0000001017107224 */ /* 0x000fca00078e0212 */
[----:B------:R-:W-:-:S13]  /*2850*/  ISETP.GT.U32.AND P5, PT, R23, R16, PT ;  /* 0x000000101700720c */ /* 0x000fda0003fa4070 */
[----:B------:R-:W-:-:S04]  /*2860*/  @!P5 IADD3 R16, R16, -R23, RZ ;  /* 0x800000171010d210 */ /* 0x000fc80007ffe0ff */
[----:B------:R-:W-:-:S13]  /*2870*/  ISETP.GT.U32.AND P5, PT, R23, R16, PT ;  /* 0x000000101700720c */ /* 0x000fda0003fa4070 */
[----:B------:R-:W-:Y:S01]  /*2880*/  @!P5 IMAD.IADD R16, R16, 0x1, -R23 ;  /* 0x000000011010d824 */ /* 0x000fe200078e0a17 */
[----:B------:R-:W-:-:S03]  /*2890*/  ISETP.NE.AND P5, PT, R26, RZ, PT ;  /* 0x000000ff1a00720c */ /* 0x000fc60003fa5270 */
[----:B------:R-:W-:-:S10]  /*28a0*/  @!P4 IMAD.MOV R16, RZ, RZ, -R16 ;  /* 0x000000ffff10c224 */ /* 0x000fd400078e0a10 */
[----:B------:R-:W-:-:S04]  /*28b0*/  @!P5 LOP3.LUT R16, RZ, R26, RZ, 0x33, !PT ;  /* 0x0000001aff10d212 */ /* 0x000fc800078e33ff */
[----:B------:R-:W-:Y:S01]  /*28c0*/  MOV R29, R16 ;  /* 0x00000010001d7202 */ /* 0x000fe20000000f00 */
[----:B------:R-:W-:Y:S06]  /*28d0*/  BRA `(.L_x_425) ;  /* 0x0000000000107947 */ /* 0x000fec0003800000 */
.L_x_426:
[----:B------:R-:W2:Y:S01]  /*28e0*/  LDG.E R17, desc[UR6][R14.64] ;  /* 0x000000060e117981 */ /* 0x000ea2000c1e1900 */
[----:B------:R-:W-:Y:S02]  /*28f0*/  IMAD.MOV.U32 R28, RZ, RZ, 0x1 ;  /* 0x00000001ff1c7424 */ /* 0x000fe400078e00ff */
[----:B------:R-:W-:Y:S01]  /*2900*/  IMAD.MOV.U32 R29, RZ, RZ, -0x1 ;  /* 0xffffffffff1d7424 */ /* 0x000fe200078e00ff */
[----:B--2---:R0:W-:Y:S06]  /*2910*/  STG.E desc[UR6][R18.64], R17 ;  /* 0x0000001112007986 */ /* 0x0041ec000c101906 */
.L_x_425:
[----:B------:R-:W-:Y:S05]  /*2920*/  BSYNC B3 ;  /* 0x0000000000037941 */ /* 0x000fea0003800000 */
.L_x_424:
[----:B------:R-:W-:Y:S01]  /*2930*/  ISETP.GT.AND P5, PT, R22, R20, PT ;  /* 0x000000141600720c */ /* 0x000fe20003fa4270 */
[----:B------:R-:W-:Y:S01]  /*2940*/  BSSY B3, `(.L_x_427) ;  /* 0x0000038000037945 */ /* 0x000fe20003800000 */
[----:B------:R-:W-:-:S04]  /*2950*/  IADD3 R23, -R5, R4, RZ ;  /* 0x0000000405177210 */ /* 0x000fc80007ffe1ff */
[----:B------:R-:W-:-:S04]  /*2960*/  ISETP.GT.AND P4, PT, R22, R23, !P5 ;  /* 0x000000171600720c */ /* 0x000fc80006f84270 */
[----:B------:R-:W-:-:S13]  /*2970*/  ISETP.LE.OR P4, PT, R22, R7, P4 ;  /* 0x000000071600720c */ /* 0x000fda0002783670 */
[----:B------:R-:W-:Y:S05]  /*2980*/  @P4 BRA `(.L_x_428) ;  /* 0x0000000000cc4947 */ /* 0x000fea0003800000 */
[----:B------:R-:W2:Y:S01]  /*2990*/  LDC R25, c[0x0][0x240] ;  /* 0x00009000ff197b82 */ /* 0x000ea20000000800 */
[----:B01----:R-:W-:Y:S01]  /*29a0*/  SEL R17, R7, R2, !P5 ;  /* 0x0000000207117207 */ /* 0x003fe20006800000 */
[----:B------:R-:W-:-:S04]  /*29b0*/  VIADD R26, R22, 0xffffffff ;  /* 0xffffffff161a7836 */ /* 0x000fc80000000000 */
[----:B------:R-:W-:Y:S02]  /*29c0*/  IMAD.IADD R17, R26, 0x1, -R17 ;  /* 0x000000011a117824 */ /* 0x000fe400078e0a11 */
[----:B------:R-:W0:Y:S02]  /*29d0*/  LDC.64 R18, c[0x0][0x210] ;  /* 0x00008400ff127b82 */ /* 0x000e240000000a00 */
[----:B------:R-:W-:Y:S01]  /*29e0*/  IMAD R17, R21, R17, R10 ;  /* 0x0000001115117224 */ /* 0x000fe200078e020a */
[----:B--2---:R-:W-:-:S04]  /*29f0*/  ISETP.GT.AND P4, PT, R29, R25, PT ;  /* 0x000000191d00720c */ /* 0x004fc80003f84270 */
[----:B------:R-:W-:Y:S01]  /*2a00*/  ISETP.LT.OR P4, PT, R29, RZ, P4 ;  /* 0x000000ff1d00720c */ /* 0x000fe20002781670 */
[----:B0-----:R-:W-:-:S12]  /*2a10*/  IMAD.WIDE R18, R17, 0x4, R18 ;  /* 0x0000000411127825 */ /* 0x001fd800078e0212 */
[----:B------:R-:W-:Y:S05]  /*2a20*/  @P4 BRA `(.L_x_429) ;  /* 0x0000000000944947 */ /* 0x000fea0003800000 */
[----:B------:R-:W0:Y:S01]  /*2a30*/  LDC.64 R16, c[0x0][0x248] ;  /* 0x00009200ff107b82 */ /* 0x000e220000000a00 */
[----:B------:R-:W-:-:S04]  /*2a40*/  IMAD R27, R6, R25, R29 ;  /* 0x00000019061b7224 */ /* 0x000fc800078e021d */
[----:B------:R-:W-:-:S04]  /*2a50*/  IMAD R29, R21, R26, R27 ;  /* 0x0000001a151d7224 */ /* 0x000fc800078e021b */
[----:B0-----:R-:W-:-:S06]  /*2a60*/  IMAD.WIDE R16, R29, 0x4, R16 ;  /* 0x000000041d107825 */ /* 0x001fcc00078e0210 */
[----:B------:R-:W2:Y:S01]  /*2a70*/  LDG.E.CONSTANT R17, desc[UR6][R16.64] ;  /* 0x0000000610117981 */ /* 0x000ea2000c1e9900 */
[----:B------:R-:W-:-:S03]  /*2a80*/  HFMA2.MMA R29, -RZ, RZ, 0, 0 ;  /* 0x00000000ff1d7435 */ /* 0x000fc600000001ff */
[----:B--2---:R3:W-:Y:S01]  /*2a90*/  STG.E desc[UR6][R18.64], R17 ;  /* 0x0000001112007986 */ /* 0x0047e2000c101906 */
[----:B------:R-:W-:Y:S07]  /*2aa0*/  @!P0 BRA `(.L_x_428) ;  /* 0x0000000000848947 */ /* 0x000fee0003800000 */
[----:B------:R-:W-:Y:S01]  /*2ab0*/  IMAD R26, R21, R26, R27 ;  /* 0x0000001a151a7224 */ /* 0x000fe200078e021b */
[----:B------:R-:W-:-:S04]  /*2ac0*/  ULDC.64 UR8, c[0x0][0x250] ;  /* 0x0000940000087ab9 */ /* 0x000fc80000000a00 */
[----:B---3--:R-:W-:Y:S02]  /*2ad0*/  SHF.R.S32.HI R17, RZ, 0x1f, R26 ;  /* 0x0000001fff117819 */ /* 0x008fe4000001141a */
[----:B------:R-:W-:-:S04]  /*2ae0*/  LEA R18, P4, R26, UR8, 0x2 ;  /* 0x000000081a127c11 */ /* 0x000fc8000f8810ff */
[----:B------:R-:W-:-:S05]  /*2af0*/  LEA.HI.X R19, R26, UR9, R17, 0x2, P4 ;  /* 0x000000091a137c11 */ /* 0x000fca000a0f1411 */
[----:B------:R0:W2:Y:S01]  /*2b00*/  LDG.E.CONSTANT R18, desc[UR6][R18.64] ;  /* 0x0000000612127981 */ /* 0x0000a2000c1e9900 */
[----:B------:R-:W-:-:S04]  /*2b10*/  IABS R26, R25 ;  /* 0x00000019001a7213 */ /* 0x000fc80000000000 */
[----:B------:R-:W1:Y:S08]  /*2b20*/  I2F.RP R27, R26 ;  /* 0x0000001a001b7306 */ /* 0x000e700000209400 */
[----:B-1----:R-:W1:Y:S02]  /*2b30*/  MUFU.RCP R27, R27 ;  /* 0x0000001b001b7308 */ /* 0x002e640000001000 */
[----:B-1----:R-:W-:-:S06]  /*2b40*/  VIADD R29, R27, 0xffffffe ;  /* 0x0ffffffe1b1d7836 */ /* 0x002fcc0000000000 */
[----:B------:R-:W1:Y:S02]  /*2b50*/  F2I.FTZ.U32.TRUNC.NTZ R17, R29 ;  /* 0x0000001d00117305 */ /* 0x000e64000021f000 */
[----:B-1----:R-:W-:-:S04]  /*2b60*/  IMAD.MOV R16, RZ, RZ, -R17 ;  /* 0x000000ffff107224 */ /* 0x002fc800078e0a11 */
[----:B0-----:R-:W-:Y:S01]  /*2b70*/  IMAD R19, R16, R26, RZ ;  /* 0x0000001a10137224 */ /* 0x001fe200078e02ff */
[----:B------:R-:W-:-:S05]  /*2b80*/  MOV R16, RZ ;  /* 0x000000ff00107202 */ /* 0x000fca0000000f00 */
[----:B------:R-:W-:Y:S01]  /*2b90*/  IMAD.HI.U32 R16, R17, R19, R16 ;  /* 0x0000001311107227 */ /* 0x000fe200078e0010 */
[----:B--2---:R-:W-:Y:S02]  /*2ba0*/  IABS R17, R18 ;  /* 0x0000001200117213 */ /* 0x004fe40000000000 */
[----:B------:R-:W-:-:S03]  /*2bb0*/  ISETP.GE.AND P4, PT, R18, RZ, PT ;  /* 0x000000ff1200720c */ /* 0x000fc60003f86270 */
[----:B------:R-:W-:-:S04]  /*2bc0*/  IMAD.HI.U32 R16, R16, R17, RZ ;  /* 0x0000001110107227 */ /* 0x000fc800078e00ff */
[----:B------:R-:W-:-:S04]  /*2bd0*/  IMAD.MOV R16, RZ, RZ, -R16 ;  /* 0x000000ffff107224 */ /* 0x000fc800078e0a10 */
[----:B------:R-:W-:-:S05]  /*2be0*/  IMAD R17, R26, R16, R17 ;  /* 0x000000101a117224 */ /* 0x000fca00078e0211 */
[----:B------:R-:W-:-:S13]  /*2bf0*/  ISETP.GT.U32.AND P5, PT, R26, R17, PT ;  /* 0x000000111a00720c */ /* 0x000fda0003fa4070 */
[----:B------:R-:W-:-:S05]  /*2c00*/  @!P5 IMAD.IADD R17, R17, 0x1, -R26 ;  /* 0x000000011111d824 */ /* 0x000fca00078e0a1a */
[----:B------:R-:W-:-:S13]  /*2c10*/  ISETP.GT.U32.AND P5, PT, R26, R17, PT ;  /* 0x000000111a00720c */ /* 0x000fda0003fa4070 */
[----:B------:R-:W-:Y:S02]  /*2c20*/  @!P5 IADD3 R17, R17, -R26, RZ ;  /* 0x8000001a1111d210 */ /* 0x000fe40007ffe0ff */
[----:B------:R-:W-:-:S03]  /*2c30*/  ISETP.NE.AND P5, PT, R25, RZ, PT ;  /* 0x000000ff1900720c */ /* 0x000fc60003fa5270 */
[----:B------:R-:W-:-:S10]  /*2c40*/  @!P4 IMAD.MOV R17, RZ, RZ, -R17 ;  /* 0x000000ffff11c224 */ /* 0x000fd400078e0a11 */
[----:B------:R-:W-:-:S05]  /*2c50*/  @!P5 LOP3.LUT R17, RZ, R25, RZ, 0x33, !PT ;  /* 0x00000019ff11d212 */ /* 0x000fca00078e33ff */
[----:B------:R-:W-:Y:S01]  /*2c60*/  IMAD.MOV.U32 R29, RZ, RZ, R17 ;  /* 0x000000ffff1d7224 */ /* 0x000fe200078e0011 */
[----:B------:R-:W-:Y:S06]  /*2c70*/  BRA `(.L_x_428) ;  /* 0x0000000000107947 */ /* 0x000fec0003800000 */
.L_x_429:
[----:B------:R-:W2:Y:S01]  /*2c80*/  LDG.E R17, desc[UR6][R14.64] ;  /* 0x000000060e117981 */ /* 0x000ea2000c1e1900 */
[----:B------:R-:W-:Y:S01]  /*2c90*/  MOV R28, 0x1 ;  /* 0x00000001001c7802 */ /* 0x000fe20000000f00 */
[----:B------:R-:W-:Y:S02]  /*2ca0*/  IMAD.MOV.U32 R29, RZ, RZ, -0x1 ;  /* 0xffffffffff1d7424 */ /* 0x000fe400078e00ff */
[----:B--2---:R2:W-:Y:S05]  /*2cb0*/  STG.E desc[UR6][R18.64], R17 ;  /* 0x0000001112007986 */ /* 0x0045ea000c101906 */
.L_x_428:
[----:B------:R-:W-:Y:S05]  /*2cc0*/  BSYNC B3 ;  /* 0x0000000000037941 */ /* 0x000fea0003800000 */
.L_x_427:
[----:B------:R-:W-:Y:S01]  /*2cd0*/  VIADD R16, R22, 0xfffffffe ;  /* 0xfffffffe16107836 */ /* 0x000fe20000000000 */
[----:B------:R-:W-:Y:S04]  /*2ce0*/  BSSY B3, `(.L_x_430) ;  /* 0x0000036000037945 */ /* 0x000fe80003800000 */
[----:B------:R-:W-:-:S04]  /*2cf0*/  ISETP.GE.AND P5, PT, R16, R20, PT ;  /* 0x000000141000720c */ /* 0x000fc80003fa6270 */
[----:B------:R-:W-:-:S04]  /*2d00*/  ISETP.GE.AND P4, PT, R16, R23, !P5 ;  /* 0x000000171000720c */ /* 0x000fc80006f86270 */
[----:B------:R-:W-:-:S13]  /*2d10*/  ISETP.LT.OR P4, PT, R16, R7, P4 ;  /* 0x000000071000720c */ /* 0x000fda0002781670 */
[----:B------:R-:W-:Y:S05]  /*2d20*/  @P4 BRA `(.L_x_431) ;  /* 0x0000000000c44947 */ /* 0x000fea0003800000 */
[----:B------:R-:W4:Y:S01]  /*2d30*/  LDC R25, c[0x0][0x240] ;  /* 0x00009000ff197b82 */ /* 0x000f220000000800 */
[----:B0123--:R-:W-:-:S04]  /*2d40*/  SEL R17, R7, R2, !P5 ;  /* 0x0000000207117207 */ /* 0x00ffc80006800000 */
[----:B------:R-:W-:-:S03]  /*2d50*/  IADD3 R17, R16, -R17, RZ ;  /* 0x8000001110117210 */ /* 0x000fc60007ffe0ff */
[----:B------:R-:W0:Y:S02]  /*2d60*/  LDC.64 R18, c[0x0][0x210] ;  /* 0x00008400ff127b82 */ /* 0x000e240000000a00 */
[----:B------:R-:W-:Y:S01]  /*2d70*/  IMAD R17, R21, R17, R10 ;  /* 0x0000001115117224 */ /* 0x000fe200078e020a */
[----:B----4-:R-:W-:-:S04]  /*2d80*/  ISETP.GT.AND P4, PT, R29, R25, PT ;  /* 0x000000191d00720c */ /* 0x010fc80003f84270 */
[----:B------:R-:W-:Y:S01]  /*2d90*/  ISETP.LT.OR P4, PT, R29, RZ, P4 ;  /* 0x000000ff1d00720c */ /* 0x000fe20002781670 */
[----:B0-----:R-:W-:-:S12]  /*2da0*/  IMAD.WIDE R18, R17, 0x4, R18 ;  /* 0x0000000411127825 */ /* 0x001fd800078e0212 */
[----:B------:R-:W-:Y:S05]  /*2db0*/  @P4 BRA `(.L_x_432) ;  /* 0x0000000000904947 */ /* 0x000fea0003800000 */
[----:B------:R-:W-:-:S04]  /*2dc0*/  IMAD R27, R6, R25, R29 ;  /* 0x00000019061b7224 */ /* 0x000fc800078e021d */
[----:B------:R-:W-:Y:S02]  /*2dd0*/  IMAD R27, R21, R16, R27 ;  /* 0x00000010151b7224 */ /* 0x000fe400078e021b */
[----:B------:R-:W0:Y:S02]  /*2de0*/  LDC.64 R16, c[0x0][0x248] ;  /* 0x00009200ff107b82 */ /* 0x000e240000000a00 */
[----:B0-----:R-:W-:-:S06]  /*2df0*/  IMAD.WIDE R16, R27, 0x4, R16 ;  /* 0x000000041b107825 */ /* 0x001fcc00078e0210 */
[----:B------:R-:W2:Y:S01]  /*2e00*/  LDG.E.CONSTANT R17, desc[UR6][R16.64] ;  /* 0x0000000610117981 */ /* 0x000ea2000c1e9900 */
[----:B------:R-:W-:-:S03]  /*2e10*/  IMAD.MOV.U32 R29, RZ, RZ, RZ ;  /* 0x000000ffff1d7224 */ /* 0x000fc600078e00ff */
[----:B--2---:R4:W-:Y:S01]  /*2e20*/  STG.E desc[UR6][R18.64], R17 ;  /* 0x0000001112007986 */ /* 0x0049e2000c101906 */
[----:B------:R-:W-:Y:S05]  /*2e30*/  @!P0 BRA `(.L_x_431) ;  /* 0x0000000000808947 */ /* 0x000fea0003800000 */
[----:B------:R-:W-:Y:S01]  /*2e40*/  ULDC.64 UR8, c[0x0][0x250] ;  /* 0x0000940000087ab9 */ /* 0x000fe20000000a00 */
[----:B----4-:R-:W-:Y:S02]  /*2e50*/  SHF.R.S32.HI R18, RZ, 0x1f, R27 ;  /* 0x0000001fff127819 */ /* 0x010fe4000001141b */
[----:B------:R-:W-:-:S04]  /*2e60*/  LEA R16, P4, R27, UR8, 0x2 ;  /* 0x000000081b107c11 */ /* 0x000fc8000f8810ff */
[----:B------:R-:W-:-:S05]  /*2e70*/  LEA.HI.X R17, R27, UR9, R18, 0x2, P4 ;  /* 0x000000091b117c11 */ /* 0x000fca000a0f1412 */
[----:B------:R-:W2:Y:S01]  /*2e80*/  LDG.E.CONSTANT R16, desc[UR6][R16.64] ;  /* 0x0000000610107981 */ /* 0x000ea2000c1e9900 */
[----:B------:R-:W-:-:S04]  /*2e90*/  IABS R26, R25 ;  /* 0x00000019001a7213 */ /* 0x000fc80000000000 */
[----:B------:R-:W0:Y:S08]  /*2ea0*/  I2F.RP R27, R26 ;  /* 0x0000001a001b7306 */ /* 0x000e300000209400 */
[----:B0-----:R-:W0:Y:S02]  /*2eb0*/  MUFU.RCP R27, R27 ;  /* 0x0000001b001b7308 */ /* 0x001e240000001000 */
[----:B0-----:R-:W-:-:S06]  /*2ec0*/  VIADD R18, R27, 0xffffffe ;  /* 0x0ffffffe1b127836 */ /* 0x001fcc0000000000 */
[----:B------:R0:W1:Y:S02]  /*2ed0*/  F2I.FTZ.U32.TRUNC.NTZ R19, R18 ;  /* 0x0000001200137305 */ /* 0x000064000021f000 */
[----:B0-----:R-:W-:Y:S01]  /*2ee0*/  IMAD.MOV.U32 R18, RZ, RZ, RZ ;  /* 0x000000ffff127224 */ /* 0x001fe200078e00ff */
[----:B-1----:R-:W-:-:S05]  /*2ef0*/  IADD3 R29, RZ, -R19, RZ ;  /* 0x80000013ff1d7210 */ /* 0x002fca0007ffe0ff */
[----:B------:R-:W-:-:S04]  /*2f00*/  IMAD R29, R29, R26, RZ ;  /* 0x0000001a1d1d7224 */ /* 0x000fc800078e02ff */
        /* <DEDUP_REMOVED lines=15> */
.L_x_432:
[----:B------:R-:W2:Y:S01]  /*3000*/  LDG.E R17, desc[UR6][R14.64] ;  /* 0x000000060e117981 */ /* 0x000ea2000c1e1900 */
[----:B------:R-:W-:Y:S02]  /*3010*/  IMAD.MOV.U32 R28, RZ, RZ, 0x1 ;  /* 0x00000001ff1c7424 */ /* 0x000fe400078e00ff */
[----:B------:R-:W-:Y:S01]  /*3020*/  IMAD.MOV.U32 R29, RZ, RZ, -0x1 ;  /* 0xffffffffff1d7424 */ /* 0x000fe200078e00ff */
[----:B--2---:R0:W-:Y:S06]  /*3030*/  STG.E desc[UR6][R18.64], R17 ;  /* 0x0000001112007986 */ /* 0x0041ec000c101906 */
.L_x_431:
[----:B------:R-:W-:Y:S05]  /*3040*/  BSYNC B3 ;  /* 0x0000000000037941 */ /* 0x000fea0003800000 */
.L_x_430:
[----:B------:R-:W-:Y:S01]  /*3050*/  IADD3 R16, R22, -0x3, RZ ;  /* 0xfffffffd16107810 */ /* 0x000fe20007ffe0ff */
[----:B------:R-:W-:Y:S03]  /*3060*/  BSSY B3, `(.L_x_433) ;  /* 0x0000036000037945 */ /* 0x000fe60003800000 */
[----:B------:R-:W-:-:S04]  /*3070*/  ISETP.GE.AND P5, PT, R16, R20, PT ;  /* 0x000000141000720c */ /* 0x000fc80003fa6270 */
[----:B------:R-:W-:-:S04]  /*3080*/  ISETP.GE.AND P4, PT, R16, R23, !P5 ;  /* 0x000000171000720c */ /* 0x000fc80006f86270 */
[----:B------:R-:W-:-:S13]  /*3090*/  ISETP.LT.OR P4, PT, R16, R7, P4 ;  /* 0x000000071000720c */ /* 0x000fda0002781670 */
[----:B------:R-:W-:Y:S05]  /*30a0*/  @P4 BRA `(.L_x_434) ;  /* 0x0000000000c44947 */ /* 0x000fea0003800000 */
[----:B------:R-:W5:Y:S01]  /*30b0*/  LDC R23, c[0x0][0x240] ;  /* 0x00009000ff177b82 */ /* 0x000f620000000800 */
[----:B01234-:R-:W-:-:S05]  /*30c0*/  SEL R17, R7, R2, !P5 ;  /* 0x0000000207117207 */ /* 0x01ffca0006800000 */
[----:B------:R-:W-:Y:S02]  /*30d0*/  IMAD.IADD R17, R16, 0x1, -R17 ;  /* 0x0000000110117824 */ /* 0x000fe400078e0a11 */
[----:B------:R-:W0:Y:S02]  /*30e0*/  LDC.64 R18, c[0x0][0x210] ;  /* 0x00008400ff127b82 */ /* 0x000e240000000a00 */
[----:B------:R-:W-:Y:S01]  /*30f0*/  IMAD R17, R21, R17, R10 ;  /* 0x0000001115117224 */ /* 0x000fe200078e020a */
[----:B-----5:R-:W-:-:S04]  /*3100*/  ISETP.GT.AND P4, PT, R29, R23, PT ;  /* 0x000000171d00720c */ /* 0x020fc80003f84270 */
        /* <DEDUP_REMOVED lines=12> */
[----:B0-----:R-:W-:Y:S02]  /*31d0*/  SHF.R.S32.HI R18, RZ, 0x1f, R25 ;  /* 0x0000001fff127819 */ /* 0x001fe40000011419 */
[----:B------:R-:W-:-:S04]  /*31e0*/  LEA R16, P4, R25, UR8, 0x2 ;  /* 0x0000000819107c11 */ /* 0x000fc8000f8810ff */
[----:B------:R-:W-:-:S05]  /*31f0*/  LEA.HI.X R17, R25, UR9, R18, 0x2, P4 ;  /* 0x0000000919117c11 */ /* 0x000fca000a0f1412 */
[----:B------:R-:W2:Y:S01]  /*3200*/  LDG.E.CONSTANT R16, desc[UR6][R16.64] ;  /* 0x0000000610107981 */ /* 0x000ea2000c1e9900 */
[----:B------:R-:W-:-:S04]  /*3210*/  IABS R25, R23 ;  /* 0x0000001700197213 */ /* 0x000fc80000000000 */
[----:B------:R-:W0:Y:S08]  /*3220*/  I2F.RP R26, R25 ;  /* 0x00000019001a7306 */ /* 0x000e300000209400 */
[----:B0-----:R-:W0:Y:S02]  /*3230*/  MUFU.RCP R26, R26 ;  /* 0x0000001a001a7308 */ /* 0x001e240000001000 */
[----:B0-----:R-:W-:-:S06]  /*3240*/  IADD3 R19, R26, 0xffffffe, RZ ;  /* 0x0ffffffe1a137810 */ /* 0x001fcc0007ffe0ff */
[----:B------:R-:W0:Y:S02]  /*3250*/  F2I.FTZ.U32.TRUNC.NTZ R19, R19 ;  /* 0x0000001300137305 */ /* 0x000e24000021f000 */
[----:B0-----:R-:W-:-:S04]  /*3260*/  IMAD.MOV R18, RZ, RZ, -R19 ;  /* 0x000000ffff127224 */ /* 0x001fc800078e0a13 */
[----:B------:R-:W-:Y:S02]  /*3270*/  IMAD R27, R18, R25, RZ ;  /* 0x00000019121b7224 */ /* 0x000fe400078e02ff */
[----:B------:R-:W-:-:S04]  /*3280*/  IMAD.MOV.U32 R18, RZ, RZ, RZ ;  /* 0x000000ffff127224 */ /* 0x000fc800078e00ff */
[----:B------:R-:W-:Y:S01]  /*3290*/  IMAD.HI.U32 R27, R19, R27, R18 ;  /* 0x0000001b131b7227 */ /* 0x000fe200078e0012 */
[----:B--2---:R-:W-:Y:S02]  /*32a0*/  IABS R18, R16 ;  /* 0x0000001000127213 */ /* 0x004fe40000000000 */
[----:B------:R-:W-:-:S03]  /*32b0*/  ISETP.GE.AND P4, PT, R16, RZ, PT ;  /* 0x000000ff1000720c */ /* 0x000fc60003f86270 */
[----:B------:R-:W-:-:S05]  /*32c0*/  IMAD.HI.U32 R16, R27, R18, RZ ;  /* 0x000000121b107227 */ /* 0x000fca00078e00ff */
[----:B------:R-:W-:-:S05]  /*32d0*/  IADD3 R16, -R16, RZ, RZ ;  /* 0x000000ff10107210 */ /* 0x000fca0007ffe1ff */
[----:B------:R-:W-:-:S05]  /*32e0*/  IMAD R16, R25, R16, R18 ;  /* 0x0000001019107224 */ /* 0x000fca00078e0212 */
[----:B------:R-:W-:-:S13]  /*32f0*/  ISETP.GT.U32.AND P5, PT, R25, R16, PT ;  /* 0x000000101900720c */ /* 0x000fda0003fa4070 */
[----:B------:R-:W-:-:S05]  /*3300*/  @!P5 IMAD.IADD R16, R16, 0x1, -R25 ;  /* 0x000000011010d824 */ /* 0x000fca00078e0a19 */
[----:B------:R-:W-:-:S13]  /*3310*/  ISETP.GT.U32.AND P5, PT, R25, R16, PT ;  /* 0x000000101900720c */ /* 0x000fda0003fa4070 */
[----:B------:R-:W-:Y:S01]  /*3320*/  @!P5 IMAD.IADD R16, R16, 0x1, -R25 ;  /* 0x000000011010d824 */ /* 0x000fe200078e0a19 */
[----:B------:R-:W-:-:S04]  /*3330*/  ISETP.NE.AND P5, PT, R23, RZ, PT ;  /* 0x000000ff1700720c */ /* 0x000fc80003fa5270 */
[----:B------:R-:W-:-:S09]  /*3340*/  @!P4 IADD3 R16, -R16, RZ, RZ ;  /* 0x000000ff1010c210 */ /* 0x000fd20007ffe1ff */
[----:B------:R-:W-:-:S05]  /*3350*/  @!P5 LOP3.LUT R16, RZ, R23, RZ, 0x33, !PT ;  /* 0x00000017ff10d212 */ /* 0x000fca00078e33ff */
[----:B------:R-:W-:Y:S01]  /*3360*/  IMAD.MOV.U32 R29, RZ, RZ, R16 ;  /* 0x000000ffff1d7224 */ /* 0x000fe200078e0010 */
[----:B------:R-:W-:Y:S06]  /*3370*/  BRA `(.L_x_434) ;  /* 0x0000000000107947 */ /* 0x000fec0003800000 */
.L_x_435:
[----:B------:R-:W2:Y:S01]  /*3380*/  LDG.E R17, desc[UR6][R14.64] ;  /* 0x000000060e117981 */ /* 0x000ea2000c1e1900 */
[----:B------:R-:W-:Y:S01]  /*3390*/  IMAD.MOV.U32 R28, RZ, RZ, 0x1 ;  /* 0x00000001ff1c7424 */ /* 0x000fe200078e00ff */
[----:B------:R-:W-:Y:S02]  /*33a0*/  MOV R29, 0xffffffff ;  /* 0xffffffff001d7802 */ /* 0x000fe40000000f00 */
[----:B--2---:R0:W-:Y:S05]  /*33b0*/  STG.E desc[UR6][R18.64], R17 ;  /* 0x0000001112007986 */ /* 0x0041ea000c101906 */
.L_x_434:
[----:B------:R-:W-:Y:S05]  /*33c0*/  BSYNC B3 ;  /* 0x0000000000037941 */ /* 0x000fea0003800000 */
.L_x_433:
[----:B------:R-:W-:Y:S01]  /*33d0*/  VIADD R22, R22, 0xfffffffc ;  /* 0xfffffffc16167836 */ /* 0x000fe20000000000 */
[----:B------:R-:W-:Y:S06]  /*33e0*/  @P6 BRA `(.L_x_436) ;  /* 0xfffffff000686947 */ /* 0x000fec000383ffff */
.L_x_423:
[----:B------:R-:W-:Y:S05]  /*33f0*/  BSYNC B0 ;  /* 0x0000000000007941 */ /* 0x000fea0003800000 */
.L_x_422:
[----:B------:R-:W-:Y:S02]  /*3400*/  ISETP.NE.AND P4, PT, R24, RZ, PT ;  /* 0x000000ff1800720c */ /* 0x000fe40003f85270 */
[----:B------:R-:W-:-:S11]  /*3410*/  PRMT R0, R28, 0x7610, R0 ;  /* 0x000076101c007816 */ /* 0x000fd60000000000 */
[----:B------:R-:W-:Y:S05]  /*3420*/  @!P4 BRA `(.L_x_421) ;  /* 0x00000008002cc947 */ /* 0x000fea0003800000 */
[----:B-1----:R-:W-:Y:S01]  /*3430*/  IMAD.IADD R25, R4, 0x1, -R5 ;  /* 0x0000000104197824 */ /* 0x002fe200078e0a05 */
[C---:B------:R-:W-:Y:S01]  /*3440*/  ISETP.GE.AND P5, PT, R22.reuse, R20, PT ;  /* 0x000000141600720c */ /* 0x040fe20003fa6270 */
[----:B------:R-:W-:Y:S03]  /*3450*/  BSSY B0, `(.L_x_437) ;  /* 0x0000035000007945 */ /* 0x000fe60003800000 */
[----:B------:R-:W-:-:S04]  /*3460*/  ISETP.GE.AND P4, PT, R22, R25, !P5 ;  /* 0x000000191600720c */ /* 0x000fc80006f86270 */
[----:B------:R-:W-:-:S13]  /*3470*/  ISETP.LT.OR P4, PT, R22, R7, P4 ;  /* 0x000000071600720c */ /* 0x000fda0002781670 */
[----:B------:R-:W-:Y:S05]  /*3480*/  @P4 BRA `(.L_x_438) ;  /* 0x0000000000c44947 */ /* 0x000fea0003800000 */
[----:B------:R-:W1:Y:S01]  /*3490*/  LDC R26, c[0x0][0x240] ;  /* 0x00009000ff1a7b82 */ /* 0x000e620000000800 */
[----:B0-234-:R-:W-:-:S04]  /*34a0*/  SEL R17, R7, R2, !P5 ;  /* 0x0000000207117207 */ /* 0x01dfc80006800000 */
[----:B------:R-:W-:-:S03]  /*34b0*/  IADD3 R17, -R17, R22, RZ ;  /* 0x0000001611117210 */ /* 0x000fc60007ffe1ff */
[----:B------:R-:W0:Y:S02]  /*34c0*/  LDC.64 R18, c[0x0][0x210] ;  /* 0x00008400ff127b82 */ /* 0x000e240000000a00 */
[----:B------:R-:W-:Y:S01]  /*34d0*/  IMAD R17, R21, R17, R10 ;  /* 0x0000001115117224 */ /* 0x000fe200078e020a */
[----:B-1----:R-:W-:-:S04]  /*34e0*/  ISETP.GT.AND P4, PT, R29, R26, PT ;  /* 0x0000001a1d00720c */ /* 0x002fc80003f84270 */
        /* <DEDUP_REMOVED lines=16> */
[----:B------:R-:W-:Y:S02]  /*35f0*/  IABS R23, R26 ;  /* 0x0000001a00177213 */ /* 0x000fe40000000000 */
[----:B------:R-:W-:Y:S02]  /*3600*/  ISETP.NE.AND P6, PT, R26, RZ, PT ;  /* 0x000000ff1a00720c */ /* 0x000fe40003fc5270 */
        /* <DEDUP_REMOVED lines=16> */
[----:B------:R-:W-:-:S04]  /*3710*/  @!P5 IMAD.IADD R16, R16, 0x1, -R23 ;  /* 0x000000011010d824 */ /* 0x000fc800078e0a17 */
[----:B------:R-:W-:Y:S01]  /*3720*/  @!P4 IMAD.MOV R16, RZ, RZ, -R16 ;  /* 0x000000ffff10c224 */ /* 0x000fe200078e0a10 */
[----:B------:R-:W-:-:S04]  /*3730*/  @!P6 LOP3.LUT R16, RZ, R26, RZ, 0x33, !PT ;  /* 0x0000001aff10e212 */ /* 0x000fc800078e33ff */
[----:B------:R-:W-:Y:S01]  /*3740*/  MOV R29, R16 ;  /* 0x00000010001d7202 */ /* 0x000fe20000000f00 */
[----:B------:R-:W-:Y:S06]  /*3750*/  BRA `(.L_x_438) ;  /* 0x0000000000107947 */ /* 0x000fec0003800000 */
.L_x_439:
[----:B------:R-:W2:Y:S01]  /*3760*/  LDG.E R17, desc[UR6][R14.64] ;  /* 0x000000060e117981 */ /* 0x000ea2000c1e1900 */
[----:B------:R-:W-:Y:S02]  /*3770*/  IMAD.MOV.U32 R0, RZ, RZ, 0x1 ;  /* 0x00000001ff007424 */ /* 0x000fe400078e00ff */
[----:B------:R-:W-:Y:S01]  /*3780*/  IMAD.MOV.U32 R29, RZ, RZ, -0x1 ;  /* 0xffffffffff1d7424 */ /* 0x000fe200078e00ff */
[----:B--2---:R1:W-:Y:S06]  /*3790*/  STG.E desc[UR6][R18.64], R17 ;  /* 0x0000001112007986 */ /* 0x0043ec000c101906 */
.L_x_438:
[----:B------:R-:W-:Y:S05]  /*37a0*/  BSYNC B0 ;  /* 0x0000000000007941 */ /* 0x000fea0003800000 */
.L_x_437:
[----:B------:R-:W-:-:S13]  /*37b0*/  ISETP.NE.AND P4, PT, R24, 0x1, PT ;  /* 0x000000011800780c */ /* 0x000fda0003f85270 */
[----:B------:R-:W-:Y:S05]  /*37c0*/  @!P4 BRA `(.L_x_421) ;  /* 0x000000040044c947 */ /* 0x000fea0003800000 */
[C---:B------:R-:W-:Y:S01]  /*37d0*/  ISETP.GT.AND P5, PT, R22.reuse, R20, PT ;  /* 0x000000141600720c */ /* 0x040fe20003fa4270 */
[----:B------:R-:W-:Y:S03]  /*37e0*/  BSSY B0, `(.L_x_440) ;  /* 0x0000036000007945 */ /* 0x000fe60003800000 */
[----:B------:R-:W-:-:S04]  /*37f0*/  ISETP.GT.AND P4, PT, R22, R25, !P5 ;  /* 0x000000191600720c */ /* 0x000fc80006f84270 */
[----:B------:R-:W-:-:S13]  /*3800*/  ISETP.LE.OR P4, PT, R22, R7, P4 ;  /* 0x000000071600720c */ /* 0x000fda0002783670 */
[----:B------:R-:W-:Y:S05]  /*3810*/  @P4 BRA `(.L_x_441) ;  /* 0x0000000000c84947 */ /* 0x000fea0003800000 */
[----:B------:R-:W5:Y:S01]  /*3820*/  LDC R27, c[0x0][0x240] ;  /* 0x00009000ff1b7b82 */ /* 0x000f620000000800 */
[----:B01234-:R-:W-:Y:S02]  /*3830*/  IADD3 R18, R22, -0x1, RZ ;  /* 0xffffffff16127810 */ /* 0x01ffe40007ffe0ff */
[----:B------:R-:W-:-:S05]  /*3840*/  SEL R19, R7, R2, !P5 ;  /* 0x0000000207137207 */ /* 0x000fca0006800000 */
[----:B------:R-:W0:Y:S01]  /*3850*/  LDC.64 R16, c[0x0][0x210] ;  /* 0x00008400ff107b82 */ /* 0x000e220000000a00 */
[----:B------:R-:W-:-:S04]  /*3860*/  IMAD.IADD R19, R18, 0x1, -R19 ;  /* 0x0000000112137824 */ /* 0x000fc800078e0a13 */
[----:B------:R-:W-:Y:S01]  /*3870*/  IMAD R19, R21, R19, R10 ;  /* 0x0000001315137224 */ /* 0x000fe200078e020a */
[-C--:B-----5:R-:W-:Y:S01]  /*3880*/  ISETP.GT.AND P4, PT, R29, R27.reuse, PT ;  /* 0x0000001b1d00720c */ /* 0x0a0fe20003f84270 */
[----:B------:R-:W-:-:S03]  /*3890*/  IMAD R23, R6, R27, R29 ;  /* 0x0000001b06177224 */ /* 0x000fc600078e021d */
[----:B------:R-:W-:Y:S01]  /*38a0*/  ISETP.LT.OR P4, PT, R29, RZ, P4 ;  /* 0x000000ff1d00720c */ /* 0x000fe20002781670 */
[----:B------:R-:W-:Y:S02]  /*38b0*/  IMAD R23, R21, R18, R23 ;  /* 0x0000001215177224 */ /* 0x000fe400078e0217 */
[----:B0-----:R-:W-:-:S10]  /*38c0*/  IMAD.WIDE R16, R19, 0x4, R16 ;  /* 0x0000000413107825 */ /* 0x001fd400078e0210 */
[----:B------:R-:W-:Y:S05]  /*38d0*/  @P4 BRA `(.L_x_442) ;  /* 0x0000000000884947 */ /* 0x000fea0003800000 */
[----:B------:R-:W0:Y:S02]  /*38e0*/  LDC.64 R18, c[0x0][0x248] ;  /* 0x00009200ff127b82 */ /* 0x000e240000000a00 */
[----:B0-----:R-:W-:-:S06]  /*38f0*/  IMAD.WIDE R18, R23, 0x4, R18 ;  /* 0x0000000417127825 */ /* 0x001fcc00078e0212 */
[----:B------:R-:W2:Y:S01]  /*3900*/  LDG.E.CONSTANT R19, desc[UR6][R18.64] ;  /* 0x0000000612137981 */ /* 0x000ea2000c1e9900 */
[----:B------:R-:W-:-:S03]  /*3910*/  IMAD.MOV.U32 R29, RZ, RZ, RZ ;  /* 0x000000ffff1d7224 */ /* 0x000fc600078e00ff */
[----:B--2---:R0:W-:Y:S01]  /*3920*/  STG.E desc[UR6][R16.64], R19 ;  /* 0x0000001310007986 */ /* 0x0041e2000c101906 */
[----:B------:R-:W-:Y:S05]  /*3930*/  @!P0 BRA `(.L_x_441) ;  /* 0x0000000000808947 */ /* 0x000fea0003800000 */
[----:B------:R-:W-:Y:S01]  /*3940*/  ULDC.64 UR8, c[0x0][0x250] ;  /* 0x0000940000087ab9 */ /* 0x000fe20000000a00 */
[----:B------:R-:W-:Y:S02]  /*3950*/  SHF.R.S32.HI R18, RZ, 0x1f, R23 ;  /* 0x0000001fff127819 */ /* 0x000fe40000011417 */
[----:B0-----:R-:W-:-:S04]  /*3960*/  LEA R16, P0, R23, UR8, 0x2 ;  /* 0x0000000817107c11 */ /* 0x001fc8000f8010ff */
[----:B------:R-:W-:-:S05]  /*3970*/  LEA.HI.X R17, R23, UR9, R18, 0x2, P0 ;  /* 0x0000000917117c11 */ /* 0x000fca00080f1412 */
[----:B------:R-:W2:Y:S01]  /*3980*/  LDG.E.CONSTANT R16, desc[UR6][R16.64] ;  /* 0x0000000610107981 */ /* 0x000ea2000c1e9900 */
[----:B------:R-:W-:Y:S02]  /*3990*/  IABS R23, R27 ;  /* 0x0000001b00177213 */ /* 0x000fe40000000000 */
[----:B------:R-:W-:Y:S02]  /*39a0*/  ISETP.NE.AND P5, PT, R27, RZ, PT ;  /* 0x000000ff1b00720c */ /* 0x000fe40003fa5270 */
        /* <DEDUP_REMOVED lines=16> */
[----:B------:R-:W-:-:S05]  /*3ab0*/  @!P0 IMAD.IADD R16, R16, 0x1, -R23 ;  /* 0x0000000110108824 */ /* 0x000fca00078e0a17 */
[----:B------:R-:W-:Y:S02]  /*3ac0*/  @!P4 IADD3 R16, -R16, RZ, RZ ;  /* 0x000000ff1010c210 */ /* 0x000fe40007ffe1ff */
[----:B------:R-:W-:-:S05]  /*3ad0*/  @!P5 LOP3.LUT R16, RZ, R27, RZ, 0x33, !PT ;  /* 0x0000001bff10d212 */ /* 0x000fca00078e33ff */
[----:B------:R-:W-:Y:S01]  /*3ae0*/  IMAD.MOV.U32 R29, RZ, RZ, R16 ;  /* 0x000000ffff1d7224 */ /* 0x000fe200078e0010 */
[----:B------:R-:W-:Y:S06]  /*3af0*/  BRA `(.L_x_441) ;  /* 0x0000000000107947 */ /* 0x000fec0003800000 */
.L_x_442:
[----:B------:R-:W2:Y:S01]  /*3b00*/  LDG.E R19, desc[UR6][R14.64] ;  /* 0x000000060e137981 */ /* 0x000ea2000c1e1900 */
[----:B------:R-:W-:Y:S01]  /*3b10*/  IMAD.MOV.U32 R0, RZ, RZ, 0x1 ;  /* 0x00000001ff007424 */ /* 0x000fe200078e00ff */
[----:B------:R-:W-:Y:S02]  /*3b20*/  MOV R29, 0xffffffff ;  /* 0xffffffff001d7802 */ /* 0x000fe40000000f00 */
[----:B--2---:R0:W-:Y:S05]  /*3b30*/  STG.E desc[UR6][R16.64], R19 ;  /* 0x0000001310007986 */ /* 0x0041ea000c101906 */
.L_x_441:
[----:B------:R-:W-:Y:S05]  /*3b40*/  BSYNC B0 ;  /* 0x0000000000007941 */ /* 0x000fea0003800000 */
.L_x_440:
[----:B------:R-:W-:-:S13]  /*3b50*/  ISETP.NE.AND P0, PT, R24, 0x2, PT ;  /* 0x000000021800780c */ /* 0x000fda0003f05270 */
[----:B------:R-:W-:Y:S05]  /*3b60*/  @!P0 BRA `(.L_x_421) ;  /* 0x00000000005c8947 */ /* 0x000fea0003800000 */
[----:B------:R-:W-:-:S05]  /*3b70*/  VIADD R22, R22, 0xfffffffe ;  /* 0xfffffffe16167836 */ /* 0x000fca0000000000 */
[----:B------:R-:W-:-:S04]  /*3b80*/  ISETP.GE.AND P4, PT, R22, R20, PT ;  /* 0x000000141600720c */ /* 0x000fc80003f86270 */
[----:B------:R-:W-:-:S04]  /*3b90*/  ISETP.GE.AND P0, PT, R22, R25, !P4 ;  /* 0x000000191600720c */ /* 0x000fc80006706270 */
[----:B------:R-:W-:-:S13]  /*3ba0*/  ISETP.LT.OR P0, PT, R22, R7, P0 ;  /* 0x000000071600720c */ /* 0x000fda0000701670 */
[----:B------:R-:W-:Y:S05]  /*3bb0*/  @P0 BRA `(.L_x_421) ;  /* 0x0000000000480947 */ /* 0x000fea0003800000 */
[----:B------:R-:W-:Y:S02]  /*3bc0*/  ULDC UR4, c[0x0][0x240] ;  /* 0x0000900000047ab9 */ /* 0x000fe40000000800 */
[----:B------:R-:W-:-:S04]  /*3bd0*/  ISETP.GT.AND P0, PT, R29, UR4, PT ;  /* 0x000000041d007c0c */ /* 0x000fc8000bf04270 */
[----:B------:R-:W-:Y:S01]  /*3be0*/  ISETP.LT.OR P0, PT, R29, RZ, P0 ;  /* 0x000000ff1d00720c */ /* 0x000fe20000701670 */
[----:B------:R-:W-:-:S04]  /*3bf0*/  IMAD R29, R6, UR4, R29 ;  /* 0x00000004061d7c24 */ /* 0x000fc8000f8e021d */
[----:B01234-:R-:W-:-:S08]  /*3c00*/  IMAD R19, R21, R22, R29 ;  /* 0x0000001615137224 */ /* 0x01ffd000078e021d */
[----:B------:R-:W0:Y:S02]  /*3c10*/  @!P0 LDC.64 R16, c[0x0][0x248] ;  /* 0x00009200ff108b82 */ /* 0x000e240000000a00 */
[----:B0-----:R-:W-:-:S06]  /*3c20*/  @!P0 IMAD.WIDE R18, R19, 0x4, R16 ;  /* 0x0000000413128825 */ /* 0x001fcc00078e0210 */
[----:B------:R-:W0:Y:S01]  /*3c30*/  LDC.64 R16, c[0x0][0x210] ;  /* 0x00008400ff107b82 */ /* 0x000e220000000a00 */
[----:B------:R-:W2:Y:S01]  /*3c40*/  @!P0 LDG.E.CONSTANT R19, desc[UR6][R18.64] ;  /* 0x0000000612138981 */ /* 0x000ea2000c1e9900 */
[----:B------:R-:W-:-:S05]  /*3c50*/  SEL R23, R7, R2, !P4 ;  /* 0x0000000207177207 */ /* 0x000fca0006000000 */
[----:B------:R-:W-:-:S04]  /*3c60*/  IMAD.IADD R23, R22, 0x1, -R23 ;  /* 0x0000000116177824 */ /* 0x000fc800078e0a17 */
[----:B------:R-:W-:-:S04]  /*3c70*/  IMAD R23, R21, R23, R10 ;  /* 0x0000001715177224 */ /* 0x000fc800078e020a */
[----:B0-----:R-:W-:-:S05]  /*3c80*/  IMAD.WIDE R16, R23, 0x4, R16 ;  /* 0x0000000417107825 */ /* 0x001fca00078e0210 */
[----:B--2---:R0:W-:Y:S04]  /*3c90*/  @!P0 STG.E desc[UR6][R16.64], R19 ;  /* 0x0000001310008986 */ /* 0x0041e8000c101906 */
[----:B------:R-:W2:Y:S01]  /*3ca0*/  @P0 LDG.E R23, desc[UR6][R14.64] ;  /* 0x000000060e170981 */ /* 0x000ea2000c1e1900 */
[----:B------:R-:W-:-:S10]  /*3cb0*/  HFMA2.MMA R22, -RZ, RZ, 0, 5.9604644775390625e-08 ;  /* 0x00000001ff167435 */ /* 0x000fd400000001ff */
[----:B------:R-:W-:Y:S01]  /*3cc0*/  @P0 PRMT R0, R22, 0x7610, R0 ;  /* 0x0000761016000816 */ /* 0x000fe20000000000 */
[----:B--2---:R0:W-:Y:S06]  /*3cd0*/  @P0 STG.E desc[UR6][R16.64], R23 ;  /* 0x0000001710000986 */ /* 0x0041ec000c101906 */
.L_x_421:
[----:B------:R-:W-:Y:S05]  /*3ce0*/  BSYNC B1 ;  /* 0x0000000000017941 */ /* 0x000fea0003800000 */
.L_x_420:
[----:B01234-:R-:W0:Y:S01]  /*3cf0*/  LDC.64 R16, c[0x0][0x278] ;  /* 0x00009e00ff107b82 */ /* 0x01fe220000000a00 */
[----:B------:R-:W-:Y:S01]  /*3d00*/  ULDC UR4, c[0x0][0x238] ;  /* 0x00008e0000047ab9 */ /* 0x000fe20000000800 */
[----:B------:R-:W-:Y:S01]  /*3d10*/  IMAD.IADD R22, R3, 0x1, -R2 ;  /* 0x0000000103167824 */ /* 0x000fe200078e0a02 */
[----:B------:R-:W-:Y:S01]  /*3d20*/  BSSY B0, `(.L_x_443) ;  /* 0x000003a000007945 */ /* 0x000fe20003800000 */
[----:B0-----:R-:W-:-:S04]  /*3d30*/  IADD3 R17, -R17, UR4, RZ ;  /* 0x0000000411117c10 */ /* 0x001fc8000fffe1ff */
[----:B------:R-:W-:-:S13]  /*3d40*/  ISETP.GE.AND P0, PT, R22, R17, PT ;  /* 0x000000111600720c */ /* 0x000fda0003f06270 */
[----:B------:R-:W-:Y:S05]  /*3d50*/  @P0 BRA `(.L_x_444) ;  /* 0x0000000000d80947 */ /* 0x000fea0003800000 */
[C-C-:B------:R-:W-:Y:S01]  /*3d60*/  IADD3 R2, R7.reuse, R12, R5.reuse ;  /* 0x0000000c07027210 */ /* 0x140fe20007ffe005 */
[----:B------:R-:W-:Y:S01]  /*3d70*/  BSSY B1, `(.L_x_445) ;  /* 0x000001b000017945 */ /* 0x000fe20003800000 */
[----:B------:R-:W-:Y:S02]  /*3d80*/  IADD3 R7, R7, R8, R5 ;  /* 0x0000000807077210 */ /* 0x000fe40007ffe005 */
[C-C-:B------:R-:W-:Y:S02]  /*3d90*/  IADD3 R2, -R3.reuse, R2, -R4.reuse ;  /* 0x0000000203027210 */ /* 0x140fe40007ffe904 */
[----:B------:R-:W-:Y:S02]  /*3da0*/  IADD3 R7, -R3, R7, -R4 ;  /* 0x0000000703077210 */ /* 0x000fe40007ffe904 */
[----:B------:R-:W-:Y:S01]  /*3db0*/  LOP3.LUT P0, R23, R2, 0x3, RZ, 0xc0, !PT ;  /* 0x0000000302177812 */ /* 0x000fe2000780c0ff */
[----:B------:R-:W-:-:S12]  /*3dc0*/  IMAD.MOV.U32 R2, RZ, RZ, R22 ;  /* 0x000000ffff027224 */ /* 0x000fd800078e0016 */
[----:B------:R-:W-:Y:S05]  /*3dd0*/  @!P0 BRA `(.L_x_446) ;  /* 0x0000000000508947 */ /* 0x000fea0003800000 */
[----:B------:R-:W2:Y:S01]  /*3de0*/  LDG.E R25, desc[UR6][R14.64] ;  /* 0x000000060e197981 */ /* 0x000ea2000c1e1900 */
[----:B------:R-:W0:Y:S01]  /*3df0*/  LDC.64 R4, c[0x0][0x210] ;  /* 0x00008400ff047b82 */ /* 0x000e220000000a00 */
[----:B------:R-:W-:Y:S01]  /*3e00*/  IMAD R24, R21, R22, R10 ;  /* 0x0000001615187224 */ /* 0x000fe200078e020a */
[----:B------:R-:W-:Y:S02]  /*3e10*/  ISETP.NE.AND P0, PT, R23, 0x1, PT ;  /* 0x000000011700780c */ /* 0x000fe40003f05270 */
[----:B------:R-:W-:Y:S01]  /*3e20*/  IADD3 R2, R22, 0x1, RZ ;  /* 0x0000000116027810 */ /* 0x000fe20007ffe0ff */
[----:B0-----:R-:W-:-:S05]  /*3e30*/  IMAD.WIDE R18, R24, 0x4, R4 ;  /* 0x0000000418127825 */ /* 0x001fca00078e0204 */
[----:B--2---:R0:W-:Y:S05]  /*3e40*/  STG.E desc[UR6][R18.64], R25 ;  /* 0x0000001912007986 */ /* 0x0041ea000c101906 */
[----:B------:R-:W-:Y:S05]  /*3e50*/  @!P0 BRA `(.L_x_446) ;  /* 0x0000000000308947 */ /* 0x000fea0003800000 */
[----:B0-----:R-:W2:Y:S01]  /*3e60*/  LDG.E R25, desc[UR6][R14.64] ;  /* 0x000000060e197981 */ /* 0x001ea2000c1e1900 */
[----:B------:R-:W-:Y:S01]  /*3e70*/  IMAD.IADD R24, R21, 0x1, R24 ;  /* 0x0000000115187824 */ /* 0x000fe200078e0218 */
[----:B------:R-:W-:Y:S01]  /*3e80*/  ISETP.NE.AND P0, PT, R23, 0x2, PT ;  /* 0x000000021700780c */ /* 0x000fe20003f05270 */
[----:B------:R-:W-:Y:S02]  /*3e90*/  VIADD R2, R22, 0x2 ;  /* 0x0000000216027836 */ /* 0x000fe40000000000 */
[----:B------:R-:W-:-:S05]  /*3ea0*/  IMAD.WIDE R18, R24, 0x4, R4 ;  /* 0x0000000418127825 */ /* 0x000fca00078e0204 */
[----:B--2---:R1:W-:Y:S05]  /*3eb0*/  STG.E desc[UR6][R18.64], R25 ;  /* 0x0000001912007986 */ /* 0x0043ea000c101906 */
[----:B------:R-:W-:Y:S05]  /*3ec0*/  @!P0 BRA `(.L_x_446) ;  /* 0x0000000000148947 */ /* 0x000fea0003800000 */
[----:B-1----:R-:W2:Y:S01]  /*3ed0*/  LDG.E R19, desc[UR6][R14.64] ;  /* 0x000000060e137981 */ /* 0x002ea2000c1e1900 */
[----:B------:R-:W-:Y:S01]  /*3ee0*/  IADD3 R23, R21, R24, RZ ;  /* 0x0000001815177210 */ /* 0x000fe20007ffe0ff */
[----:B------:R-:W-:-:S04]  /*3ef0*/  VIADD R2, R22, 0x3 ;  /* 0x0000000316027836 */ /* 0x000fc80000000000 */
[----:B------:R-:W-:-:S05]  /*3f00*/  IMAD.WIDE R4, R23, 0x4, R4 ;  /* 0x0000000417047825 */ /* 0x000fca00078e0204 */
[----:B--2---:R2:W-:Y:S02]  /*3f10*/  STG.E desc[UR6][R4.64], R19 ;  /* 0x0000001304007986 */ /* 0x0045e4000c101906 */
.L_x_446:
[----:B------:R-:W-:Y:S05]  /*3f20*/  BSYNC B1 ;  /* 0x0000000000017941 */ /* 0x000fea0003800000 */
.L_x_445:
[----:B------:R-:W-:-:S13]  /*3f30*/  ISETP.GE.U32.AND P0, PT, R7, 0x3, PT ;  /* 0x000000030700780c */ /* 0x000fda0003f06070 */
[----:B------:R-:W-:Y:S05]  /*3f40*/  @!P0 BRA `(.L_x_444) ;  /* 0x00000000005c8947 */ /* 0x000fea0003800000 */
[----:B--2---:R-:W-:Y:S01]  /*3f50*/  IMAD.MOV R5, RZ, RZ, -R6 ;  /* 0x000000ffff057224 */ /* 0x004fe200078e0a06 */
[----:B------:R-:W-:Y:S01]  /*3f60*/  ULDC UR4, c[0x0][0x240] ;  /* 0x0000900000047ab9 */ /* 0x000fe20000000800 */
[----:B------:R-:W-:Y:S02]  /*3f70*/  ULDC UR8, c[0x0][0x23c] ;  /* 0x00008f0000087ab9 */ /* 0x000fe40000000800 */
[----:B------:R-:W-:Y:S02]  /*3f80*/  IMAD R24, R5, UR4, R10 ;  /* 0x0000000405187c24 */ /* 0x000fe4000f8e020a */
[----:B------:R-:W-:-:S04]  /*3f90*/  IMAD R5, R2, UR8, R6 ;  /* 0x0000000802057c24 */ /* 0x000fc8000f8e0206 */
[----:B------:R-:W-:-:S07]  /*3fa0*/  IMAD R24, R5, UR4, R24 ;  /* 0x0000000405187c24 */ /* 0x000fce000f8e0218 */
.L_x_447:
[----:B01-3--:R-:W2:Y:S01]  /*3fb0*/  LDG.E R25, desc[UR6][R14.64] ;  /* 0x000000060e197981 */ /* 0x00bea2000c1e1900 */
[----:B------:R-:W0:Y:S02]  /*3fc0*/  LDC.64 R4, c[0x0][0x210] ;  /* 0x00008400ff047b82 */ /* 0x000e240000000a00 */
[----:B0-----:R-:W-:-:S05]  /*3fd0*/  IMAD.WIDE R4, R24, 0x4, R4 ;  /* 0x0000000418047825 */ /* 0x001fca00078e0204 */
[----:B--2---:R3:W-:Y:S04]  /*3fe0*/  STG.E desc[UR6][R4.64], R25 ;  /* 0x0000001904007986 */ /* 0x0047e8000c101906 */
[----:B------:R-:W2:Y:S01]  /*3ff0*/  LDG.E R27, desc[UR6][R14.64] ;  /* 0x000000060e1b7981 */ /* 0x000ea2000c1e1900 */
[----:B------:R-:W-:-:S05]  /*4000*/  IMAD.WIDE R6, R21, 0x4, R4 ;  /* 0x0000000415067825 */ /* 0x000fca00078e0204 */
[----:B--2---:R3:W-:Y:S04]  /*4010*/  STG.E desc[UR6][R6.64], R27 ;  /* 0x0000001b06007986 */ /* 0x0047e8000c101906 */
[----:B------:R-:W2:Y:S01]  /*4020*/  LDG.E R29, desc[UR6][R14.64] ;  /* 0x000000060e1d7981 */ /* 0x000ea2000c1e1900 */
[----:B------:R-:W-:-:S05]  /*4030*/  IMAD.WIDE R18, R21, 0x4, R6 ;  /* 0x0000000415127825 */ /* 0x000fca00078e0206 */
[----:B--2---:R3:W-:Y:S04]  /*4040*/  STG.E desc[UR6][R18.64], R29 ;  /* 0x0000001d12007986 */ /* 0x0047e8000c101906 */
[----:B------:R-:W2:Y:S01]  /*4050*/  LDG.E R26, desc[UR6][R14.64] ;  /* 0x000000060e1a7981 */ /* 0x000ea2000c1e1900 */
[----:B------:R-:W-:Y:S01]  /*4060*/  IMAD.WIDE R22, R21, 0x4, R18 ;  /* 0x0000000415167825 */ /* 0x000fe200078e0212 */
[----:B------:R-:W-:-:S03]  /*4070*/  IADD3 R2, R2, 0x4, RZ ;  /* 0x0000000402027810 */ /* 0x000fc60007ffe0ff */
[----:B------:R-:W-:Y:S01]  /*4080*/  IMAD R24, R21, 0x4, R24 ;  /* 0x0000000415187824 */ /* 0x000fe200078e0218 */
[----:B------:R-:W-:Y:S01]  /*4090*/  ISETP.GE.AND P0, PT, R2, R17, PT ;  /* 0x000000110200720c */ /* 0x000fe20003f06270 */
[----:B--2---:R3:W-:-:S12]  /*40a0*/  STG.E desc[UR6][R22.64], R26 ;  /* 0x0000001a16007986 */ /* 0x0047d8000c101906 */
[----:B------:R-:W-:Y:S05]  /*40b0*/  @!P0 BRA `(.L_x_447) ;  /* 0xfffffffc00bc8947 */ /* 0x000fea000383ffff */
.L_x_444:
[----:B------:R-:W-:Y:S05]  /*40c0*/  BSYNC B0 ;  /* 0x0000000000007941 */ /* 0x000fea0003800000 */
.L_x_443:
[----:B------:R-:W-:Y:S01]  /*40d0*/  ISETP.NE.AND P4, PT, R20, RZ, PT ;  /* 0x000000ff1400720c */ /* 0x000fe20003f85270 */
[----:B------:R-:W-:Y:S01]  /*40e0*/  ULDC UR4, c[0x0][0x238] ;  /* 0x00008e0000047ab9 */ /* 0x000fe20000000800 */
[----:B------:R-:W-:Y:S01]  /*40f0*/  LOP3.LUT P0, RZ, R0, 0xff, RZ, 0xc0, !PT ;  /* 0x000000ff00ff7812 */ /* 0x000fe2000780c0ff */
[----:B------:R-:W-:Y:S01]  /*4100*/  BSSY B0, `(.L_x_448) ;  /* 0x000005d000007945 */ /* 0x000fe20003800000 */
[----:B------:R-:W-:Y:S02]  /*4110*/  VIMNMX R3, R3, UR4, PT ;  /* 0x0000000403037c48 */ /* 0x000fe4000bfe0100 */
[----:B01-3--:R-:W-:-:S04]  /*4120*/  SEL R18, R20, 0x1, P4 ;  /* 0x0000000114127807 */ /* 0x00bfc80002000000 */
[----:B------:R-:W-:-:S13]  /*4130*/  ISETP.LE.OR P0, PT, R3, R18, P0 ;  /* 0x000000120300720c */ /* 0x000fda0000703670 */
[----:B------:R-:W-:Y:S05]  /*4140*/  @P0 BRA `(.L_x_449) ;  /* 0x0000000400600947 */ /* 0x000fea0003800000 */
[----:B------:R-:W-:Y:S01]  /*4150*/  LOP3.LUT R0, RZ, R3, RZ, 0x33, !PT ;  /* 0x00000003ff007212 */ /* 0x000fe200078e33ff */
[--C-:B------:R-:W-:Y:S01]  /*4160*/  IMAD.IADD R3, R3, 0x1, -R18.reuse ;  /* 0x0000000103037824 */ /* 0x100fe200078e0a12 */
[----:B------:R-:W-:Y:S01]  /*4170*/  BSSY B1, `(.L_x_450) ;  /* 0x0000036000017945 */ /* 0x000fe20003800000 */
[----:B--2---:R-:W-:Y:S02]  /*4180*/  PRMT R19, RZ, 0x7610, R19 ;  /* 0x00007610ff137816 */ /* 0x004fe40000000013 */
[----:B------:R-:W-:Y:S02]  /*4190*/  IADD3 R2, -R0, -0x2, -R18 ;  /* 0xfffffffe00027810 */ /* 0x000fe40007ffe912 */
[----:B------:R-:W-:Y:S02]  /*41a0*/  LOP3.LUT R0, R3, 0x3, RZ, 0xc0, !PT ;  /* 0x0000000303007812 */ /* 0x000fe400078ec0ff */
[----:B------:R-:W-:Y:S02]  /*41b0*/  ISETP.GE.U32.AND P4, PT, R2, 0x3, PT ;  /* 0x000000030200780c */ /* 0x000fe40003f86070 */
[----:B------:R-:W-:-:S11]  /*41c0*/  ISETP.NE.AND P0, PT, R0, RZ, PT ;  /* 0x000000ff0000720c */ /* 0x000fd60003f05270 */
[----:B------:R-:W-:Y:S05]  /*41d0*/  @!P4 BRA `(.L_x_451) ;  /* 0x0000000000bcc947 */ /* 0x000fea0003800000 */
[----:B------:R-:W-:Y:S02]  /*41e0*/  IADD3 R22, R3, -R0, RZ ;  /* 0x8000000003167210 */ /* 0x000fe40007ffe0ff */
[----:B------:R-:W-:-:S07]  /*41f0*/  PRMT R19, RZ, 0x7610, R19 ;  /* 0x00007610ff137816 */ /* 0x000fce0000000013 */
.L_x_452:
[----:B------:R-:W-:Y:S01]  /*4200*/  LOP3.LUT P4, RZ, R19, 0xff, RZ, 0xc0, !PT ;  /* 0x000000ff13ff7812 */ /* 0x000fe2000788c0ff */
[----:B------:R-:W0:-:S12]  /*4210*/  LDC.64 R2, c[0x0][0x210] ;  /* 0x00008400ff027b82 */ /* 0x000e180000000a00 */
[----:B------:R-:W2:Y:S01]  /*4220*/  @P4 LDG.E R23, desc[UR6][R14.64] ;  /* 0x000000060e174981 */ /* 0x000ea2000c1e1900 */
[----:B------:R-:W-:-:S04]  /*4230*/  IMAD R7, R21, R18, R10 ;  /* 0x0000001215077224 */ /* 0x000fc800078e020a */
[----:B0-----:R-:W-:-:S05]  /*4240*/  IMAD.WIDE R4, R7, 0x4, R2 ;  /* 0x0000000407047825 */ /* 0x001fca00078e0202 */
[----:B--2---:R0:W-:Y:S04]  /*4250*/  @P4 STG.E desc[UR6][R4.64], R23 ;  /* 0x0000001704004986 */ /* 0x0041e8000c101906 */
[----:B------:R-:W2:Y:S04]  /*4260*/  @!P4 LDG.E R25, desc[UR6][R4.64] ;  /* 0x000000060419c981 */ /* 0x000ea8000c1e1900 */
[----:B------:R-:W2:Y:S02]  /*4270*/  @!P4 LDG.E R6, desc[UR6][R14.64] ;  /* 0x000000060e06c981 */ /* 0x000ea4000c1e1900 */
[----:B--2---:R-:W-:-:S04]  /*4280*/  @!P4 ISETP.NE.AND P5, PT, R25, R6, PT ;  /* 0x000000061900c20c */ /* 0x004fc80003fa5270 */
[----:B------:R-:W-:-:S04]  /*4290*/  @!P4 SEL R6, RZ, 0x1, P5 ;  /* 0x00000001ff06c807 */ /* 0x000fc80002800000 */
[----:B------:R-:W-:-:S04]  /*42a0*/  @!P4 PRMT R19, R6, 0x7610, R19 ;  /* 0x000076100613c816 */ /* 0x000fc80000000013 */
[----:B------:R-:W-:-:S13]  /*42b0*/  LOP3.LUT P5, RZ, R19, 0xff, RZ, 0xc0, !PT ;  /* 0x000000ff13ff7812 */ /* 0x000fda00078ac0ff */
[----:B------:R-:W2:Y:S01]  /*42c0*/  @P5 LDG.E R25, desc[UR6][R14.64] ;  /* 0x000000060e195981 */ /* 0x000ea2000c1e1900 */
[----:B------:R-:W-:-:S04]  /*42d0*/  IMAD.IADD R24, R21, 0x1, R7 ;  /* 0x0000000115187824 */ /* 0x000fc800078e0207 */
[----:B------:R-:W-:-:S05]  /*42e0*/  IMAD.WIDE R6, R24, 0x4, R2 ;  /* 0x0000000418067825 */ /* 0x000fca00078e0202 */
[----:B--2---:R1:W-:Y:S04]  /*42f0*/  @P5 STG.E desc[UR6][R6.64], R25 ;  /* 0x0000001906005986 */ /* 0x0043e8000c101906 */
[----:B0-----:R-:W2:Y:S04]  /*4300*/  @!P5 LDG.E R23, desc[UR6][R6.64] ;  /* 0x000000060617d981 */ /* 0x001ea8000c1e1900 */
        /* <DEDUP_REMOVED lines=9> */
[----:B------:R-:W2:Y:S04]  /*43a0*/  @!P5 LDG.E R23, desc[UR6][R4.64] ;  /* 0x000000060417d981 */ /* 0x000ea8000c1e1900 */
[----:B-1----:R-:W2:Y:S02]  /*43b0*/  @!P5 LDG.E R6, desc[UR6][R14.64] ;  /* 0x000000060e06d981 */ /* 0x002ea4000c1e1900 */
[----:B--2---:R-:W-:-:S04]  /*43c0*/  @!P5 ISETP.NE.AND P4, PT, R23, R6, PT ;  /* 0x000000061700d20c */ /* 0x004fc80003f85270 */
[----:B------:R-:W-:-:S04]  /*43d0*/  @!P5 SEL R6, RZ, 0x1, P4 ;  /* 0x00000001ff06d807 */ /* 0x000fc80002000000 */
[----:B------:R-:W-:-:S04]  /*43e0*/  @!P5 PRMT R19, R6, 0x7610, R19 ;  /* 0x000076100613d816 */ /* 0x000fc80000000013 */
[----:B------:R-:W-:-:S13]  /*43f0*/  LOP3.LUT P6, RZ, R19, 0xff, RZ, 0xc0, !PT ;  /* 0x000000ff13ff7812 */ /* 0x000fda00078cc0ff */
[----:B------:R-:W2:Y:S01]  /*4400*/  @P6 LDG.E R23, desc[UR6][R14.64] ;  /* 0x000000060e176981 */ /* 0x000ea2000c1e1900 */
[----:B------:R-:W-:-:S05]  /*4410*/  IADD3 R7, R21, R24, RZ ;  /* 0x0000001815077210 */ /* 0x000fca0007ffe0ff */
[----:B------:R-:W-:-:S04]  /*4420*/  IMAD.WIDE R2, R7, 0x4, R2 ;  /* 0x0000000407027825 */ /* 0x000fc800078e0202 */
[----:B------:R-:W-:Y:S01]  /*4430*/  VIADD R22, R22, 0xfffffffc ;  /* 0xfffffffc16167836 */ /* 0x000fe20000000000 */
[----:B--2---:R1:W-:Y:S04]  /*4440*/  @P6 STG.E desc[UR6][R2.64], R23 ;  /* 0x0000001702006986 */ /* 0x0043e8000c101906 */
[----:B------:R-:W2:Y:S04]  /*4450*/  @!P6 LDG.E R7, desc[UR6][R2.64] ;  /* 0x000000060207e981 */ /* 0x000ea8000c1e1900 */
[----:B0-----:R-:W2:Y:S01]  /*4460*/  @!P6 LDG.E R4, desc[UR6][R14.64] ;  /* 0x000000060e04e981 */ /* 0x001ea2000c1e1900 */
[----:B------:R-:W-:Y:S01]  /*4470*/  ISETP.NE.AND P5, PT, R22, RZ, PT ;  /* 0x000000ff1600720c */ /* 0x000fe20003fa5270 */
[----:B------:R-:W-:Y:S01]  /*4480*/  VIADD R18, R18, 0x4 ;  /* 0x0000000412127836 */ /* 0x000fe20000000000 */
[----:B--2---:R-:W-:-:S04]  /*4490*/  @!P6 ISETP.NE.AND P4, PT, R7, R4, PT ;  /* 0x000000040700e20c */ /* 0x004fc80003f85270 */
[----:B------:R-:W-:-:S04]  /*44a0*/  @!P6 SEL R4, RZ, 0x1, P4 ;  /* 0x00000001ff04e807 */ /* 0x000fc80002000000 */
[----:B------:R-:W-:-:S03]  /*44b0*/  @!P6 PRMT R19, R4, 0x7610, R19 ;  /* 0x000076100413e816 */ /* 0x000fc60000000013 */
[----:B-1----:R-:W-:Y:S05]  /*44c0*/  @P5 BRA `(.L_x_452) ;  /* 0xfffffffc004c5947 */ /* 0x002fea000383ffff */
.L_x_451:
[----:B------:R-:W-:Y:S05]  /*44d0*/  BSYNC B1 ;  /* 0x0000000000017941 */ /* 0x000fea0003800000 */
.L_x_450:
[----:B------:R-:W-:Y:S05]  /*44e0*/  @!P0 BRA `(.L_x_449) ;  /* 0x0000000000788947 */ /* 0x000fea0003800000 */
[----:B------:R-:W-:Y:S01]  /*44f0*/  LOP3.LUT P0, RZ, R19, 0xff, RZ, 0xc0, !PT ;  /* 0x000000ff13ff7812 */ /* 0x000fe2000780c0ff */
[----:B------:R-:W0:-:S12]  /*4500*/  LDC.64 R2, c[0x0][0x210] ;  /* 0x00008400ff027b82 */ /* 0x000e180000000a00 */
[----:B------:R-:W2:Y:S01]  /*4510*/  @P0 LDG.E R23, desc[UR6][R14.64] ;  /* 0x000000060e170981 */ /* 0x000ea2000c1e1900 */
[----:B------:R-:W-:-:S04]  /*4520*/  IMAD R18, R21, R18, R10 ;  /* 0x0000001215127224 */ /* 0x000fc800078e020a */
[----:B0-----:R-:W-:-:S05]  /*4530*/  IMAD.WIDE R4, R18, 0x4, R2 ;  /* 0x0000000412047825 */ /* 0x001fca00078e0202 */
[----:B--2---:R0:W-:Y:S04]  /*4540*/  @P0 STG.E desc[UR6][R4.64], R23 ;  /* 0x0000001704000986 */ /* 0x0041e8000c101906 */
[----:B------:R-:W2:Y:S04]  /*4550*/  @!P0 LDG.E R7, desc[UR6][R4.64] ;  /* 0x0000000604078981 */ /* 0x000ea8000c1e1900 */
[----:B------:R-:W2:Y:S01]  /*4560*/  @!P0 LDG.E R6, desc[UR6][R14.64] ;  /* 0x000000060e068981 */ /* 0x000ea2000c1e1900 */
[----:B------:R-:W-:Y:S02]  /*4570*/  ISETP.NE.AND P5, PT, R0, 0x1, PT ;  /* 0x000000010000780c */ /* 0x000fe40003fa5270 */
[----:B--2---:R-:W-:-:S04]  /*4580*/  @!P0 ISETP.NE.AND P4, PT, R7, R6, PT ;  /* 0x000000060700820c */ /* 0x004fc80003f85270 */
[----:B------:R-:W-:-:S04]  /*4590*/  @!P0 SEL R6, RZ, 0x1, P4 ;  /* 0x00000001ff068807 */ /* 0x000fc80002000000 */
[----:B------:R-:W-:-:S03]  /*45a0*/  @!P0 PRMT R19, R6, 0x7610, R19 ;  /* 0x0000761006138816 */ /* 0x000fc60000000013 */
[----:B0-----:R-:W-:Y:S05]  /*45b0*/  @!P5 BRA `(.L_x_449) ;  /* 0x000000000044d947 */ /* 0x001fea0003800000 */
[----:B------:R-:W-:-:S13]  /*45c0*/  LOP3.LUT P4, RZ, R19, 0xff, RZ, 0xc0, !PT ;  /* 0x000000ff13ff7812 */ /* 0x000fda000788c0ff */
[----:B------:R-:W2:Y:S01]  /*45d0*/  @P4 LDG.E R23, desc[UR6][R14.64] ;  /* 0x000000060e174981 */ /* 0x000ea2000c1e1900 */
[----:B------:R-:W-:-:S05]  /*45e0*/  IADD3 R18, R21, R18, RZ ;  /* 0x0000001215127210 */ /* 0x000fca0007ffe0ff */
[----:B------:R-:W-:-:S05]  /*45f0*/  IMAD.WIDE R4, R18, 0x4, R2 ;  /* 0x0000000412047825 */ /* 0x000fca00078e0202 */
[----:B--2---:R0:W-:Y:S04]  /*4600*/  @P4 STG.E desc[UR6][R4.64], R23 ;  /* 0x0000001704004986 */ /* 0x0041e8000c101906 */
[----:B------:R-:W2:Y:S04]  /*4610*/  @!P4 LDG.E R7, desc[UR6][R4.64] ;  /* 0x000000060407c981 */ /* 0x000ea8000c1e1900 */
[----:B------:R-:W2:Y:S02]  /*4620*/  @!P4 LDG.E R6, desc[UR6][R14.64] ;  /* 0x000000060e06c981 */ /* 0x000ea4000c1e1900 */
[----:B--2---:R-:W-:-:S04]  /*4630*/  @!P4 ISETP.NE.AND P0, PT, R7, R6, PT ;  /* 0x000000060700c20c */ /* 0x004fc80003f05270 */
[----:B------:R-:W-:-:S04]  /*4640*/  @!P4 SEL R6, RZ, 0x1, P0 ;  /* 0x00000001ff06c807 */ /* 0x000fc80000000000 */
[----:B------:R-:W-:-:S04]  /*4650*/  @!P4 PRMT R19, R6, 0x7610, R19 ;  /* 0x000076100613c816 */ /* 0x000fc80000000013 */
[----:B------:R-:W-:-:S04]  /*4660*/  LOP3.LUT P0, RZ, R19, 0xff, RZ, 0xc0, !PT ;  /* 0x000000ff13ff7812 */ /* 0x000fc8000780c0ff */
[----:B------:R-:W-:-:S13]  /*4670*/  ISETP.EQ.OR P0, PT, R0, 0x2, !P0 ;  /* 0x000000020000780c */ /* 0x000fda0004702670 */
[----:B0-----:R-:W-:Y:S05]  /*4680*/  @P0 BRA `(.L_x_449) ;  /* 0x0000000000100947 */ /* 0x001fea0003800000 */
[----:B------:R-:W2:Y:S01]  /*4690*/  LDG.E R15, desc[UR6][R14.64] ;  /* 0x000000060e0f7981 */ /* 0x000ea2000c1e1900 */
[----:B------:R-:W-:-:S04]  /*46a0*/  IMAD.IADD R5, R21, 0x1, R18 ;  /* 0x0000000115057824 */ /* 0x000fc800078e0212 */
[----:B------:R-:W-:-:S05]  /*46b0*/  IMAD.WIDE R2, R5, 0x4, R2 ;  /* 0x0000000405027825 */ /* 0x000fca00078e0202 */
[----:B--2---:R0:W-:Y:S02]  /*46c0*/  STG.E desc[UR6][R2.64], R15 ;  /* 0x0000000f02007986 */ /* 0x0041e4000c101906 */
.L_x_449:
[----:B------:R-:W-:Y:S05]  /*46d0*/  BSYNC B0 ;  /* 0x0000000000007941 */ /* 0x000fea0003800000 */
.L_x_448:
[----:B------:R-:W-:Y:S05]  /*46e0*/  @!P1 BRA `(.L_x_418) ;  /* 0x0000000800989947 */ /* 0x000fea0003800000 */
[----:B------:R-:W-:Y:S02]  /*46f0*/  ULDC UR4, c[0x0][0x260] ;  /* 0x0000980000047ab9 */ /* 0x000fe40000000800 */
[----:B------:R-:W-:Y:S01]  /*4700*/  IADD3 R16, R16, -UR4, RZ ;  /* 0x8000000410107c10 */ /* 0x000fe2000fffe0ff */
[----:B------:R-:W-:-:S04]  /*4710*/  UMOV UR4, URZ ;  /* 0x0000003f00047c82 */ /* 0x000fc80008000000 */
[----:B------:R-:W-:-:S05]  /*4720*/  IMAD.IADD R29, R16, 0x1, R17 ;  /* 0x00000001101d7824 */ /* 0x000fca00078e0211 */
[----:B------:R-:W-:Y:S01]  /*4730*/  LOP3.LUT R0, R29, 0x3, RZ, 0xc0, !PT ;  /* 0x000000031d007812 */ /* 0x000fe200078ec0ff */
[----:B------:R-:W-:Y:S06]  /*4740*/  @!P3 BRA `(.L_x_453) ;  /* 0x000000080028b947 */ /* 0x000fec0003800000 */
[----:B0-----:R-:W0:Y:S01]  /*4750*/  LDC.64 R2, c[0x0][0x210] ;  /* 0x00008400ff027b82 */ /* 0x001e220000000a00 */
[----:B------:R-:W-:Y:S01]  /*4760*/  IADD3 R28, R29, -R0, RZ ;  /* 0x800000001d1c7210 */ /* 0x000fe20007ffe0ff */
[----:B------:R-:W-:-:S03]  /*4770*/  UMOV UR4, URZ ;  /* 0x0000003f00047c82 */ /* 0x000fc60008000000 */
[----:B------:R-:W-:-:S03]  /*4780*/  ISETP.GT.AND P0, PT, R28, RZ, PT ;  /* 0x000000ff1c00720c */ /* 0x000fc60003f04270 */
[----:B--2---:R-:W1:Y:S10]  /*4790*/  LDC.64 R4, c[0x0][0x280] ;  /* 0x0000a000ff047b82 */ /* 0x004e740000000a00 */
[----:B------:R-:W-:Y:S05]  /*47a0*/  @!P0 BRA `(.L_x_454) ;  /* 0x0000000400c48947 */ /* 0x000fea0003800000 */
[----:B------:R-:W-:Y:S02]  /*47b0*/  ISETP.GT.AND P4, PT, R28, 0xc, PT ;  /* 0x0000000c1c00780c */ /* 0x000fe40003f84270 */
[----:B------:R-:W-:-:S11]  /*47c0*/  PLOP3.LUT P0, PT, PT, PT, PT, 0x80, 0x0 ;  /* 0x000000000000781c */ /* 0x000fd60003f0f070 */
[----:B------:R-:W-:Y:S05]  /*47d0*/  @!P4 BRA `(.L_x_455) ;  /* 0x000000040018c947 */ /* 0x000fea0003800000 */
[----:B------:R-:W-:-:S13]  /*47e0*/  PLOP3.LUT P0, PT, PT, PT, PT, 0x8, 0x0 ;  /* 0x000000000000781c */ /* 0x000fda0003f0e170 */
.L_x_456:
[----:B--2---:R-:W2:Y:S01]  /*47f0*/  LDC.64 R6, c[0x0][0x210] ;  /* 0x00008400ff067b82 */ /* 0x004ea20000000a00 */
[----:B------:R-:W-:-:S07]  /*4800*/  IMAD R27, R21, UR4, R10 ;  /* 0x00000004151b7c24 */ /* 0x000fce000f8e020a */
[----:B------:R-:W3:Y:S01]  /*4810*/  LDC.64 R14, c[0x0][0x280] ;  /* 0x0000a000ff0e7b82 */ /* 0x000ee20000000a00 */
[----:B--2---:R-:W-:-:S05]  /*4820*/  IMAD.WIDE R26, R27, 0x4, R6 ;  /* 0x000000041b1a7825 */ /* 0x004fca00078e0206 */
[----:B------:R-:W2:Y:S01]  /*4830*/  LDG.E R19, desc[UR6][R26.64] ;  /* 0x000000061a137981 */ /* 0x000ea2000c1e1900 */
[----:B------:R-:W-:Y:S02]  /*4840*/  IMAD R23, R29, R10, UR4 ;  /* 0x000000041d177e24 */ /* 0x000fe4000f8e020a */
[----:B------:R-:W-:-:S04]  /*4850*/  IMAD.WIDE R16, R21, 0x4, R26 ;  /* 0x0000000415107825 */ /* 0x000fc800078e021a */
[----:B---3--:R-:W-:-:S05]  /*4860*/  IMAD.WIDE R22, R23, 0x4, R14 ;  /* 0x0000000417167825 */ /* 0x008fca00078e020e */
[----:B--2---:R2:W-:Y:S04]  /*4870*/  STG.E desc[UR6][R22.64], R19 ;  /* 0x0000001316007986 */ /* 0x0045e8000c101906 */
[----:B------:R-:W3:Y:S01]  /*4880*/  LDG.E R25, desc[UR6][R16.64] ;  /* 0x0000000610197981 */ /* 0x000ee2000c1e1900 */
[----:B--2---:R-:W-:-:S03]  /*4890*/  IMAD.WIDE R18, R21, 0x4, R16 ;  /* 0x0000000415127825 */ /* 0x004fc600078e0210 */
[----:B---3--:R2:W-:Y:S04]  /*48a0*/  STG.E desc[UR6][R22.64+0x4], R25 ;  /* 0x0000041916007986 */ /* 0x0085e8000c101906 */
[----:B------:R-:W3:Y:S01]  /*48b0*/  LDG.E R17, desc[UR6][R18.64] ;  /* 0x0000000612117981 */ /* 0x000ee2000c1e1900 */
[C---:B--2---:R-:W-:Y:S01]  /*48c0*/  IMAD.WIDE R24, R21.reuse, 0x4, R18 ;  /* 0x0000000415187825 */ /* 0x044fe200078e0212 */
[----:B------:R-:W-:Y:S02]  /*48d0*/  UIADD3 UR8, UR4, 0x4, URZ ;  /* 0x0000000404087890 */ /* 0x000fe4000fffe03f */
[----:B---3--:R2:W-:Y:S04]  /*48e0*/  STG.E desc[UR6][R22.64+0x8], R17 ;  /* 0x0000081116007986 */ /* 0x0085e8000c101906 */
[----:B------:R-:W3:Y:S01]  /*48f0*/  LDG.E R24, desc[UR6][R24.64] ;  /* 0x0000000618187981 */ /* 0x000ee2000c1e1900 */
[----:B------:R-:W-:-:S04]  /*4900*/  IMAD R27, R21, UR8, R10 ;  /* 0x00000008151b7c24 */ /* 0x000fc8000f8e020a */
[----:B------:R-:W-:Y:S01]  /*4910*/  IMAD.WIDE R26, R27, 0x4, R6 ;  /* 0x000000041b1a7825 */ /* 0x000fe200078e0206 */
[----:B---3--:R-:W-:Y:S04]  /*4920*/  STG.E desc[UR6][R22.64+0xc], R24 ;  /* 0x00000c1816007986 */ /* 0x008fe8000c101906 */
[----:B------:R-:W3:Y:S01]  /*4930*/  LDG.E R25, desc[UR6][R26.64] ;  /* 0x000000061a197981 */ /* 0x000ee2000c1e1900 */
[----:B------:R-:W-:Y:S02]  /*4940*/  IMAD R16, R29, R10, UR8 ;  /* 0x000000081d107e24 */ /* 0x000fe4000f8e020a */
[----:B------:R-:W-:-:S04]  /*4950*/  IMAD.WIDE R18, R21, 0x4, R26 ;  /* 0x0000000415127825 */ /* 0x000fc800078e021a */
[----:B--2---:R-:W-:-:S05]  /*4960*/  IMAD.WIDE R16, R16, 0x4, R14 ;  /* 0x0000000410107825 */ /* 0x004fca00078e020e */
[----:B---3--:R2:W-:Y:S04]  /*4970*/  STG.E desc[UR6][R16.64], R25 ;  /* 0x0000001910007986 */ /* 0x0085e8000c101906 */
[----:B------:R-:W3:Y:S01]  /*4980*/  LDG.E R27, desc[UR6][R18.64] ;  /* 0x00000006121b7981 */ /* 0x000ee2000c1e1900 */
[----:B--2---:R-:W-:-:S03]  /*4990*/  IMAD.WIDE R24, R21, 0x4, R18 ;  /* 0x0000000415187825 */ /* 0x004fc600078e0212 */
[----:B---3--:R2:W-:Y:S04]  /*49a0*/  STG.E desc[UR6][R16.64+0x4], R27 ;  /* 0x0000041b10007986 */ /* 0x0085e8000c101906 */
[----:B------:R-:W3:Y:S01]  /*49b0*/  LDG.E R19, desc[UR6][R24.64] ;  /* 0x0000000618137981 */ /* 0x000ee2000c1e1900 */
[C---:B------:R-:W-:Y:S01]  /*49c0*/  IMAD.WIDE R22, R21.reuse, 0x4, R24 ;  /* 0x0000000415167825 */ /* 0x040fe200078e0218 */
[----:B------:R-:W-:Y:S02]  /*49d0*/  UIADD3 UR8, UR4, 0x8, URZ ;  /* 0x0000000804087890 */ /* 0x000fe4000fffe03f */
[----:B---3--:R3:W-:Y:S04]  /*49e0*/  STG.E desc[UR6][R16.64+0x8], R19 ;  /* 0x0000081310007986 */ /* 0x0087e8000c101906 */
[----:B------:R-:W4:Y:S01]  /*49f0*/  LDG.E R23, desc[UR6][R22.64] ;  /* 0x0000000616177981 */ /* 0x000f22000c1e1900 */
[----:B------:R-:W-:-:S04]  /*4a00*/  IMAD R26, R21, UR8, R10 ;  /* 0x00000008151a7c24 */ /* 0x000fc8000f8e020a */
[----:B--2---:R-:W-:Y:S01]  /*4a10*/  IMAD.WIDE R26, R26, 0x4, R6 ;  /* 0x000000041a1a7825 */ /* 0x004fe200078e0206 */
[----:B----4-:R-:W-:Y:S04]  /*4a20*/  STG.E desc[UR6][R16.64+0xc], R23 ;  /* 0x00000c1710007986 */ /* 0x010fe8000c101906 */
        /* <DEDUP_REMOVED lines=14> */
[----:B------:R-:W-:Y:S01]  /*4b10*/  IMAD.WIDE R6, R23, 0x4, R6 ;  /* 0x0000000417067825 */ /* 0x000fe200078e0206 */
[----:B----4-:R4:W-:Y:S04]  /*4b20*/  STG.E desc[UR6][R18.64+0xc], R17 ;  /* 0x00000c1112007986 */ /* 0x0109e8000c101906 */
[----:B--2---:R-:W2:Y:S01]  /*4b30*/  LDG.E R27, desc[UR6][R6.64] ;  /* 0x00000006061b7981 */ /* 0x004ea2000c1e1900 */
[----:B------:R-:W-:-:S04]  /*4b40*/  IMAD R25, R29, R10, UR8 ;  /* 0x000000081d197e24 */ /* 0x000fc8000f8e020a */
[----:B------:R-:W-:-:S04]  /*4b50*/  IMAD.WIDE R14, R25, 0x4, R14 ;  /* 0x00000004190e7825 */ /* 0x000fc800078e020e */
[C---:B------:R-:W-:Y:S01]  /*4b60*/  IMAD.WIDE R24, R21.reuse, 0x4, R6 ;  /* 0x0000000415187825 */ /* 0x040fe200078e0206 */
[----:B--2---:R2:W-:Y:S04]  /*4b70*/  STG.E desc[UR6][R14.64], R27 ;  /* 0x0000001b0e007986 */ /* 0x0045e8000c101906 */
[----:B---3--:R-:W3:Y:S01]  /*4b80*/  LDG.E R26, desc[UR6][R24.64] ;  /* 0x00000006181a7981 */ /* 0x008ee2000c1e1900 */
[----:B------:R-:W-:-:S03]  /*4b90*/  IMAD.WIDE R22, R21, 0x4, R24 ;  /* 0x0000000415167825 */ /* 0x000fc600078e0218 */
[----:B---3--:R2:W-:Y:S04]  /*4ba0*/  STG.E desc[UR6][R14.64+0x4], R26 ;  /* 0x0000041a0e007986 */ /* 0x0085e8000c101906 */
[----:B------:R-:W3:Y:S01]  /*4bb0*/  LDG.E R7, desc[UR6][R22.64] ;  /* 0x0000000616077981 */ /* 0x000ee2000c1e1900 */
[----:B----4-:R-:W-:-:S03]  /*4bc0*/  IMAD.WIDE R16, R21, 0x4, R22 ;  /* 0x0000000415107825 */ /* 0x010fc600078e0216 */
[----:B---3--:R2:W-:Y:S04]  /*4bd0*/  STG.E desc[UR6][R14.64+0x8], R7 ;  /* 0x000008070e007986 */ /* 0x0085e8000c101906 */
[----:B------:R-:W3:Y:S01]  /*4be0*/  LDG.E R17, desc[UR6][R16.64] ;  /* 0x0000000610117981 */ /* 0x000ee2000c1e1900 */
[----:B------:R-:W-:Y:S01]  /*4bf0*/  VIADD R28, R28, 0xfffffff0 ;  /* 0xfffffff01c1c7836 */ /* 0x000fe20000000000 */
[----:B------:R-:W-:-:S04]  /*4c00*/  UIADD3 UR4, UR4, 0x10, URZ ;  /* 0x0000001004047890 */ /* 0x000fc8000fffe03f */
[----:B------:R-:W-:Y:S01]  /*4c10*/  ISETP.GT.AND P4, PT, R28, 0xc, PT ;  /* 0x0000000c1c00780c */ /* 0x000fe20003f84270 */
[----:B---3--:R2:W-:-:S12]  /*4c20*/  STG.E desc[UR6][R14.64+0xc], R17 ;  /* 0x00000c110e007986 */ /* 0x0085d8000c101906 */
[----:B------:R-:W-:Y:S05]  /*4c30*/  @P4 BRA `(.L_x_456) ;  /* 0xfffffff800ec4947 */ /* 0x000fea000383ffff */
.L_x_455:
[----:B------:R-:W-:-:S13]  /*4c40*/  ISETP.GT.AND P4, PT, R28, 0x4, PT ;  /* 0x000000041c00780c */ /* 0x000fda0003f84270 */
[----:B------:R-:W-:Y:S05]  /*4c50*/  @!P4 BRA `(.L_x_457) ;  /* 0x000000000090c947 */ /* 0x000fea0003800000 */
        /* <DEDUP_REMOVED lines=11> */
[----:B---3--:R-:W-:Y:S04]  /*4d10*/  STG.E desc[UR6][R6.64+0x4], R19 ;  /* 0x0000041306007986 */ /* 0x008fe8000c101906 */
[----:B------:R-:W2:Y:S01]  /*4d20*/  LDG.E R23, desc[UR6][R24.64] ;  /* 0x0000000618177981 */ /* 0x000ea2000c1e1900 */
[C---:B------:R-:W-:Y:S01]  /*4d30*/  IMAD.WIDE R26, R21.reuse, 0x4, R24 ;  /* 0x00000004151a7825 */ /* 0x040fe200078e0218 */
[----:B------:R-:W-:Y:S02]  /*4d40*/  UIADD3 UR8, UR4, 0x4, URZ ;  /* 0x0000000404087890 */ /* 0x000fe4000fffe03f */
[----:B--2---:R2:W-:Y:S04]  /*4d50*/  STG.E desc[UR6][R6.64+0x8], R23 ;  /* 0x0000081706007986 */ /* 0x0045e8000c101906 */
[----:B------:R-:W3:Y:S01]  /*4d60*/  LDG.E R27, desc[UR6][R26.64] ;  /* 0x000000061a1b7981 */ /* 0x000ee2000c1e1900 */
[----:B------:R-:W-:-:S04]  /*4d70*/  IMAD R18, R21, UR8, R10 ;  /* 0x0000000815127c24 */ /* 0x000fc8000f8e020a */
[----:B------:R-:W-:Y:S01]  /*4d80*/  IMAD.WIDE R16, R18, 0x4, R16 ;  /* 0x0000000412107825 */ /* 0x000fe200078e0210 */
[----:B---3--:R3:W-:Y:S04]  /*4d90*/  STG.E desc[UR6][R6.64+0xc], R27 ;  /* 0x00000c1b06007986 */ /* 0x0087e8000c101906 */
[----:B------:R-:W4:Y:S01]  /*4da0*/  LDG.E R26, desc[UR6][R16.64] ;  /* 0x00000006101a7981 */ /* 0x000f22000c1e1900 */
[----:B------:R-:W-:Y:S02]  /*4db0*/  IMAD R18, R29, R10, UR8 ;  /* 0x000000081d127e24 */ /* 0x000fe4000f8e020a */
[----:B------:R-:W-:-:S04]  /*4dc0*/  IMAD.WIDE R24, R21, 0x4, R16 ;  /* 0x0000000415187825 */ /* 0x000fc800078e0210 */
[----:B------:R-:W-:-:S05]  /*4dd0*/  IMAD.WIDE R14, R18, 0x4, R14 ;  /* 0x00000004120e7825 */ /* 0x000fca00078e020e */
[----:B----4-:R3:W-:Y:S04]  /*4de0*/  STG.E desc[UR6][R14.64], R26 ;  /* 0x0000001a0e007986 */ /* 0x0107e8000c101906 */
[----:B------:R-:W4:Y:S01]  /*4df0*/  LDG.E R17, desc[UR6][R24.64] ;  /* 0x0000000618117981 */ /* 0x000f22000c1e1900 */
[----:B--2---:R-:W-:-:S03]  /*4e00*/  IMAD.WIDE R22, R21, 0x4, R24 ;  /* 0x0000000415167825 */ /* 0x004fc600078e0218 */
[----:B----4-:R3:W-:Y:S04]  /*4e10*/  STG.E desc[UR6][R14.64+0x4], R17 ;  /* 0x000004110e007986 */ /* 0x0107e8000c101906 */
[----:B------:R-:W2:Y:S01]  /*4e20*/  LDG.E R25, desc[UR6][R22.64] ;  /* 0x0000000616197981 */ /* 0x000ea2000c1e1900 */
[----:B------:R-:W-:-:S03]  /*4e30*/  IMAD.WIDE R18, R21, 0x4, R22 ;  /* 0x0000000415127825 */ /* 0x000fc600078e0216 */
[----:B--2---:R3:W-:Y:S04]  /*4e40*/  STG.E desc[UR6][R14.64+0x8], R25 ;  /* 0x000008190e007986 */ /* 0x0047e8000c101906 */
[----:B------:R-:W2:Y:S01]  /*4e50*/  LDG.E R19, desc[UR6][R18.64] ;  /* 0x0000000612137981 */ /* 0x000ea2000c1e1900 */
[----:B------:R-:W-:Y:S01]  /*4e60*/  PLOP3.LUT P0, PT, PT, PT, PT, 0x8, 0x0 ;  /* 0x000000000000781c */ /* 0x000fe20003f0e170 */
[----:B------:R-:W-:Y:S01]  /*4e70*/  UIADD3 UR4, UR4, 0x8, URZ ;  /* 0x0000000804047890 */ /* 0x000fe2000fffe03f */
[----:B------:R-:W-:Y:S01]  /*4e80*/  IADD3 R28, R28, -0x8, RZ ;  /* 0xfffffff81c1c7810 */ /* 0x000fe20007ffe0ff */
[----:B--2---:R3:W-:Y:S10]  /*4e90*/  STG.E desc[UR6][R14.64+0xc], R19 ;  /* 0x00000c130e007986 */ /* 0x0047f4000c101906 */
.L_x_457:
[----:B------:R-:W-:-:S13]  /*4ea0*/  ISETP.NE.OR P0, PT, R28, RZ, P0 ;  /* 0x000000ff1c00720c */ /* 0x000fda0000705670 */
[----:B------:R-:W-:Y:S05]  /*4eb0*/  @!P0 BRA `(.L_x_453) ;  /* 0x00000000004c8947 */ /* 0x000fea0003800000 */
.L_x_454:
[----:B------:R-:W-:-:S04]  /*4ec0*/  IMAD R23, R21, UR4, R10 ;  /* 0x0000000415177c24 */ /* 0x000fc8000f8e020a */
[----:B0-----:R-:W-:-:S05]  /*4ed0*/  IMAD.WIDE R22, R23, 0x4, R2 ;  /* 0x0000000417167825 */ /* 0x001fca00078e0202 */
[----:B---34-:R-:W3:Y:S01]  /*4ee0*/  LDG.E R25, desc[UR6][R22.64] ;  /* 0x0000000616197981 */ /* 0x018ee2000c1e1900 */
[----:B--2---:R-:W-:Y:S02]  /*4ef0*/  IMAD R15, R29, R10, UR4 ;  /* 0x000000041d0f7e24 */ /* 0x004fe4000f8e020a */
[----:B------:R-:W-:-:S04]  /*4f00*/  IMAD.WIDE R18, R21, 0x4, R22 ;  /* 0x0000000415127825 */ /* 0x000fc800078e0216 */
[----:B-1----:R-:W-:-:S05]  /*4f10*/  IMAD.WIDE R14, R15, 0x4, R4 ;  /* 0x000000040f0e7825 */ /* 0x002fca00078e0204 */
[----:B---3--:R4:W-:Y:S04]  /*4f20*/  STG.E desc[UR6][R14.64], R25 ;  /* 0x000000190e007986 */ /* 0x0089e8000c101906 */
[----:B------:R-:W2:Y:S01]  /*4f30*/  LDG.E R27, desc[UR6][R18.64] ;  /* 0x00000006121b7981 */ /* 0x000ea2000c1e1900 */
[----:B------:R-:W-:-:S03]  /*4f40*/  IMAD.WIDE R16, R21, 0x4, R18 ;  /* 0x0000000415107825 */ /* 0x000fc600078e0212 */
[----:B--2---:R4:W-:Y:S04]  /*4f50*/  STG.E desc[UR6][R14.64+0x4], R27 ;  /* 0x0000041b0e007986 */ /* 0x0049e8000c101906 */
[----:B------:R-:W2:Y:S01]  /*4f60*/  LDG.E R24, desc[UR6][R16.64] ;  /* 0x0000000610187981 */ /* 0x000ea2000c1e1900 */
[----:B------:R-:W-:-:S03]  /*4f70*/  IMAD.WIDE R6, R21, 0x4, R16 ;  /* 0x0000000415067825 */ /* 0x000fc600078e0210 */
[----:B--2---:R4:W-:Y:S04]  /*4f80*/  STG.E desc[UR6][R14.64+0x8], R24 ;  /* 0x000008180e007986 */ /* 0x0049e8000c101906 */
[----:B------:R-:W2:Y:S01]  /*4f90*/  LDG.E R7, desc[UR6][R6.64] ;  /* 0x0000000606077981 */ /* 0x000ea2000c1e1900 */
[----:B------:R-:W-:Y:S01]  /*4fa0*/  VIADD R28, R28, 0xfffffffc ;  /* 0xfffffffc1c1c7836 */ /* 0x000fe20000000000 */
[----:B------:R-:W-:-:S04]  /*4fb0*/  UIADD3 UR4, UR4, 0x4, URZ ;  /* 0x0000000404047890 */ /* 0x000fc8000fffe03f */
[----:B------:R-:W-:Y:S01]  /*4fc0*/  ISETP.NE.AND P0, PT, R28, RZ, PT ;  /* 0x000000ff1c00720c */ /* 0x000fe20003f05270 */
[----:B--2---:R4:W-:-:S12]  /*4fd0*/  STG.E desc[UR6][R14.64+0xc], R7 ;  /* 0x00000c070e007986 */ /* 0x0049d8000c101906 */
[----:B------:R-:W-:Y:S05]  /*4fe0*/  @P0 BRA `(.L_x_454) ;  /* 0xfffffffc00b40947 */ /* 0x000fea000383ffff */
.L_x_453:
[----:B------:R-:W-:-:S13]  /*4ff0*/  ISETP.NE.AND P0, PT, R0, RZ, PT ;  /* 0x000000ff0000720c */ /* 0x000fda0003f05270 */
[----:B------:R-:W-:Y:S05]  /*5000*/  @!P0 BRA `(.L_x_418) ;  /* 0x0000000000508947 */ /* 0x000fea0003800000 */
[----:B0-----:R-:W0:Y:S01]  /*5010*/  LDC.64 R2, c[0x0][0x210] ;  /* 0x00008400ff027b82 */ /* 0x001e220000000a00 */
[----:B--234-:R-:W-:-:S07]  /*5020*/  IMAD R14, R21, UR4, R10 ;  /* 0x00000004150e7c24 */ /* 0x01cfce000f8e020a */
[----:B-1----:R-:W1:Y:S01]  /*5030*/  LDC.64 R4, c[0x0][0x280] ;  /* 0x0000a000ff047b82 */ /* 0x002e620000000a00 */
[----:B0-----:R-:W-:-:S06]  /*5040*/  IMAD.WIDE R6, R14, 0x4, R2 ;  /* 0x000000040e067825 */ /* 0x001fcc00078e0202 */
[----:B------:R-:W2:Y:S01]  /*5050*/  LDG.E R7, desc[UR6][R6.64] ;  /* 0x0000000606077981 */ /* 0x000ea2000c1e1900 */
[----:B------:R-:W-:Y:S01]  /*5060*/  IMAD R29, R29, R10, UR4 ;  /* 0x000000041d1d7e24 */ /* 0x000fe2000f8e020a */
[----:B------:R-:W-:-:S03]  /*5070*/  ISETP.NE.AND P0, PT, R0, 0x1, PT ;  /* 0x000000010000780c */ /* 0x000fc60003f05270 */
[----:B-1----:R-:W-:-:S05]  /*5080*/  IMAD.WIDE R4, R29, 0x4, R4 ;  /* 0x000000041d047825 */ /* 0x002fca00078e0204 */
[----:B--2---:R0:W-:Y:S05]  /*5090*/  STG.E desc[UR6][R4.64], R7 ;  /* 0x0000000704007986 */ /* 0x0041ea000c101906 */
[----:B------:R-:W-:Y:S05]  /*50a0*/  @!P0 BRA `(.L_x_418) ;  /* 0x0000000000288947 */ /* 0x000fea0003800000 */
[----:B------:R-:W-:-:S05]  /*50b0*/  IADD3 R14, R21, R14, RZ ;  /* 0x0000000e150e7210 */ /* 0x000fca0007ffe0ff */
[----:B0-----:R-:W-:-:S06]  /*50c0*/  IMAD.WIDE R6, R14, 0x4, R2 ;  /* 0x000000040e067825 */ /* 0x001fcc00078e0202 */
[----:B------:R-:W2:Y:S01]  /*50d0*/  LDG.E R7, desc[UR6][R6.64] ;  /* 0x0000000606077981 */ /* 0x000ea2000c1e1900 */
[----:B------:R-:W-:-:S03]  /*50e0*/  ISETP.NE.AND P0, PT, R0, 0x2, PT ;  /* 0x000000020000780c */ /* 0x000fc60003f05270 */
[----:B--2---:R0:W-:Y:S10]  /*50f0*/  STG.E desc[UR6][R4.64+0x4], R7 ;  /* 0x0000040704007986 */ /* 0x0041f4000c101906 */
[----:B------:R-:W-:Y:S05]  /*5100*/  @!P0 BRA `(.L_x_418) ;  /* 0x0000000000108947 */ /* 0x000fea0003800000 */
[----:B0-----:R-:W-:-:S04]  /*5110*/  IMAD.IADD R7, R21, 0x1, R14 ;  /* 0x0000000115077824 */ /* 0x001fc800078e020e */
[----:B------:R-:W-:-:S06]  /*5120*/  IMAD.WIDE R2, R7, 0x4, R2 ;  /* 0x0000000407027825 */ /* 0x000fcc00078e0202 */
[----:B------:R-:W2:Y:S04]  /*5130*/  LDG.E R3, desc[UR6][R2.64] ;  /* 0x0000000602037981 */ /* 0x000ea8000c1e1900 */
[----:B--2---:R0:W-:Y:S02]  /*5140*/  STG.E desc[UR6][R4.64+0x8], R3 ;  /* 0x0000080304007986 */ /* 0x0041e4000c101906 */
.L_x_418:
[----:B------:R-:W-:Y:S05]  /*5150*/  BSYNC B2 ;  /* 0x0000000000027941 */ /* 0x000fea0003800000 */
.L_x_417:
[----:B------:R-:W-:-:S04]  /*5160*/  IADD3 R10, R10, UR5, RZ ;  /* 0x000000050a0a7c10 */ /* 0x000fc8000fffe0ff */
[----:B------:R-:W-:-:S13]  /*5170*/  ISETP.GE.AND P0, PT, R10, R21, PT ;  /* 0x000000150a00720c */ /* 0x000fda0003f06270 */
[----:B------:R-:W-:Y:S05]  /*5180*/  @!P0 BRA `(.L_x_458) ;  /* 0xffffffb000388947 */ /* 0x000fea000383ffff */
[----:B------:R-:W-:Y:S05]  /*5190*/  EXIT ;  /* 0x000000000000794d */ /* 0x000fea0003800000 */
.L_x_459:
        /* <DEDUP_REMOVED lines=14> */
.L_x_493:


//--------------------- .nv.global.init           --------------------------
	.section	.nv.global.init,"aw",@progbits
	.align	4
.nv.global.init:
	.type		mrg32k3aM1SubSeq,@object
	.size		mrg32k3aM1SubSeq,(mrg32k3aM2SubSeq - mrg32k3aM1SubSeq)
mrg32k3aM1SubSeq:
        /*0000*/ 	.byte	0x0b, 0xcc, 0xee, 0x04, 0x73, 0x29, 0x8b, 0x6f, 0xf6, 0x53, 0x03, 0xf6, 0x23, 0xf6, 0xea, 0xda
        /* <DEDUP_REMOVED lines=125> */
	.type		mrg32k3aM2SubSeq,@object
	.size		mrg32k3aM2SubSeq,(mrg32k3aM1 - mrg32k3aM2SubSeq)
mrg32k3aM2SubSeq:
        /* <DEDUP_REMOVED lines=126> */
	.type		mrg32k3aM1,@object
	.size		mrg32k3aM1,(mrg32k3aM1Seq - mrg32k3aM1)
mrg32k3aM1:
        /* <DEDUP_REMOVED lines=144> */
	.type		mrg32k3aM1Seq,@object
	.size		mrg32k3aM1Seq,(mrg32k3aM2 - mrg32k3aM1Seq)
mrg32k3aM1Seq:
        /* <DEDUP_REMOVED lines=144> */
	.type		mrg32k3aM2,@object
	.size		mrg32k3aM2,(mrg32k3aM2Seq - mrg32k3aM2)
mrg32k3aM2:
        /* <DEDUP_REMOVED lines=144> */
	.type		mrg32k3aM2Seq,@object
	.size		mrg32k3aM2Seq,(precalc_xorwow_matrix - mrg32k3aM2Seq)
mrg32k3aM2Seq:
        /* <DEDUP_REMOVED lines=144> */
	.type		precalc_xorwow_matrix,@object
	.size		precalc_xorwow_matrix,(precalc_xorwow_offset_matrix - precalc_xorwow_matrix)
precalc_xorwow_matrix:
        /* <DEDUP_REMOVED lines=6400> */
	.type		precalc_xorwow_offset_matrix,@object
	.size		precalc_xorwow_offset_matrix,(.L_1 - precalc_xorwow_offset_matrix)
precalc_xorwow_offset_matrix:
        /* <DEDUP_REMOVED lines=6400> */
.L_1:


//--------------------- .nv.shared._ZN17fastertransformer10plusScalarIiEEvPT_S1_i --------------------------
	.section	.nv.shared._ZN17fastertransformer10plusScalarIiEEvPT_S1_i,"aw",@nobits
	.sectionflags	@""
	.align	16
	.zero		1024


//--------------------- .nv.shared.reserved.0     --------------------------
	.section	.nv.shared.reserved.0,"aw",@nobits
	.weak		__nv_reservedSMEM_offset_0_alias
	.size		__nv_reservedSMEM_offset_0_alias, 0, 0
	.other		__nv_reservedSMEM_offset_0_alias,@"STO_CUDA_RESERVED_SHARED STV_DEFAULT"
__nv_reservedSMEM_offset_0_alias:
	.zero		0


//--------------------- .nv.global                --------------------------
	.section	.nv.global,"aw",@nobits
.nv.global:
	.type		_ZN50_INTERNAL_233ab3cb_19_decoding_kernels_cu_4b0352164cuda3std6ranges3__45__cpo9iter_moveE,@object
	.size		_ZN50_INTERNAL_233ab3cb_19_decoding_kernels_cu_4b0352164cuda3std6ranges3__45__cpo9iter_moveE,(_ZN50_INTERNAL_233ab3cb_19_decoding_kernels_cu_4b0352164cuda3std3__452_GLOBAL__N__233ab3cb_19_decoding_kernels_cu_4b0352166ignoreE - _ZN50_INTERNAL_233ab3cb_19_decoding_kernels_cu_4b0352164cuda3std6ranges3__45__cpo9iter_moveE)
_ZN50_INTERNAL_233ab3cb_19_decoding_kernels_cu_4b0352164cuda3std6ranges3__45__cpo9iter_moveE:
	.zero		1
	.type		_ZN50_INTERNAL_233ab3cb_19_decoding_kernels_cu_4b0352164cuda3std3__452_GLOBAL__N__233ab3cb_19_decoding_kernels_cu_4b0352166ignoreE,@object
	.size		_ZN50_INTERNAL_233ab3cb_19_decoding_kernels_cu_4b0352164cuda3std3__452_GLOBAL__N__233ab3cb_19_decoding_kernels_cu_4b0352166ignoreE,(_ZN50_INTERNAL_233ab3cb_19_decoding_kernels_cu_4b0352164cuda3std3__45__cpo4cendE - _ZN50_INTERNAL_233ab3cb_19_decoding_kernels_cu_4b0352164cuda3std3__452_GLOBAL__N__233ab3cb_19_decoding_kernels_cu_4b0352166ignoreE)
_ZN50_INTERNAL_233ab3cb_19_decoding_kernels_cu_4b0352164cuda3std3__452_GLOBAL__N__233ab3cb_19_decoding_kernels_cu_4b0352166ignoreE:
	.zero		1
	.type		_ZN50_INTERNAL_233ab3cb_19_decoding_kernels_cu_4b0352164cuda3std3__45__cpo4cendE,@object
	.size		_ZN50_INTERNAL_233ab3cb_19_decoding_kernels_cu_4b0352164cuda3std3__45__cpo4cendE,(_ZN50_INTERNAL_233ab3cb_19_decoding_kernels_cu_4b0352164cuda3std3__45__cpo3endE - _ZN50_INTERNAL_233ab3cb_19_decoding_kernels_cu_4b0352164cuda3std3__45__cpo4cendE)
_ZN50_INTERNAL_233ab3cb_19_decoding_kernels_cu_4b0352164cuda3std3__45__cpo4cendE:
	.zero		1
	.type		_ZN50_INTERNAL_233ab3cb_19_decoding_kernels_cu_4b0352164cuda3std3__45__cpo3endE,@object
	.size		_ZN50_INTERNAL_233ab3cb_19_decoding_kernels_cu_4b0352164cuda3std3__45__cpo3endE,(_ZN50_INTERNAL_233ab3cb_19_decoding_kernels_cu_4b0352164cuda3std3__48in_placeE - _ZN50_INTERNAL_233ab3cb_19_decoding_kernels_cu_4b0352164cuda3std3__45__cpo3endE)
_ZN50_INTERNAL_233ab3cb_19_decoding_kernels_cu_4b0352164cuda3std3__45__cpo3endE:
	.zero		1
	.type		_ZN50_INTERNAL_233ab3cb_19_decoding_kernels_cu_4b0352164cuda3std3__48in_placeE,@object
	.size		_ZN50_INTERNAL_233ab3cb_19_decoding_kernels_cu_4b0352164cuda3std3__48in_placeE,(_ZN50_INTERNAL_233ab3cb_19_decoding_kernels_cu_4b0352164cuda3std6ranges3__45__cpo7advanceE - _ZN50_INTERNAL_233ab3cb_19_decoding_kernels_cu_4b0352164cuda3std3__48in_placeE)
_ZN50_INTERNAL_233ab3cb_19_decoding_kernels_cu_4b0352164cuda3std3__48in_placeE:
	.zero		1
	.type		_ZN50_INTERNAL_233ab3cb_19_decoding_kernels_cu_4b0352164cuda3std6ranges3__45__cpo7advanceE,@object
	.size		_ZN50_INTERNAL_233ab3cb_19_decoding_kernels_cu_4b0352164cuda3std6ranges3__45__cpo7advanceE,(_ZN50_INTERNAL_233ab3cb_19_decoding_kernels_cu_4b0352164cuda3std3__45__cpo5beginE - _ZN50_INTERNAL_233ab3cb_19_decoding_kernels_cu_4b0352164cuda3std6ranges3__45__cpo7advanceE)
_ZN50_INTERNAL_233ab3cb_19_decoding_kernels_cu_4b0352164cuda3std6ranges3__45__cpo7advanceE:
	.zero		1
	.type		_ZN50_INTERNAL_233ab3cb_19_decoding_kernels_cu_4b0352164cuda3std3__45__cpo5beginE,@object
	.size		_ZN50_INTERNAL_233ab3cb_19_decoding_kernels_cu_4b0352164cuda3std3__45__cpo5beginE,(_ZN50_INTERNAL_233ab3cb_19_decoding_kernels_cu_4b0352164cuda3std3__419piecewise_constructE - _ZN50_INTERNAL_233ab3cb_19_decoding_kernels_cu_4b0352164cuda3std3__45__cpo5beginE)
_ZN50_INTERNAL_233ab3cb_19_decoding_kernels_cu_4b0352164cuda3std3__45__cpo5beginE:
	.zero		1
	.type		_ZN50_INTERNAL_233ab3cb_19_decoding_kernels_cu_4b0352164cuda3std3__419piecewise_constructE,@object
	.size		_ZN50_INTERNAL_233ab3cb_19_decoding_kernels_cu_4b0352164cuda3std3__419piecewise_constructE,(_ZN50_INTERNAL_233ab3cb_19_decoding_kernels_cu_4b0352164cuda3std3__45__cpo6cbeginE - _ZN50_INTERNAL_233ab3cb_19_decoding_kernels_cu_4b0352164cuda3std3__419piecewise_constructE)
_ZN50_INTERNAL_233ab3cb_19_decoding_kernels_cu_4b0352164cuda3std3__419piecewise_constructE:
	.zero		1
	.type		_ZN50_INTERNAL_233ab3cb_19_decoding_kernels_cu_4b0352164cuda3std3__45__cpo6cbeginE,@object
	.size		_ZN50_INTERNAL_233ab3cb_19_decoding_kernels_cu_4b0352164cuda3std3__45__cpo6cbeginE,(_ZN50_INTERNAL_233ab3cb_19_decoding_kernels_cu_4b0352164cuda3std6ranges3__45__cpo4swapE - _ZN50_INTERNAL_233ab3cb_19_decoding_kernels_cu_4b0352164cuda3std3__45__cpo6cbeginE)
_ZN50_INTERNAL_233ab3cb_19_decoding_kernels_cu_4b0352164cuda3std3__45__cpo6cbeginE:
	.zero		1
	.type		_ZN50_INTERNAL_233ab3cb_19_decoding_kernels_cu_4b0352164cuda3std6ranges3__45__cpo4swapE,@object
	.size		_ZN50_INTERNAL_233ab3cb_19_decoding_kernels_cu_4b0352164cuda3std6ranges3__45__cpo4swapE,(.L_16 - _ZN50_INTERNAL_233ab3cb_19_decoding_kernels_cu_4b0352164cuda3std6ranges3__45__cpo4swapE)
_ZN50_INTERNAL_233ab3cb_19_decoding_kernels_cu_4b0352164cuda3std6ranges3__45__cpo4swapE:
	.zero		1
.L_16:


//--------------------- .nv.shared._ZN17fastertransformer22paddingEmbeddingKernelI6__halfEEvPT_PKS2_iii --------------------------
	.section	.nv.shared._ZN17fastertransformer22paddingEmbeddingKernelI6__halfEEvPT_PKS2_iii,"aw",@nobits
	.sectionflags	@""
	.align	16
	.zero		1024


//--------------------- .nv.shared._ZN17fastertransformer22paddingEmbeddingKernelIfEEvPT_PKS1_iii --------------------------
	.section	.nv.shared._ZN17fastertransformer22paddingEmbeddingKernelIfEEvPT_PKS1_iii,"aw",@nobits
	.sectionflags	@""
	.align	16
	.zero		1024


//--------------------- .nv.shared._ZN17fastertransformer16paddingEmbeddingI6__halfEEvPT_S3_PKS2_S5_lll --------------------------
	.section	.nv.shared._ZN17fastertransformer16paddingEmbeddingI6__halfEEvPT_S3_PKS2_S5_lll,"aw",@nobits
	.sectionflags	@""
	.align	16
	.zero		1024


//--------------------- .nv.shared._ZN17fastertransformer16paddingEmbeddingIfEEvPT_S2_PKS1_S4_lll --------------------------
	.section	.nv.shared._ZN17fastertransformer16paddingEmbeddingIfEEvPT_S2_PKS1_S4_lll,"aw",@nobits
	.sectionflags	@""
	.align	16
	.zero		1024


//--------------------- .nv.shared._ZN17fastertransformer15embeddingLookupI6__halfLi0EEEvPT_PKS2_PKiNS_18pPromptTuningParamIS2_EEiliiiiS2_ --------------------------
	.section	.nv.shared._ZN17fastertransformer15embeddingLookupI6__halfLi0EEEvPT_PKS2_PKiNS_18pPromptTuningParamIS2_EEiliiiiS2_,"aw",@nobits
	.sectionflags	@""
	.align	16
	.zero		1024


//--------------------- .nv.shared._ZN17fastertransformer15embeddingLookupI6__halfLi1EEEvPT_PKS2_PKiNS_18pPromptTuningParamIS2_EEiliiiiS2_ --------------------------
	.section	.nv.shared._ZN17fastertransformer15embeddingLookupI6__halfLi1EEEvPT_PKS2_PKiNS_18pPromptTuningParamIS2_EEiliiiiS2_,"aw",@nobits
	.sectionflags	@""
	.align	16
	.zero		1024


//--------------------- .nv.shared._ZN17fastertransformer15embeddingLookupI6__halfLi2EEEvPT_PKS2_PKiNS_18pPromptTuningParamIS2_EEiliiiiS2_ --------------------------
	.section	.nv.shared._ZN17fastertransformer15embeddingLookupI6__halfLi2EEEvPT_PKS2_PKiNS_18pPromptTuningParamIS2_EEiliiiiS2_,"aw",@nobits
	.sectionflags	@""
	.align	16
	.zero		1024


//--------------------- .nv.shared._ZN17fastertransformer26embeddingLookupPosEncodingI6__halfEEvPT_PKS2_S5_PKiS7_S7_iliiiiS2_ --------------------------
	.section	.nv.shared._ZN17fastertransformer26embeddingLookupPosEncodingI6__halfEEvPT_PKS2_S5_PKiS7_S7_iliiiiS2_,"aw",@nobits
	.sectionflags	@""
	.align	16
	.zero		1024


//--------------------- .nv.shared._ZN17fastertransformer15embeddingLookupIfLi0EEEvPT_PKS1_PKiNS_18pPromptTuningParamIS1_EEiliiiiS1_ --------------------------
	.section	.nv.shared._ZN17fastertransformer15embeddingLookupIfLi0EEEvPT_PKS1_PKiNS_18pPromptTuningParamIS1_EEiliiiiS1_,"aw",@nobits
	.sectionflags	@""
	.align	16
	.zero		1024


//--------------------- .nv.shared._ZN17fastertransformer15embeddingLookupIfLi1EEEvPT_PKS1_PKiNS_18pPromptTuningParamIS1_EEiliiiiS1_ --------------------------
	.section	.nv.shared._ZN17fastertransformer15embeddingLookupIfLi1EEEvPT_PKS1_PKiNS_18pPromptTuningParamIS1_EEiliiiiS1_,"aw",@nobits
	.sectionflags	@""
	.align	16
	.zero		1024


//--------------------- .nv.shared._ZN17fastertransformer15embeddingLookupIfLi2EEEvPT_PKS1_PKiNS_18pPromptTuningParamIS1_EEiliiiiS1_ --------------------------
	.section	.nv.shared._ZN17fastertransformer15embeddingLookupIfLi2EEEvPT_PKS1_PKiNS_18pPromptTuningParamIS1_EEiliiiiS1_,"aw",@nobits
	.sectionflags	@""
	.align	16
	.zero		1024


//--------------------- .nv.shared._ZN17fastertransformer26embeddingLookupPosEncodingIfEEvPT_PKS1_S4_PKiS6_S6_iliiiiS1_ --------------------------
	.section	.nv.shared._ZN17fastertransformer26embeddingLookupPosEncodingIfEEvPT_PKS1_S4_PKiS6_S6_iliiiiS1_,"aw",@nobits
	.sectionflags	@""
	.align	16
	.zero		1024


//--------------------- .nv.shared._ZN17fastertransformer18decodingInitializeI6__halfEEvPbPiS3_PT_PKiiii --------------------------
	.section	.nv.shared._ZN17fastertransformer18decodingInitializeI6__halfEEvPbPiS3_PT_PKiiii,"aw",@nobits
	.sectionflags	@""
	.align	16
	.zero		1024


//--------------------- .nv.shared._ZN17fastertransformer18decodingInitializeIfEEvPbPiS2_PT_PKiiii --------------------------
	.section	.nv.shared._ZN17fastertransformer18decodingInitializeIfEEvPbPiS2_PT_PKiiii,"aw",@nobits
	.sectionflags	@""
	.align	16
	.zero		1024


//--------------------- .nv.shared._ZN17fastertransformer8finalizeEPiS0_PfS1_PKiS3_PKfS5_S5_S3_ii --------------------------
	.section	.nv.shared._ZN17fastertransformer8finalizeEPiS0_PfS1_PKiS3_PKfS5_S5_S3_ii,"aw",@nobits
	.sectionflags	@""
	.align	16
.nv.shared._ZN17fastertransformer8finalizeEPiS0_PfS1_PKiS3_PKfS5_S5_S3_ii:
	.zero		1152


//--------------------- .nv.shared._ZN17fastertransformer20plusUnfinishedSeqlenEPiPKbi --------------------------
	.section	.nv.shared._ZN17fastertransformer20plusUnfinishedSeqlenEPiPKbi,"aw",@nobits
	.sectionflags	@""
	.align	16
	.zero		1024


//--------------------- .nv.shared._ZN17fastertransformer21minusUnfinishedSeqlenEPiPKbi --------------------------
	.section	.nv.shared._ZN17fastertransformer21minusUnfinishedSeqlenEPiPKbi,"aw",@nobits
	.sectionflags	@""
	.align	16
	.zero		1024


//--------------------- .nv.shared._ZN17fastertransformer10gatherTreeENS_15gatherTreeParamE --------------------------
	.section	.nv.shared._ZN17fastertransformer10gatherTreeENS_15gatherTreeParamE,"aw",@nobits
	.sectionflags	@""
	.align	16
	.zero		1024


//--------------------- .nv.constant0._ZN17fastertransformer10plusScalarIiEEvPT_S1_i --------------------------
	.section	.nv.constant0._ZN17fastertransformer10plusScalarIiEEvPT_S1_i,"a",@progbits
	.sectionflags	@""
	.align	4
.nv.constant0._ZN17fastertransformer10plusScalarIiEEvPT_S1_i:
	.zero		544


//--------------------- .nv.constant0._ZN17fastertransformer22paddingEmbeddingKernelI6__halfEEvPT_PKS2_iii --------------------------
	.section	.nv.constant0._ZN17fastertransformer22paddingEmbeddingKernelI6__halfEEvPT_PKS2_iii,"a",@progbits
	.sectionflags	@""
	.align	4
.nv.constant0._ZN17fastertransformer22paddingEmbeddingKernelI6__halfEEvPT_PKS2_iii:
	.zero		556


//--------------------- .nv.constant0._ZN17fastertransformer22paddingEmbeddingKernelIfEEvPT_PKS1_iii --------------------------
	.section	.nv.constant0._ZN17fastertransformer22paddingEmbeddingKernelIfEEvPT_PKS1_iii,"a",@progbits
	.sectionflags	@""
	.align	4
.nv.constant0._ZN17fastertransformer22paddingEmbeddingKernelIfEEvPT_PKS1_iii:
	.zero		556


//--------------------- .nv.constant0._ZN17fastertransformer16paddingEmbeddingI6__halfEEvPT_S3_PKS2_S5_lll --------------------------
	.section	.nv.constant0._ZN17fastertransformer16paddingEmbeddingI6__halfEEvPT_S3_PKS2_S5_lll,"a",@progbits
	.sectionflags	@""
	.align	4
.nv.constant0._ZN17fastertransformer16paddingEmbeddingI6__halfEEvPT_S3_PKS2_S5_lll:
	.zero		584


//--------------------- .nv.constant0._ZN17fastertransformer16paddingEmbeddingIfEEvPT_S2_PKS1_S4_lll --------------------------
	.section	.nv.constant0._ZN17fastertransformer16paddingEmbeddingIfEEvPT_S2_PKS1_S4_lll,"a",@progbits
	.sectionflags	@""
	.align	4
.nv.constant0._ZN17fastertransformer16paddingEmbeddingIfEEvPT_S2_PKS1_S4_lll:
	.zero		584


//--------------------- .nv.constant0._ZN17fastertransformer15embeddingLookupI6__halfLi0EEEvPT_PKS2_PKiNS_18pPromptTuningParamIS2_EEiliiiiS2_ --------------------------
	.section	.nv.constant0._ZN17fastertransformer15embeddingLookupI6__halfLi0EEEvPT_PKS2_PKiNS_18pPromptTuningParamIS2_EEiliiiiS2_,"a",@progbits
	.sectionflags	@""
	.align	4
.nv.constant0._ZN17fastertransformer15embeddingLookupI6__halfLi0EEEvPT_PKS2_PKiNS_18pPromptTuningParamIS2_EEiliiiiS2_:
	.zero		618


//--------------------- .nv.constant0._ZN17fastertransformer15embeddingLookupI6__halfLi1EEEvPT_PKS2_PKiNS_18pPromptTuningParamIS2_EEiliiiiS2_ --------------------------
	.section	.nv.constant0._ZN17fastertransformer15embeddingLookupI6__halfLi1EEEvPT_PKS2_PKiNS_18pPromptTuningParamIS2_EEiliiiiS2_,"a",@progbits
	.sectionflags	@""
	.align	4
.nv.constant0._ZN17fastertransformer15embeddingLookupI6__halfLi1EEEvPT_PKS2_PKiNS_18pPromptTuningParamIS2_EEiliiiiS2_:
	.zero		618


//--------------------- .nv.constant0._ZN17fastertransformer15embeddingLookupI6__halfLi2EEEvPT_PKS2_PKiNS_18pPromptTuningParamIS2_EEiliiiiS2_ --------------------------
	.section	.nv.constant0._ZN17fastertransformer15embeddingLookupI6__halfLi2EEEvPT_PKS2_PKiNS_18pPromptTuningParamIS2_EEiliiiiS2_,"a",@progbits
	.sectionflags	@""
	.align	4
.nv.constant0._ZN17fastertransformer15embeddingLookupI6__halfLi2EEEvPT_PKS2_PKiNS_18pPromptTuningParamIS2_EEiliiiiS2_:
	.zero		618


//--------------------- .nv.constant0._ZN17fastertransformer26embeddingLookupPosEncodingI6__halfEEvPT_PKS2_S5_PKiS7_S7_iliiiiS2_ --------------------------
	.section	.nv.constant0._ZN17fastertransformer26embeddingLookupPosEncodingI6__halfEEvPT_PKS2_S5_PKiS7_S7_iliiiiS2_,"a",@progbits
	.sectionflags	@""
	.align	4
.nv.constant0._ZN17fastertransformer26embeddingLookupPosEncodingI6__halfEEvPT_PKS2_S5_PKiS7_S7_iliiiiS2_:
	.zero		610


//--------------------- .nv.constant0._ZN17fastertransformer15embeddingLookupIfLi0EEEvPT_PKS1_PKiNS_18pPromptTuningParamIS1_EEiliiiiS1_ --------------------------
	.section	.nv.constant0._ZN17fastertransformer15embeddingLookupIfLi0EEEvPT_PKS1_PKiNS_18pPromptTuningParamIS1_EEiliiiiS1_,"a",@progbits
	.sectionflags	@""
	.align	4
.nv.constant0._ZN17fastertransformer15embeddingLookupIfLi0EEEvPT_PKS1_PKiNS_18pPromptTuningParamIS1_EEiliiiiS1_:
	.zero		620


//--------------------- .nv.constant0._ZN17fastertransformer15embeddingLookupIfLi1EEEvPT_PKS1_PKiNS_18pPromptTuningParamIS1_EEiliiiiS1_ --------------------------
	.section	.nv.constant0._ZN17fastertransformer15embeddingLookupIfLi1EEEvPT_PKS1_PKiNS_18pPromptTuningParamIS1_EEiliiiiS1_,"a",@progbits
	.sectionflags	@""
	.align	4
.nv.constant0._ZN17fastertransformer15embeddingLookupIfLi1EEEvPT_PKS1_PKiNS_18pPromptTuningParamIS1_EEiliiiiS1_:
	.zero		620


//--------------------- .nv.constant0._ZN17fastertransformer15embeddingLookupIfLi2EEEvPT_PKS1_PKiNS_18pPromptTuningParamIS1_EEiliiiiS1_ --------------------------
	.section	.nv.constant0._ZN17fastertransformer15embeddingLookupIfLi2EEEvPT_PKS1_PKiNS_18pPromptTuningParamIS1_EEiliiiiS1_,"a",@progbits
	.sectionflags	@""
	.align	4
.nv.constant0._ZN17fastertransformer15embeddingLookupIfLi2EEEvPT_PKS1_PKiNS_18pPromptTuningParamIS1_EEiliiiiS1_:
	.zero		620


//--------------------- .nv.constant0._ZN17fastertransformer26embeddingLookupPosEncodingIfEEvPT_PKS1_S4_PKiS6_S6_iliiiiS1_ --------------------------
	.section	.nv.constant0._ZN17fastertransformer26embeddingLookupPosEncodingIfEEvPT_PKS1_S4_PKiS6_S6_iliiiiS1_,"a",@progbits
	.sectionflags	@""
	.align	4
.nv.constant0._ZN17fastertransformer26embeddingLookupPosEncodingIfEEvPT_PKS1_S4_PKiS6_S6_iliiiiS1_:
	.zero		612


//--------------------- .nv.constant0._ZN17fastertransformer18decodingInitializeI6__halfEEvPbPiS3_PT_PKiiii --------------------------
	.section	.nv.constant0._ZN17fastertransformer18decodingInitializeI6__halfEEvPbPiS3_PT_PKiiii,"a",@progbits
	.sectionflags	@""
	.align	4
.nv.constant0._ZN17fastertransformer18decodingInitializeI6__halfEEvPbPiS3_PT_PKiiii:
	.zero		580


//--------------------- .nv.constant0._ZN17fastertransformer18decodingInitializeIfEEvPbPiS2_PT_PKiiii --------------------------
	.section	.nv.constant0._ZN17fastertransformer18decodingInitializeIfEEvPbPiS2_PT_PKiiii,"a",@progbits
	.sectionflags	@""
	.align	4
.nv.constant0._ZN17fastertransformer18decodingInitializeIfEEvPbPiS2_PT_PKiiii:
	.zero		580


//--------------------- .nv.constant0._ZN17fastertransformer8finalizeEPiS0_PfS1_PKiS3_PKfS5_S5_S3_ii --------------------------
	.section	.nv.constant0._ZN17fastertransformer8finalizeEPiS0_PfS1_PKiS3_PKfS5_S5_S3_ii,"a",@progbits
	.sectionflags	@""
	.align	4
.nv.constant0._ZN17fastertransformer8finalizeEPiS0_PfS1_PKiS3_PKfS5_S5_S3_ii:
	.zero		616


//--------------------- .nv.constant0._ZN17fastertransformer20plusUnfinishedSeqlenEPiPKbi --------------------------
	.section	.nv.constant0._ZN17fastertransformer20plusUnfinishedSeqlenEPiPKbi,"a",@progbits
	.sectionflags	@""
	.align	4
.nv.constant0._ZN17fastertransformer20plusUnfinishedSeqlenEPiPKbi:
	.zero		548


//--------------------- .nv.constant0._ZN17fastertransformer21minusUnfinishedSeqlenEPiPKbi --------------------------
	.section	.nv.constant0._ZN17fastertransformer21minusUnfinishedSeqlenEPiPKbi,"a",@progbits
	.sectionflags	@""
	.align	4
.nv.constant0._ZN17fastertransformer21minusUnfinishedSeqlenEPiPKbi:
	.zero		548


//--------------------- .nv.constant0._ZN17fastertransformer10gatherTreeENS_15gatherTreeParamE --------------------------
	.section	.nv.constant0._ZN17fastertransformer10gatherTreeENS_15gatherTreeParamE,"a",@progbits
	.sectionflags	@""
	.align	4
.nv.constant0._ZN17fastertransformer10gatherTreeENS_15gatherTreeParamE:
	.zero		656


//--------------------- SYMBOLS --------------------------

	.type		.nv.reservedSmem.offset0,@object
	.size		.nv.reservedSmem.offset0,0x4
